//
// Generated by NVIDIA NVVM Compiler
//
// Compiler Build ID: CL-36424714
// Cuda compilation tools, release 13.0, V13.0.88
// Based on NVVM 20.0.0
//

.version 9.0
.target sm_100
.address_size 64

	// .globl	_Z17computeHistKernelPjiPiii
// _ZZN3cub18CUB_300001_SM_10006detail10radix_sort31DeviceRadixSortSingleTileKernelINS1_5radix10policy_hubIjNS0_8NullTypeEyE10Policy1000ELNS0_9SortOrderE0EjS6_yNS1_21identity_decomposer_tEEEvPKT1_PSB_PKT2_PSF_T3_iiT4_E12temp_storage has been demoted
// _ZZN3cub18CUB_300001_SM_10006detail10radix_sort30DeviceRadixSortHistogramKernelINS1_5radix10policy_hubIjNS0_8NullTypeEyE10Policy1000ELNS0_9SortOrderE0EjyNS1_21identity_decomposer_tEEEvPT2_PKT1_SB_iiT3_E12temp_storage has been demoted
// _ZZN3cub18CUB_300001_SM_10006detail10radix_sort33DeviceRadixSortExclusiveSumKernelINS1_5radix10policy_hubIjNS0_8NullTypeEyE10Policy1000EyEEvPT0_E12temp_storage has been demoted
// _ZZN3cub18CUB_300001_SM_10006detail10radix_sort29DeviceRadixSortOnesweepKernelINS1_5radix10policy_hubIjNS0_8NullTypeEyE10Policy1000ELNS0_9SortOrderE0EjS6_yiiNS1_21identity_decomposer_tEEEvPT5_SC_PT3_PKSD_PT1_PKSH_PT2_PKSL_T4_iiT6_E1s has been demoted
.global .align 1 .b8 _ZN34_INTERNAL_758147ee_4_k_cu_a12557464cuda3std3__45__cpo5beginE[1];
.global .align 1 .b8 _ZN34_INTERNAL_758147ee_4_k_cu_a12557464cuda3std3__45__cpo3endE[1];
.global .align 1 .b8 _ZN34_INTERNAL_758147ee_4_k_cu_a12557464cuda3std3__45__cpo6cbeginE[1];
.global .align 1 .b8 _ZN34_INTERNAL_758147ee_4_k_cu_a12557464cuda3std3__45__cpo4cendE[1];
.global .align 1 .b8 _ZN34_INTERNAL_758147ee_4_k_cu_a12557464cuda3std3__45__cpo6rbeginE[1];
.global .align 1 .b8 _ZN34_INTERNAL_758147ee_4_k_cu_a12557464cuda3std3__45__cpo4rendE[1];
.global .align 1 .b8 _ZN34_INTERNAL_758147ee_4_k_cu_a12557464cuda3std3__45__cpo7crbeginE[1];
.global .align 1 .b8 _ZN34_INTERNAL_758147ee_4_k_cu_a12557464cuda3std3__45__cpo5crendE[1];
.global .align 1 .b8 _ZN34_INTERNAL_758147ee_4_k_cu_a12557464cuda3std3__436_GLOBAL__N__758147ee_4_k_cu_a12557466ignoreE[1];
.global .align 1 .b8 _ZN34_INTERNAL_758147ee_4_k_cu_a12557464cuda3std3__419piecewise_constructE[1];
.global .align 1 .b8 _ZN34_INTERNAL_758147ee_4_k_cu_a12557464cuda3std3__48in_placeE[1];
.global .align 1 .b8 _ZN34_INTERNAL_758147ee_4_k_cu_a12557464cuda3std3__420unreachable_sentinelE[1];
.global .align 1 .b8 _ZN34_INTERNAL_758147ee_4_k_cu_a12557464cuda3std3__47nulloptE[1];
.global .align 1 .b8 _ZN34_INTERNAL_758147ee_4_k_cu_a12557464cuda3std3__48unexpectE[1];
.global .align 1 .b8 _ZN34_INTERNAL_758147ee_4_k_cu_a12557464cuda3std6ranges3__45__cpo4swapE[1];
.global .align 1 .b8 _ZN34_INTERNAL_758147ee_4_k_cu_a12557464cuda3std6ranges3__45__cpo9iter_moveE[1];
.global .align 1 .b8 _ZN34_INTERNAL_758147ee_4_k_cu_a12557464cuda3std6ranges3__45__cpo5beginE[1];
.global .align 1 .b8 _ZN34_INTERNAL_758147ee_4_k_cu_a12557464cuda3std6ranges3__45__cpo3endE[1];
.global .align 1 .b8 _ZN34_INTERNAL_758147ee_4_k_cu_a12557464cuda3std6ranges3__45__cpo6cbeginE[1];
.global .align 1 .b8 _ZN34_INTERNAL_758147ee_4_k_cu_a12557464cuda3std6ranges3__45__cpo4cendE[1];
.global .align 1 .b8 _ZN34_INTERNAL_758147ee_4_k_cu_a12557464cuda3std6ranges3__45__cpo7advanceE[1];
.global .align 1 .b8 _ZN34_INTERNAL_758147ee_4_k_cu_a12557464cuda3std6ranges3__45__cpo9iter_swapE[1];
.global .align 1 .b8 _ZN34_INTERNAL_758147ee_4_k_cu_a12557464cuda3std6ranges3__45__cpo4nextE[1];
.global .align 1 .b8 _ZN34_INTERNAL_758147ee_4_k_cu_a12557464cuda3std6ranges3__45__cpo4prevE[1];
.global .align 1 .b8 _ZN34_INTERNAL_758147ee_4_k_cu_a12557464cuda3std6ranges3__45__cpo4dataE[1];
.global .align 1 .b8 _ZN34_INTERNAL_758147ee_4_k_cu_a12557464cuda3std6ranges3__45__cpo5cdataE[1];
.global .align 1 .b8 _ZN34_INTERNAL_758147ee_4_k_cu_a12557464cuda3std6ranges3__45__cpo4sizeE[1];
.global .align 1 .b8 _ZN34_INTERNAL_758147ee_4_k_cu_a12557464cuda3std6ranges3__45__cpo5ssizeE[1];
.global .align 1 .b8 _ZN34_INTERNAL_758147ee_4_k_cu_a12557464cuda3std6ranges3__45__cpo8distanceE[1];
.global .align 1 .b8 _ZN34_INTERNAL_758147ee_4_k_cu_a12557466thrust24THRUST_300001_SM_1000_NS8cuda_cub3parE[1];
.global .align 1 .b8 _ZN34_INTERNAL_758147ee_4_k_cu_a12557466thrust24THRUST_300001_SM_1000_NS8cuda_cub10par_nosyncE[1];
.global .align 1 .b8 _ZN34_INTERNAL_758147ee_4_k_cu_a12557466thrust24THRUST_300001_SM_1000_NS6system6detail10sequential3seqE[1];
.global .align 1 .b8 _ZN34_INTERNAL_758147ee_4_k_cu_a12557466thrust24THRUST_300001_SM_1000_NS6system3cpp3parE[1];
.global .align 1 .b8 _ZN34_INTERNAL_758147ee_4_k_cu_a12557466thrust24THRUST_300001_SM_1000_NS12placeholders2_1E[1];
.global .align 1 .b8 _ZN34_INTERNAL_758147ee_4_k_cu_a12557466thrust24THRUST_300001_SM_1000_NS12placeholders2_2E[1];
.global .align 1 .b8 _ZN34_INTERNAL_758147ee_4_k_cu_a12557466thrust24THRUST_300001_SM_1000_NS12placeholders2_3E[1];
.global .align 1 .b8 _ZN34_INTERNAL_758147ee_4_k_cu_a12557466thrust24THRUST_300001_SM_1000_NS12placeholders2_4E[1];
.global .align 1 .b8 _ZN34_INTERNAL_758147ee_4_k_cu_a12557466thrust24THRUST_300001_SM_1000_NS12placeholders2_5E[1];
.global .align 1 .b8 _ZN34_INTERNAL_758147ee_4_k_cu_a12557466thrust24THRUST_300001_SM_1000_NS12placeholders2_6E[1];
.global .align 1 .b8 _ZN34_INTERNAL_758147ee_4_k_cu_a12557466thrust24THRUST_300001_SM_1000_NS12placeholders2_7E[1];
.global .align 1 .b8 _ZN34_INTERNAL_758147ee_4_k_cu_a12557466thrust24THRUST_300001_SM_1000_NS12placeholders2_8E[1];
.global .align 1 .b8 _ZN34_INTERNAL_758147ee_4_k_cu_a12557466thrust24THRUST_300001_SM_1000_NS12placeholders2_9E[1];
.global .align 1 .b8 _ZN34_INTERNAL_758147ee_4_k_cu_a12557466thrust24THRUST_300001_SM_1000_NS12placeholders3_10E[1];
.global .align 1 .b8 _ZN34_INTERNAL_758147ee_4_k_cu_a12557466thrust24THRUST_300001_SM_1000_NS3seqE[1];
.global .align 1 .b8 _ZN34_INTERNAL_758147ee_4_k_cu_a12557466thrust24THRUST_300001_SM_1000_NS6deviceE[1];
.extern .shared .align 16 .b8 s_bin[];
.extern .shared .align 16 .b8 s_data[];

.visible .entry _Z17computeHistKernelPjiPiii(
	.param .u64 .ptr .align 1 _Z17computeHistKernelPjiPiii_param_0,
	.param .u32 _Z17computeHistKernelPjiPiii_param_1,
	.param .u64 .ptr .align 1 _Z17computeHistKernelPjiPiii_param_2,
	.param .u32 _Z17computeHistKernelPjiPiii_param_3,
	.param .u32 _Z17computeHistKernelPjiPiii_param_4
)
{
	.reg .pred 	%p<3>;
	.reg .b32 	%r<25>;
	.reg .b64 	%rd<9>;

	ld.param.u64 	%rd1, [_Z17computeHistKernelPjiPiii_param_0];
	ld.param.u32 	%r7, [_Z17computeHistKernelPjiPiii_param_1];
	ld.param.u64 	%rd2, [_Z17computeHistKernelPjiPiii_param_2];
	ld.param.u32 	%r5, [_Z17computeHistKernelPjiPiii_param_3];
	ld.param.u32 	%r6, [_Z17computeHistKernelPjiPiii_param_4];
	mov.u32 	%r1, %ctaid.x;
	mov.u32 	%r8, %ntid.x;
	mov.u32 	%r2, %tid.x;
	mad.lo.s32 	%r3, %r1, %r8, %r2;
	shl.b32 	%r9, %r2, 2;
	mov.u32 	%r10, s_bin;
	add.s32 	%r4, %r10, %r9;
	mov.b32 	%r11, 0;
	st.shared.u32 	[%r4], %r11;
	bar.sync 	0;
	setp.ge.s32 	%p1, %r3, %r7;
	@%p1 bra 	$L__BB0_2;
	cvta.to.global.u64 	%rd3, %rd1;
	mul.wide.s32 	%rd4, %r3, 4;
	add.s64 	%rd5, %rd3, %rd4;
	ld.global.u32 	%r12, [%rd5];
	shr.u32 	%r13, %r12, %r6;
	add.s32 	%r14, %r5, -1;
	and.b32  	%r15, %r13, %r14;
	shl.b32 	%r16, %r15, 2;
	add.s32 	%r18, %r10, %r16;
	atom.shared.add.u32 	%r19, [%r18], 1;
$L__BB0_2:
	bar.sync 	0;
	setp.ge.u32 	%p2, %r2, %r5;
	@%p2 bra 	$L__BB0_4;
	ld.shared.u32 	%r20, [%r4];
	mov.u32 	%r21, %nctaid.x;
	mad.lo.s32 	%r22, %r2, %r21, %r1;
	cvta.to.global.u64 	%rd6, %rd2;
	mul.wide.u32 	%rd7, %r22, 4;
	add.s64 	%rd8, %rd6, %rd7;
	ld.global.u32 	%r23, [%rd8];
	add.s32 	%r24, %r23, %r20;
	st.global.u32 	[%rd8], %r24;
$L__BB0_4:
	ret;

}
	// .globl	_Z13scanBlkKernelPiiS_S_i
.visible .entry _Z13scanBlkKernelPiiS_S_i(
	.param .u64 .ptr .align 1 _Z13scanBlkKernelPiiS_S_i_param_0,
	.param .u32 _Z13scanBlkKernelPiiS_S_i_param_1,
	.param .u64 .ptr .align 1 _Z13scanBlkKernelPiiS_S_i_param_2,
	.param .u64 .ptr .align 1 _Z13scanBlkKernelPiiS_S_i_param_3,
	.param .u32 _Z13scanBlkKernelPiiS_S_i_param_4
)
{
	.reg .pred 	%p<9>;
	.reg .b32 	%r<32>;
	.reg .b64 	%rd<13>;

	ld.param.u64 	%rd1, [_Z13scanBlkKernelPiiS_S_i_param_0];
	ld.param.u32 	%r11, [_Z13scanBlkKernelPiiS_S_i_param_1];
	ld.param.u64 	%rd2, [_Z13scanBlkKernelPiiS_S_i_param_2];
	ld.param.u64 	%rd3, [_Z13scanBlkKernelPiiS_S_i_param_3];
	mov.u32 	%r1, %ctaid.x;
	mov.u32 	%r2, %ntid.x;
	mov.u32 	%r3, %tid.x;
	mad.lo.s32 	%r4, %r1, %r2, %r3;
	setp.lt.s32 	%p1, %r4, 1;
	setp.ge.s32 	%p2, %r4, %r11;
	not.b32 	%r12, %r3;
	add.s32 	%r13, %r2, %r12;
	shl.b32 	%r14, %r13, 2;
	mov.u32 	%r15, s_data;
	add.s32 	%r5, %r15, %r14;
	or.pred  	%p3, %p1, %p2;
	@%p3 bra 	$L__BB1_2;
	cvta.to.global.u64 	%rd4, %rd1;
	add.s32 	%r17, %r4, -1;
	mul.wide.u32 	%rd5, %r17, 4;
	add.s64 	%rd6, %rd4, %rd5;
	ld.global.u32 	%r18, [%rd6];
	st.shared.u32 	[%r5], %r18;
	bra.uni 	$L__BB1_3;
$L__BB1_2:
	mov.b32 	%r16, 0;
	st.shared.u32 	[%r5], %r16;
$L__BB1_3:
	bar.sync 	0;
	setp.lt.u32 	%p4, %r2, 2;
	@%p4 bra 	$L__BB1_8;
	shl.b32 	%r20, %r3, 2;
	add.s32 	%r6, %r15, %r20;
	mov.b32 	%r30, 1;
$L__BB1_5:
	sub.s32 	%r23, %r2, %r30;
	setp.ge.u32 	%p5, %r3, %r23;
	mov.b32 	%r31, 0;
	@%p5 bra 	$L__BB1_7;
	shl.b32 	%r24, %r30, 2;
	add.s32 	%r25, %r6, %r24;
	ld.shared.u32 	%r31, [%r25];
$L__BB1_7:
	bar.sync 	0;
	ld.shared.u32 	%r26, [%r6];
	add.s32 	%r27, %r26, %r31;
	st.shared.u32 	[%r6], %r27;
	bar.sync 	0;
	shl.b32 	%r30, %r30, 1;
	setp.lt.u32 	%p6, %r30, %r2;
	@%p6 bra 	$L__BB1_5;
$L__BB1_8:
	setp.ge.s32 	%p7, %r4, %r11;
	@%p7 bra 	$L__BB1_10;
	ld.shared.u32 	%r28, [%r5];
	cvta.to.global.u64 	%rd7, %rd2;
	mul.wide.s32 	%rd8, %r4, 4;
	add.s64 	%rd9, %rd7, %rd8;
	st.global.u32 	[%rd9], %r28;
$L__BB1_10:
	setp.eq.s64 	%p8, %rd3, 0;
	@%p8 bra 	$L__BB1_12;
	ld.shared.u32 	%r29, [s_data];
	cvta.to.global.u64 	%rd10, %rd3;
	mul.wide.u32 	%rd11, %r1, 4;
	add.s64 	%rd12, %rd10, %rd11;
	st.global.u32 	[%rd12], %r29;
$L__BB1_12:
	ret;

}
	// .globl	_Z10addBlkSumsPiiS_
.visible .entry _Z10addBlkSumsPiiS_(
	.param .u64 .ptr .align 1 _Z10addBlkSumsPiiS__param_0,
	.param .u32 _Z10addBlkSumsPiiS__param_1,
	.param .u64 .ptr .align 1 _Z10addBlkSumsPiiS__param_2
)
{
	.reg .pred 	%p<4>;
	.reg .b32 	%r<10>;
	.reg .b64 	%rd<9>;

	ld.param.u64 	%rd1, [_Z10addBlkSumsPiiS__param_0];
	ld.param.u32 	%r3, [_Z10addBlkSumsPiiS__param_1];
	ld.param.u64 	%rd2, [_Z10addBlkSumsPiiS__param_2];
	mov.u32 	%r1, %ctaid.x;
	mov.u32 	%r4, %ntid.x;
	mov.u32 	%r5, %tid.x;
	mad.lo.s32 	%r2, %r1, %r4, %r5;
	setp.ge.s32 	%p1, %r2, %r3;
	setp.eq.s32 	%p2, %r1, 0;
	or.pred  	%p3, %p2, %p1;
	@%p3 bra 	$L__BB2_2;
	cvta.to.global.u64 	%rd3, %rd2;
	cvta.to.global.u64 	%rd4, %rd1;
	add.s32 	%r6, %r1, -1;
	mul.wide.u32 	%rd5, %r6, 4;
	add.s64 	%rd6, %rd3, %rd5;
	ld.global.u32 	%r7, [%rd6];
	mul.wide.s32 	%rd7, %r2, 4;
	add.s64 	%rd8, %rd4, %rd7;
	ld.global.u32 	%r8, [%rd8];
	add.s32 	%r9, %r8, %r7;
	st.global.u32 	[%rd8], %r9;
$L__BB2_2:
	ret;

}
	// .globl	_Z10preScatterPjiiiiPi
.visible .entry _Z10preScatterPjiiiiPi(
	.param .u64 .ptr .align 1 _Z10preScatterPjiiiiPi_param_0,
	.param .u32 _Z10preScatterPjiiiiPi_param_1,
	.param .u32 _Z10preScatterPjiiiiPi_param_2,
	.param .u32 _Z10preScatterPjiiiiPi_param_3,
	.param .u32 _Z10preScatterPjiiiiPi_param_4,
	.param .u64 .ptr .align 1 _Z10preScatterPjiiiiPi_param_5
)
{
	.reg .pred 	%p<12>;
	.reg .b32 	%r<92>;
	.reg .b64 	%rd<9>;

	ld.param.u64 	%rd3, [_Z10preScatterPjiiiiPi_param_0];
	ld.param.u32 	%r32, [_Z10preScatterPjiiiiPi_param_1];
	ld.param.u32 	%r33, [_Z10preScatterPjiiiiPi_param_2];
	ld.param.u32 	%r34, [_Z10preScatterPjiiiiPi_param_3];
	ld.param.u32 	%r35, [_Z10preScatterPjiiiiPi_param_4];
	ld.param.u64 	%rd2, [_Z10preScatterPjiiiiPi_param_5];
	cvta.to.global.u64 	%rd4, %rd3;
	mov.u32 	%r1, %ntid.x;
	mov.u32 	%r36, %ctaid.x;
	mov.u32 	%r2, %tid.x;
	mad.lo.s32 	%r3, %r36, %r1, %r2;
	setp.ge.s32 	%p1, %r3, %r32;
	mul.wide.s32 	%rd5, %r3, 4;
	add.s64 	%rd1, %rd4, %rd5;
	shl.b32 	%r37, %r2, 2;
	mov.u32 	%r38, s_data;
	add.s32 	%r4, %r38, %r37;
	@%p1 bra 	$L__BB3_2;
	ld.global.u32 	%r39, [%rd1];
	st.shared.u32 	[%r4], %r39;
	shr.s32 	%r40, %r39, %r34;
	add.s32 	%r41, %r35, -1;
	and.b32  	%r86, %r40, %r41;
	bra.uni 	$L__BB3_3;
$L__BB3_2:
	add.s32 	%r86, %r35, -1;
$L__BB3_3:
	shl.b32 	%r42, %r1, 2;
	add.s32 	%r8, %r38, %r42;
	add.s32 	%r9, %r8, %r42;
	add.s32 	%r10, %r9, %r42;
	add.s32 	%r11, %r10, %r42;
	add.s32 	%r12, %r8, %r37;
	st.shared.u32 	[%r12], %r86;
	bar.sync 	0;
	setp.lt.s32 	%p2, %r33, 1;
	@%p2 bra 	$L__BB3_17;
	add.s32 	%r47, %r11, %r42;
	add.s32 	%r13, %r47, %r42;
	add.s32 	%r14, %r47, %r37;
	add.s32 	%r15, %r13, %r37;
	add.s32 	%r16, %r13, %r42;
	add.s32 	%r17, %r9, %r37;
	add.s32 	%r18, %r10, %r37;
	ld.shared.u32 	%r87, [%r12];
	mov.b32 	%r88, 0;
$L__BB3_5:
	setp.ne.s32 	%p3, %r2, 0;
	shr.u32 	%r49, %r87, %r88;
	and.b32  	%r50, %r49, 1;
	st.shared.u32 	[%r14], %r50;
	bar.sync 	0;
	@%p3 bra 	$L__BB3_7;
	mov.b32 	%r52, 0;
	st.shared.u32 	[%r13], %r52;
	bra.uni 	$L__BB3_8;
$L__BB3_7:
	ld.shared.u32 	%r51, [%r14+-4];
	st.shared.u32 	[%r15], %r51;
$L__BB3_8:
	setp.lt.u32 	%p4, %r1, 2;
	bar.sync 	0;
	@%p4 bra 	$L__BB3_13;
	mov.b32 	%r89, 1;
$L__BB3_10:
	setp.lt.u32 	%p5, %r2, %r89;
	mov.b32 	%r90, 0;
	@%p5 bra 	$L__BB3_12;
	sub.s32 	%r55, %r2, %r89;
	shl.b32 	%r56, %r55, 2;
	add.s32 	%r57, %r13, %r56;
	ld.shared.u32 	%r90, [%r57];
$L__BB3_12:
	bar.sync 	0;
	ld.shared.u32 	%r58, [%r15];
	add.s32 	%r59, %r58, %r90;
	st.shared.u32 	[%r15], %r59;
	bar.sync 	0;
	shl.b32 	%r89, %r89, 1;
	setp.lt.u32 	%p6, %r89, %r1;
	@%p6 bra 	$L__BB3_10;
$L__BB3_13:
	bar.sync 	0;
	ld.shared.u32 	%r60, [%r14];
	setp.ne.s32 	%p7, %r60, 0;
	@%p7 bra 	$L__BB3_15;
	ld.shared.u32 	%r66, [%r15];
	sub.s32 	%r91, %r2, %r66;
	bra.uni 	$L__BB3_16;
$L__BB3_15:
	ld.shared.u32 	%r61, [%r13+-4];
	ld.shared.u32 	%r62, [%r16+-4];
	ld.shared.u32 	%r63, [%r15];
	add.s32 	%r64, %r62, %r61;
	sub.s32 	%r65, %r1, %r64;
	add.s32 	%r91, %r65, %r63;
$L__BB3_16:
	ld.shared.u32 	%r67, [%r12];
	shl.b32 	%r68, %r91, 2;
	add.s32 	%r69, %r9, %r68;
	st.shared.u32 	[%r69], %r67;
	ld.shared.u32 	%r70, [%r4];
	add.s32 	%r71, %r10, %r68;
	st.shared.u32 	[%r71], %r70;
	bar.sync 	0;
	ld.shared.u32 	%r87, [%r17];
	st.shared.u32 	[%r12], %r87;
	ld.shared.u32 	%r72, [%r18];
	st.shared.u32 	[%r4], %r72;
	add.s32 	%r88, %r88, 1;
	setp.ne.s32 	%p8, %r88, %r33;
	@%p8 bra 	$L__BB3_5;
$L__BB3_17:
	bar.sync 	0;
	setp.ne.s32 	%p9, %r2, 0;
	@%p9 bra 	$L__BB3_19;
	ld.shared.u32 	%r76, [%r8];
	shl.b32 	%r77, %r76, 2;
	add.s32 	%r78, %r11, %r77;
	mov.b32 	%r79, 0;
	st.shared.u32 	[%r78], %r79;
	bra.uni 	$L__BB3_21;
$L__BB3_19:
	ld.shared.u32 	%r31, [%r12];
	ld.shared.u32 	%r73, [%r12+-4];
	setp.eq.s32 	%p10, %r31, %r73;
	@%p10 bra 	$L__BB3_21;
	shl.b32 	%r74, %r31, 2;
	add.s32 	%r75, %r11, %r74;
	st.shared.u32 	[%r75], %r2;
$L__BB3_21:
	setp.ge.s32 	%p11, %r3, %r32;
	bar.sync 	0;
	@%p11 bra 	$L__BB3_23;
	ld.shared.u32 	%r80, [%r12];
	shl.b32 	%r81, %r80, 2;
	add.s32 	%r82, %r11, %r81;
	ld.shared.u32 	%r83, [%r82];
	sub.s32 	%r84, %r2, %r83;
	cvta.to.global.u64 	%rd6, %rd2;
	add.s64 	%rd8, %rd6, %rd5;
	st.global.u32 	[%rd8], %r84;
	ld.shared.u32 	%r85, [%r4];
	st.global.u32 	[%rd1], %r85;
$L__BB3_23:
	ret;

}
	// .globl	_Z7scatterPjPiiS0_iiS_
.visible .entry _Z7scatterPjPiiS0_iiS_(
	.param .u64 .ptr .align 1 _Z7scatterPjPiiS0_iiS__param_0,
	.param .u64 .ptr .align 1 _Z7scatterPjPiiS0_iiS__param_1,
	.param .u32 _Z7scatterPjPiiS0_iiS__param_2,
	.param .u64 .ptr .align 1 _Z7scatterPjPiiS0_iiS__param_3,
	.param .u32 _Z7scatterPjPiiS0_iiS__param_4,
	.param .u32 _Z7scatterPjPiiS0_iiS__param_5,
	.param .u64 .ptr .align 1 _Z7scatterPjPiiS0_iiS__param_6
)
{
	.reg .pred 	%p<2>;
	.reg .b32 	%r<17>;
	.reg .b64 	%rd<16>;

	ld.param.u64 	%rd1, [_Z7scatterPjPiiS0_iiS__param_0];
	ld.param.u64 	%rd2, [_Z7scatterPjPiiS0_iiS__param_1];
	ld.param.u32 	%r3, [_Z7scatterPjPiiS0_iiS__param_2];
	ld.param.u64 	%rd3, [_Z7scatterPjPiiS0_iiS__param_3];
	ld.param.u32 	%r5, [_Z7scatterPjPiiS0_iiS__param_4];
	ld.param.u32 	%r4, [_Z7scatterPjPiiS0_iiS__param_5];
	ld.param.u64 	%rd4, [_Z7scatterPjPiiS0_iiS__param_6];
	mov.u32 	%r1, %ctaid.x;
	mov.u32 	%r6, %ntid.x;
	mov.u32 	%r7, %tid.x;
	mad.lo.s32 	%r2, %r1, %r6, %r7;
	setp.ge.s32 	%p1, %r2, %r5;
	@%p1 bra 	$L__BB4_2;
	cvta.to.global.u64 	%rd5, %rd1;
	cvta.to.global.u64 	%rd6, %rd3;
	cvta.to.global.u64 	%rd7, %rd2;
	cvta.to.global.u64 	%rd8, %rd4;
	mul.wide.s32 	%rd9, %r2, 4;
	add.s64 	%rd10, %rd5, %rd9;
	ld.global.u32 	%r8, [%rd10];
	shr.u32 	%r9, %r8, %r3;
	add.s32 	%r10, %r4, -1;
	and.b32  	%r11, %r9, %r10;
	mov.u32 	%r12, %nctaid.x;
	mad.lo.s32 	%r13, %r11, %r12, %r1;
	mul.wide.u32 	%rd11, %r13, 4;
	add.s64 	%rd12, %rd6, %rd11;
	ld.global.u32 	%r14, [%rd12];
	add.s64 	%rd13, %rd7, %rd9;
	ld.global.u32 	%r15, [%rd13];
	add.s32 	%r16, %r15, %r14;
	mul.wide.s32 	%rd14, %r16, 4;
	add.s64 	%rd15, %rd8, %rd14;
	st.global.u32 	[%rd15], %r8;
$L__BB4_2:
	ret;

}
	// .globl	_Z7ScatterPjiiiiPiS_
.visible .entry _Z7ScatterPjiiiiPiS_(
	.param .u64 .ptr .align 1 _Z7ScatterPjiiiiPiS__param_0,
	.param .u32 _Z7ScatterPjiiiiPiS__param_1,
	.param .u32 _Z7ScatterPjiiiiPiS__param_2,
	.param .u32 _Z7ScatterPjiiiiPiS__param_3,
	.param .u32 _Z7ScatterPjiiiiPiS__param_4,
	.param .u64 .ptr .align 1 _Z7ScatterPjiiiiPiS__param_5,
	.param .u64 .ptr .align 1 _Z7ScatterPjiiiiPiS__param_6
)
{
	.reg .pred 	%p<12>;
	.reg .b32 	%r<98>;
	.reg .b64 	%rd<13>;

	ld.param.u64 	%rd1, [_Z7ScatterPjiiiiPiS__param_0];
	ld.param.u32 	%r32, [_Z7ScatterPjiiiiPiS__param_1];
	ld.param.u32 	%r33, [_Z7ScatterPjiiiiPiS__param_2];
	ld.param.u32 	%r34, [_Z7ScatterPjiiiiPiS__param_3];
	ld.param.u32 	%r35, [_Z7ScatterPjiiiiPiS__param_4];
	ld.param.u64 	%rd2, [_Z7ScatterPjiiiiPiS__param_5];
	ld.param.u64 	%rd3, [_Z7ScatterPjiiiiPiS__param_6];
	mov.u32 	%r1, %ntid.x;
	mov.u32 	%r2, %ctaid.x;
	mov.u32 	%r3, %tid.x;
	mad.lo.s32 	%r4, %r2, %r1, %r3;
	setp.ge.s32 	%p1, %r4, %r32;
	shl.b32 	%r36, %r3, 2;
	mov.u32 	%r37, s_data;
	add.s32 	%r5, %r37, %r36;
	@%p1 bra 	$L__BB5_2;
	cvta.to.global.u64 	%rd4, %rd1;
	mul.wide.s32 	%rd5, %r4, 4;
	add.s64 	%rd6, %rd4, %rd5;
	ld.global.u32 	%r38, [%rd6];
	st.shared.u32 	[%r5], %r38;
	shr.s32 	%r39, %r38, %r34;
	add.s32 	%r40, %r35, -1;
	and.b32  	%r93, %r39, %r40;
	bra.uni 	$L__BB5_3;
$L__BB5_2:
	add.s32 	%r93, %r35, -1;
$L__BB5_3:
	shl.b32 	%r41, %r1, 2;
	add.s32 	%r9, %r37, %r41;
	add.s32 	%r10, %r9, %r41;
	add.s32 	%r11, %r10, %r41;
	add.s32 	%r12, %r11, %r41;
	add.s32 	%r13, %r9, %r36;
	st.shared.u32 	[%r13], %r93;
	setp.lt.s32 	%p2, %r33, 1;
	@%p2 bra 	$L__BB5_17;
	add.s32 	%r46, %r12, %r41;
	add.s32 	%r14, %r46, %r41;
	add.s32 	%r15, %r46, %r36;
	add.s32 	%r16, %r14, %r36;
	add.s32 	%r17, %r14, %r41;
	add.s32 	%r18, %r10, %r36;
	add.s32 	%r19, %r11, %r36;
	mov.b32 	%r94, 0;
$L__BB5_5:
	setp.ne.s32 	%p3, %r3, 0;
	shr.u32 	%r48, %r93, %r94;
	and.b32  	%r49, %r48, 1;
	st.shared.u32 	[%r15], %r49;
	bar.sync 	0;
	@%p3 bra 	$L__BB5_7;
	mov.b32 	%r51, 0;
	st.shared.u32 	[%r14], %r51;
	bra.uni 	$L__BB5_8;
$L__BB5_7:
	ld.shared.u32 	%r50, [%r15+-4];
	st.shared.u32 	[%r16], %r50;
$L__BB5_8:
	setp.lt.u32 	%p4, %r1, 2;
	bar.sync 	0;
	@%p4 bra 	$L__BB5_13;
	mov.b32 	%r95, 1;
$L__BB5_10:
	setp.lt.u32 	%p5, %r3, %r95;
	mov.b32 	%r96, 0;
	@%p5 bra 	$L__BB5_12;
	sub.s32 	%r54, %r3, %r95;
	shl.b32 	%r55, %r54, 2;
	add.s32 	%r56, %r14, %r55;
	ld.shared.u32 	%r96, [%r56];
$L__BB5_12:
	bar.sync 	0;
	ld.shared.u32 	%r57, [%r16];
	add.s32 	%r58, %r57, %r96;
	st.shared.u32 	[%r16], %r58;
	bar.sync 	0;
	shl.b32 	%r95, %r95, 1;
	setp.lt.u32 	%p6, %r95, %r1;
	@%p6 bra 	$L__BB5_10;
$L__BB5_13:
	bar.sync 	0;
	ld.shared.u32 	%r59, [%r15];
	setp.ne.s32 	%p7, %r59, 0;
	@%p7 bra 	$L__BB5_15;
	ld.shared.u32 	%r65, [%r16];
	sub.s32 	%r97, %r3, %r65;
	bra.uni 	$L__BB5_16;
$L__BB5_15:
	ld.shared.u32 	%r60, [%r14+-4];
	ld.shared.u32 	%r61, [%r17+-4];
	ld.shared.u32 	%r62, [%r16];
	add.s32 	%r63, %r61, %r60;
	sub.s32 	%r64, %r1, %r63;
	add.s32 	%r97, %r64, %r62;
$L__BB5_16:
	ld.shared.u32 	%r66, [%r13];
	shl.b32 	%r67, %r97, 2;
	add.s32 	%r68, %r10, %r67;
	st.shared.u32 	[%r68], %r66;
	ld.shared.u32 	%r69, [%r5];
	add.s32 	%r70, %r11, %r67;
	st.shared.u32 	[%r70], %r69;
	bar.sync 	0;
	ld.shared.u32 	%r93, [%r18];
	st.shared.u32 	[%r13], %r93;
	ld.shared.u32 	%r71, [%r19];
	st.shared.u32 	[%r5], %r71;
	add.s32 	%r94, %r94, 1;
	setp.ne.s32 	%p8, %r94, %r33;
	@%p8 bra 	$L__BB5_5;
$L__BB5_17:
	bar.sync 	0;
	setp.ne.s32 	%p9, %r3, 0;
	@%p9 bra 	$L__BB5_19;
	ld.shared.u32 	%r75, [%r9];
	shl.b32 	%r76, %r75, 2;
	add.s32 	%r77, %r12, %r76;
	mov.b32 	%r78, 0;
	st.shared.u32 	[%r77], %r78;
	bra.uni 	$L__BB5_21;
$L__BB5_19:
	ld.shared.u32 	%r31, [%r13];
	ld.shared.u32 	%r72, [%r13+-4];
	setp.eq.s32 	%p10, %r31, %r72;
	@%p10 bra 	$L__BB5_21;
	shl.b32 	%r73, %r31, 2;
	add.s32 	%r74, %r12, %r73;
	st.shared.u32 	[%r74], %r3;
$L__BB5_21:
	setp.ge.s32 	%p11, %r4, %r32;
	bar.sync 	0;
	@%p11 bra 	$L__BB5_23;
	ld.shared.u32 	%r79, [%r13];
	shl.b32 	%r80, %r79, 2;
	add.s32 	%r81, %r12, %r80;
	ld.shared.u32 	%r82, [%r81];
	sub.s32 	%r83, %r3, %r82;
	ld.shared.u32 	%r84, [%r5];
	shr.s32 	%r85, %r84, %r34;
	add.s32 	%r86, %r35, -1;
	and.b32  	%r87, %r85, %r86;
	mov.u32 	%r88, %nctaid.x;
	mad.lo.s32 	%r89, %r87, %r88, %r2;
	cvta.to.global.u64 	%rd7, %rd2;
	mul.wide.u32 	%rd8, %r89, 4;
	add.s64 	%rd9, %rd7, %rd8;
	ld.global.u32 	%r90, [%rd9];
	add.s32 	%r91, %r83, %r90;
	cvta.to.global.u64 	%rd10, %rd3;
	mul.wide.s32 	%rd11, %r91, 4;
	add.s64 	%rd12, %rd10, %rd11;
	st.global.u32 	[%rd12], %r84;
$L__BB5_23:
	ret;

}
	// .globl	_ZN3cub18CUB_300001_SM_10006detail11EmptyKernelIvEEvv
.visible .entry _ZN3cub18CUB_300001_SM_10006detail11EmptyKernelIvEEvv()
{


	ret;

}
	// .globl	_ZN3cub18CUB_300001_SM_10006detail10radix_sort31DeviceRadixSortSingleTileKernelINS1_5radix10policy_hubIjNS0_8NullTypeEyE10Policy1000ELNS0_9SortOrderE0EjS6_yNS1_21identity_decomposer_tEEEvPKT1_PSB_PKT2_PSF_T3_iiT4_
.visible .entry _ZN3cub18CUB_300001_SM_10006detail10radix_sort31DeviceRadixSortSingleTileKernelINS1_5radix10policy_hubIjNS0_8NullTypeEyE10Policy1000ELNS0_9SortOrderE0EjS6_yNS1_21identity_decomposer_tEEEvPKT1_PSB_PKT2_PSF_T3_iiT4_(
	.param .u64 .ptr .align 1 _ZN3cub18CUB_300001_SM_10006detail10radix_sort31DeviceRadixSortSingleTileKernelINS1_5radix10policy_hubIjNS0_8NullTypeEyE10Policy1000ELNS0_9SortOrderE0EjS6_yNS1_21identity_decomposer_tEEEvPKT1_PSB_PKT2_PSF_T3_iiT4__param_0,
	.param .u64 .ptr .align 1 _ZN3cub18CUB_300001_SM_10006detail10radix_sort31DeviceRadixSortSingleTileKernelINS1_5radix10policy_hubIjNS0_8NullTypeEyE10Policy1000ELNS0_9SortOrderE0EjS6_yNS1_21identity_decomposer_tEEEvPKT1_PSB_PKT2_PSF_T3_iiT4__param_1,
	.param .u64 .ptr .align 1 _ZN3cub18CUB_300001_SM_10006detail10radix_sort31DeviceRadixSortSingleTileKernelINS1_5radix10policy_hubIjNS0_8NullTypeEyE10Policy1000ELNS0_9SortOrderE0EjS6_yNS1_21identity_decomposer_tEEEvPKT1_PSB_PKT2_PSF_T3_iiT4__param_2,
	.param .u64 .ptr .align 1 _ZN3cub18CUB_300001_SM_10006detail10radix_sort31DeviceRadixSortSingleTileKernelINS1_5radix10policy_hubIjNS0_8NullTypeEyE10Policy1000ELNS0_9SortOrderE0EjS6_yNS1_21identity_decomposer_tEEEvPKT1_PSB_PKT2_PSF_T3_iiT4__param_3,
	.param .u64 _ZN3cub18CUB_300001_SM_10006detail10radix_sort31DeviceRadixSortSingleTileKernelINS1_5radix10policy_hubIjNS0_8NullTypeEyE10Policy1000ELNS0_9SortOrderE0EjS6_yNS1_21identity_decomposer_tEEEvPKT1_PSB_PKT2_PSF_T3_iiT4__param_4,
	.param .u32 _ZN3cub18CUB_300001_SM_10006detail10radix_sort31DeviceRadixSortSingleTileKernelINS1_5radix10policy_hubIjNS0_8NullTypeEyE10Policy1000ELNS0_9SortOrderE0EjS6_yNS1_21identity_decomposer_tEEEvPKT1_PSB_PKT2_PSF_T3_iiT4__param_5,
	.param .u32 _ZN3cub18CUB_300001_SM_10006detail10radix_sort31DeviceRadixSortSingleTileKernelINS1_5radix10policy_hubIjNS0_8NullTypeEyE10Policy1000ELNS0_9SortOrderE0EjS6_yNS1_21identity_decomposer_tEEEvPKT1_PSB_PKT2_PSF_T3_iiT4__param_6,
	.param .align 1 .b8 _ZN3cub18CUB_300001_SM_10006detail10radix_sort31DeviceRadixSortSingleTileKernelINS1_5radix10policy_hubIjNS0_8NullTypeEyE10Policy1000ELNS0_9SortOrderE0EjS6_yNS1_21identity_decomposer_tEEEvPKT1_PSB_PKT2_PSF_T3_iiT4__param_7[1]
)
.maxntid 256
.minnctapersm 1
{
	.reg .pred 	%p<52>;
	.reg .b16 	%rs<39>;
	.reg .b32 	%r<706>;
	.reg .b64 	%rd<29>;
	// demoted variable
	.shared .align 16 .b8 _ZZN3cub18CUB_300001_SM_10006detail10radix_sort31DeviceRadixSortSingleTileKernelINS1_5radix10policy_hubIjNS0_8NullTypeEyE10Policy1000ELNS0_9SortOrderE0EjS6_yNS1_21identity_decomposer_tEEEvPKT1_PSB_PKT2_PSF_T3_iiT4_E12temp_storage[33856];
	ld.param.u64 	%rd5, [_ZN3cub18CUB_300001_SM_10006detail10radix_sort31DeviceRadixSortSingleTileKernelINS1_5radix10policy_hubIjNS0_8NullTypeEyE10Policy1000ELNS0_9SortOrderE0EjS6_yNS1_21identity_decomposer_tEEEvPKT1_PSB_PKT2_PSF_T3_iiT4__param_0];
	ld.param.u64 	%rd3, [_ZN3cub18CUB_300001_SM_10006detail10radix_sort31DeviceRadixSortSingleTileKernelINS1_5radix10policy_hubIjNS0_8NullTypeEyE10Policy1000ELNS0_9SortOrderE0EjS6_yNS1_21identity_decomposer_tEEEvPKT1_PSB_PKT2_PSF_T3_iiT4__param_1];
	ld.param.u64 	%rd4, [_ZN3cub18CUB_300001_SM_10006detail10radix_sort31DeviceRadixSortSingleTileKernelINS1_5radix10policy_hubIjNS0_8NullTypeEyE10Policy1000ELNS0_9SortOrderE0EjS6_yNS1_21identity_decomposer_tEEEvPKT1_PSB_PKT2_PSF_T3_iiT4__param_4];
	ld.param.u32 	%r189, [_ZN3cub18CUB_300001_SM_10006detail10radix_sort31DeviceRadixSortSingleTileKernelINS1_5radix10policy_hubIjNS0_8NullTypeEyE10Policy1000ELNS0_9SortOrderE0EjS6_yNS1_21identity_decomposer_tEEEvPKT1_PSB_PKT2_PSF_T3_iiT4__param_5];
	ld.param.u32 	%r190, [_ZN3cub18CUB_300001_SM_10006detail10radix_sort31DeviceRadixSortSingleTileKernelINS1_5radix10policy_hubIjNS0_8NullTypeEyE10Policy1000ELNS0_9SortOrderE0EjS6_yNS1_21identity_decomposer_tEEEvPKT1_PSB_PKT2_PSF_T3_iiT4__param_6];
	cvta.to.global.u64 	%rd6, %rd5;
	cvt.u32.u64 	%r1, %rd4;
	mov.u32 	%r2, %tid.x;
	mul.lo.s32 	%r3, %r2, 19;
	setp.ge.s32 	%p1, %r3, %r1;
	mul.wide.u32 	%rd7, %r3, 4;
	add.s64 	%rd1, %rd6, %rd7;
	mov.b32 	%r703, -1;
	@%p1 bra 	$L__BB7_2;
	ld.global.u32 	%r703, [%rd1];
$L__BB7_2:
	add.s32 	%r193, %r3, 1;
	setp.ge.s32 	%p2, %r193, %r1;
	mov.b32 	%r702, -1;
	@%p2 bra 	$L__BB7_4;
	ld.global.u32 	%r702, [%rd1+4];
$L__BB7_4:
	add.s32 	%r195, %r3, 2;
	setp.ge.s32 	%p3, %r195, %r1;
	mov.b32 	%r701, -1;
	@%p3 bra 	$L__BB7_6;
	ld.global.u32 	%r701, [%rd1+8];
$L__BB7_6:
	add.s32 	%r197, %r3, 3;
	setp.ge.s32 	%p4, %r197, %r1;
	mov.b32 	%r700, -1;
	@%p4 bra 	$L__BB7_8;
	ld.global.u32 	%r700, [%rd1+12];
$L__BB7_8:
	add.s32 	%r199, %r3, 4;
	setp.ge.s32 	%p5, %r199, %r1;
	mov.b32 	%r699, -1;
	@%p5 bra 	$L__BB7_10;
	ld.global.u32 	%r699, [%rd1+16];
$L__BB7_10:
	add.s32 	%r201, %r3, 5;
	setp.ge.s32 	%p6, %r201, %r1;
	mov.b32 	%r698, -1;
	@%p6 bra 	$L__BB7_12;
	ld.global.u32 	%r698, [%rd1+20];
$L__BB7_12:
	add.s32 	%r203, %r3, 6;
	setp.ge.s32 	%p7, %r203, %r1;
	mov.b32 	%r697, -1;
	@%p7 bra 	$L__BB7_14;
	ld.global.u32 	%r697, [%rd1+24];
$L__BB7_14:
	add.s32 	%r205, %r3, 7;
	setp.ge.s32 	%p8, %r205, %r1;
	mov.b32 	%r696, -1;
	@%p8 bra 	$L__BB7_16;
	ld.global.u32 	%r696, [%rd1+28];
$L__BB7_16:
	add.s32 	%r207, %r3, 8;
	setp.ge.s32 	%p9, %r207, %r1;
	mov.b32 	%r695, -1;
	@%p9 bra 	$L__BB7_18;
	ld.global.u32 	%r695, [%rd1+32];
$L__BB7_18:
	add.s32 	%r209, %r3, 9;
	setp.ge.s32 	%p10, %r209, %r1;
	mov.b32 	%r694, -1;
	@%p10 bra 	$L__BB7_20;
	ld.global.u32 	%r694, [%rd1+36];
$L__BB7_20:
	add.s32 	%r211, %r3, 10;
	setp.ge.s32 	%p11, %r211, %r1;
	mov.b32 	%r693, -1;
	@%p11 bra 	$L__BB7_22;
	ld.global.u32 	%r693, [%rd1+40];
$L__BB7_22:
	add.s32 	%r213, %r3, 11;
	setp.ge.s32 	%p12, %r213, %r1;
	mov.b32 	%r692, -1;
	@%p12 bra 	$L__BB7_24;
	ld.global.u32 	%r692, [%rd1+44];
$L__BB7_24:
	add.s32 	%r215, %r3, 12;
	setp.ge.s32 	%p13, %r215, %r1;
	mov.b32 	%r691, -1;
	@%p13 bra 	$L__BB7_26;
	ld.global.u32 	%r691, [%rd1+48];
$L__BB7_26:
	add.s32 	%r217, %r3, 13;
	setp.ge.s32 	%p14, %r217, %r1;
	mov.b32 	%r690, -1;
	@%p14 bra 	$L__BB7_28;
	ld.global.u32 	%r690, [%rd1+52];
$L__BB7_28:
	add.s32 	%r219, %r3, 14;
	setp.ge.s32 	%p15, %r219, %r1;
	mov.b32 	%r689, -1;
	@%p15 bra 	$L__BB7_30;
	ld.global.u32 	%r689, [%rd1+56];
$L__BB7_30:
	add.s32 	%r221, %r3, 15;
	setp.ge.s32 	%p16, %r221, %r1;
	mov.b32 	%r688, -1;
	@%p16 bra 	$L__BB7_32;
	ld.global.u32 	%r688, [%rd1+60];
$L__BB7_32:
	add.s32 	%r223, %r3, 16;
	setp.ge.s32 	%p17, %r223, %r1;
	mov.b32 	%r687, -1;
	@%p17 bra 	$L__BB7_34;
	ld.global.u32 	%r687, [%rd1+64];
$L__BB7_34:
	add.s32 	%r225, %r3, 17;
	setp.ge.s32 	%p18, %r225, %r1;
	mov.b32 	%r686, -1;
	@%p18 bra 	$L__BB7_36;
	ld.global.u32 	%r686, [%rd1+68];
$L__BB7_36:
	add.s32 	%r227, %r3, 18;
	setp.ge.s32 	%p19, %r227, %r1;
	mov.b32 	%r685, -1;
	@%p19 bra 	$L__BB7_38;
	ld.global.u32 	%r685, [%rd1+72];
$L__BB7_38:
	bar.sync 	0;
	shr.u32 	%r42, %r2, 5;
	shl.b32 	%r229, %r2, 2;
	mov.u32 	%r230, _ZZN3cub18CUB_300001_SM_10006detail10radix_sort31DeviceRadixSortSingleTileKernelINS1_5radix10policy_hubIjNS0_8NullTypeEyE10Policy1000ELNS0_9SortOrderE0EjS6_yNS1_21identity_decomposer_tEEEvPKT1_PSB_PKT2_PSF_T3_iiT4_E12temp_storage;
	add.s32 	%r43, %r230, %r229;
	shl.b32 	%r231, %r2, 7;
	add.s32 	%r44, %r43, %r231;
	shl.b32 	%r232, %r42, 2;
	add.s32 	%r233, %r230, %r232;
	add.s32 	%r45, %r233, 33792;
	mad.lo.s32 	%r46, %r2, -56, %r44;
	add.s32 	%r684, %r189, 6;
	sub.s32 	%r683, %r190, %r189;
$L__BB7_39:
	add.s32 	%r293, %r684, -6;
	min.s32 	%r236, %r683, 6;
	mov.b32 	%r322, 0;
	st.shared.u32 	[%r43], %r322;
	st.shared.u32 	[%r43+1024], %r322;
	st.shared.u32 	[%r43+2048], %r322;
	st.shared.u32 	[%r43+3072], %r322;
	st.shared.u32 	[%r43+4096], %r322;
	st.shared.u32 	[%r43+5120], %r322;
	st.shared.u32 	[%r43+6144], %r322;
	st.shared.u32 	[%r43+7168], %r322;
	st.shared.u32 	[%r43+8192], %r322;
	st.shared.u32 	[%r43+9216], %r322;
	st.shared.u32 	[%r43+10240], %r322;
	st.shared.u32 	[%r43+11264], %r322;
	st.shared.u32 	[%r43+12288], %r322;
	st.shared.u32 	[%r43+13312], %r322;
	st.shared.u32 	[%r43+14336], %r322;
	st.shared.u32 	[%r43+15360], %r322;
	st.shared.u32 	[%r43+16384], %r322;
	st.shared.u32 	[%r43+17408], %r322;
	st.shared.u32 	[%r43+18432], %r322;
	st.shared.u32 	[%r43+19456], %r322;
	st.shared.u32 	[%r43+20480], %r322;
	st.shared.u32 	[%r43+21504], %r322;
	st.shared.u32 	[%r43+22528], %r322;
	st.shared.u32 	[%r43+23552], %r322;
	st.shared.u32 	[%r43+24576], %r322;
	st.shared.u32 	[%r43+25600], %r322;
	st.shared.u32 	[%r43+26624], %r322;
	st.shared.u32 	[%r43+27648], %r322;
	st.shared.u32 	[%r43+28672], %r322;
	st.shared.u32 	[%r43+29696], %r322;
	st.shared.u32 	[%r43+30720], %r322;
	st.shared.u32 	[%r43+31744], %r322;
	st.shared.u32 	[%r43+32768], %r322;
	// begin inline asm
	bmsk.clamp.b32 %r234, %r322, %r236;
	// end inline asm
	// begin inline asm
	shr.b32 %r237, %r703, %r293;
	// end inline asm
	and.b32  	%r325, %r234, %r237;
	shl.b32 	%r326, %r325, 10;
	and.b32  	%r327, %r326, 31744;
	add.s32 	%r328, %r43, %r327;
	shr.u32 	%r329, %r325, 4;
	and.b32  	%r330, %r329, 268435454;
	add.s32 	%r71, %r328, %r330;
	ld.shared.u16 	%rs1, [%r71];
	add.s16 	%rs20, %rs1, 1;
	st.shared.u16 	[%r71], %rs20;
	// begin inline asm
	shr.b32 %r240, %r702, %r293;
	// end inline asm
	and.b32  	%r331, %r234, %r240;
	shl.b32 	%r332, %r331, 10;
	and.b32  	%r333, %r332, 31744;
	add.s32 	%r334, %r43, %r333;
	shr.u32 	%r335, %r331, 4;
	and.b32  	%r336, %r335, 268435454;
	add.s32 	%r72, %r334, %r336;
	ld.shared.u16 	%rs2, [%r72];
	add.s16 	%rs21, %rs2, 1;
	st.shared.u16 	[%r72], %rs21;
	// begin inline asm
	shr.b32 %r243, %r701, %r293;
	// end inline asm
	and.b32  	%r337, %r234, %r243;
	shl.b32 	%r338, %r337, 10;
	and.b32  	%r339, %r338, 31744;
	add.s32 	%r340, %r43, %r339;
	shr.u32 	%r341, %r337, 4;
	and.b32  	%r342, %r341, 268435454;
	add.s32 	%r73, %r340, %r342;
	ld.shared.u16 	%rs3, [%r73];
	add.s16 	%rs22, %rs3, 1;
	st.shared.u16 	[%r73], %rs22;
	// begin inline asm
	shr.b32 %r246, %r700, %r293;
	// end inline asm
	and.b32  	%r343, %r234, %r246;
	shl.b32 	%r344, %r343, 10;
	and.b32  	%r345, %r344, 31744;
	add.s32 	%r346, %r43, %r345;
	shr.u32 	%r347, %r343, 4;
	and.b32  	%r348, %r347, 268435454;
	add.s32 	%r74, %r346, %r348;
	ld.shared.u16 	%rs4, [%r74];
	add.s16 	%rs23, %rs4, 1;
	st.shared.u16 	[%r74], %rs23;
	// begin inline asm
	shr.b32 %r249, %r699, %r293;
	// end inline asm
	and.b32  	%r349, %r234, %r249;
	shl.b32 	%r350, %r349, 10;
	and.b32  	%r351, %r350, 31744;
	add.s32 	%r352, %r43, %r351;
	shr.u32 	%r353, %r349, 4;
	and.b32  	%r354, %r353, 268435454;
	add.s32 	%r75, %r352, %r354;
	ld.shared.u16 	%rs5, [%r75];
	add.s16 	%rs24, %rs5, 1;
	st.shared.u16 	[%r75], %rs24;
	// begin inline asm
	shr.b32 %r252, %r698, %r293;
	// end inline asm
	and.b32  	%r355, %r234, %r252;
	shl.b32 	%r356, %r355, 10;
	and.b32  	%r357, %r356, 31744;
	add.s32 	%r358, %r43, %r357;
	shr.u32 	%r359, %r355, 4;
	and.b32  	%r360, %r359, 268435454;
	add.s32 	%r76, %r358, %r360;
	ld.shared.u16 	%rs6, [%r76];
	add.s16 	%rs25, %rs6, 1;
	st.shared.u16 	[%r76], %rs25;
	// begin inline asm
	shr.b32 %r255, %r697, %r293;
	// end inline asm
	and.b32  	%r361, %r234, %r255;
	shl.b32 	%r362, %r361, 10;
	and.b32  	%r363, %r362, 31744;
	add.s32 	%r364, %r43, %r363;
	shr.u32 	%r365, %r361, 4;
	and.b32  	%r366, %r365, 268435454;
	add.s32 	%r77, %r364, %r366;
	ld.shared.u16 	%rs7, [%r77];
	add.s16 	%rs26, %rs7, 1;
	st.shared.u16 	[%r77], %rs26;
	// begin inline asm
	shr.b32 %r258, %r696, %r293;
	// end inline asm
	and.b32  	%r367, %r234, %r258;
	shl.b32 	%r368, %r367, 10;
	and.b32  	%r369, %r368, 31744;
	add.s32 	%r370, %r43, %r369;
	shr.u32 	%r371, %r367, 4;
	and.b32  	%r372, %r371, 268435454;
	add.s32 	%r78, %r370, %r372;
	ld.shared.u16 	%rs8, [%r78];
	add.s16 	%rs27, %rs8, 1;
	st.shared.u16 	[%r78], %rs27;
	// begin inline asm
	shr.b32 %r261, %r695, %r293;
	// end inline asm
	and.b32  	%r373, %r234, %r261;
	shl.b32 	%r374, %r373, 10;
	and.b32  	%r375, %r374, 31744;
	add.s32 	%r376, %r43, %r375;
	shr.u32 	%r377, %r373, 4;
	and.b32  	%r378, %r377, 268435454;
	add.s32 	%r79, %r376, %r378;
	ld.shared.u16 	%rs9, [%r79];
	add.s16 	%rs28, %rs9, 1;
	st.shared.u16 	[%r79], %rs28;
	// begin inline asm
	shr.b32 %r264, %r694, %r293;
	// end inline asm
	and.b32  	%r379, %r234, %r264;
	shl.b32 	%r380, %r379, 10;
	and.b32  	%r381, %r380, 31744;
	add.s32 	%r382, %r43, %r381;
	shr.u32 	%r383, %r379, 4;
	and.b32  	%r384, %r383, 268435454;
	add.s32 	%r80, %r382, %r384;
	ld.shared.u16 	%rs10, [%r80];
	add.s16 	%rs29, %rs10, 1;
	st.shared.u16 	[%r80], %rs29;
	// begin inline asm
	shr.b32 %r267, %r693, %r293;
	// end inline asm
	and.b32  	%r385, %r234, %r267;
	shl.b32 	%r386, %r385, 10;
	and.b32  	%r387, %r386, 31744;
	add.s32 	%r388, %r43, %r387;
	shr.u32 	%r389, %r385, 4;
	and.b32  	%r390, %r389, 268435454;
	add.s32 	%r81, %r388, %r390;
	ld.shared.u16 	%rs11, [%r81];
	add.s16 	%rs30, %rs11, 1;
	st.shared.u16 	[%r81], %rs30;
	// begin inline asm
	shr.b32 %r270, %r692, %r293;
	// end inline asm
	and.b32  	%r391, %r234, %r270;
	shl.b32 	%r392, %r391, 10;
	and.b32  	%r393, %r392, 31744;
	add.s32 	%r394, %r43, %r393;
	shr.u32 	%r395, %r391, 4;
	and.b32  	%r396, %r395, 268435454;
	add.s32 	%r82, %r394, %r396;
	ld.shared.u16 	%rs12, [%r82];
	add.s16 	%rs31, %rs12, 1;
	st.shared.u16 	[%r82], %rs31;
	// begin inline asm
	shr.b32 %r273, %r691, %r293;
	// end inline asm
	and.b32  	%r397, %r234, %r273;
	shl.b32 	%r398, %r397, 10;
	and.b32  	%r399, %r398, 31744;
	add.s32 	%r400, %r43, %r399;
	shr.u32 	%r401, %r397, 4;
	and.b32  	%r402, %r401, 268435454;
	add.s32 	%r83, %r400, %r402;
	ld.shared.u16 	%rs13, [%r83];
	add.s16 	%rs32, %rs13, 1;
	st.shared.u16 	[%r83], %rs32;
	// begin inline asm
	shr.b32 %r276, %r690, %r293;
	// end inline asm
	and.b32  	%r403, %r234, %r276;
	shl.b32 	%r404, %r403, 10;
	and.b32  	%r405, %r404, 31744;
	add.s32 	%r406, %r43, %r405;
	shr.u32 	%r407, %r403, 4;
	and.b32  	%r408, %r407, 268435454;
	add.s32 	%r84, %r406, %r408;
	ld.shared.u16 	%rs14, [%r84];
	add.s16 	%rs33, %rs14, 1;
	st.shared.u16 	[%r84], %rs33;
	// begin inline asm
	shr.b32 %r279, %r689, %r293;
	// end inline asm
	and.b32  	%r409, %r234, %r279;
	shl.b32 	%r410, %r409, 10;
	and.b32  	%r411, %r410, 31744;
	add.s32 	%r412, %r43, %r411;
	shr.u32 	%r413, %r409, 4;
	and.b32  	%r414, %r413, 268435454;
	add.s32 	%r85, %r412, %r414;
	ld.shared.u16 	%rs15, [%r85];
	add.s16 	%rs34, %rs15, 1;
	st.shared.u16 	[%r85], %rs34;
	// begin inline asm
	shr.b32 %r282, %r688, %r293;
	// end inline asm
	and.b32  	%r415, %r234, %r282;
	shl.b32 	%r416, %r415, 10;
	and.b32  	%r417, %r416, 31744;
	add.s32 	%r418, %r43, %r417;
	shr.u32 	%r419, %r415, 4;
	and.b32  	%r420, %r419, 268435454;
	add.s32 	%r86, %r418, %r420;
	ld.shared.u16 	%rs16, [%r86];
	add.s16 	%rs35, %rs16, 1;
	st.shared.u16 	[%r86], %rs35;
	// begin inline asm
	shr.b32 %r285, %r687, %r293;
	// end inline asm
	and.b32  	%r421, %r234, %r285;
	shl.b32 	%r422, %r421, 10;
	and.b32  	%r423, %r422, 31744;
	add.s32 	%r424, %r43, %r423;
	shr.u32 	%r425, %r421, 4;
	and.b32  	%r426, %r425, 268435454;
	add.s32 	%r87, %r424, %r426;
	ld.shared.u16 	%rs17, [%r87];
	add.s16 	%rs36, %rs17, 1;
	st.shared.u16 	[%r87], %rs36;
	// begin inline asm
	shr.b32 %r288, %r686, %r293;
	// end inline asm
	and.b32  	%r427, %r234, %r288;
	shl.b32 	%r428, %r427, 10;
	and.b32  	%r429, %r428, 31744;
	add.s32 	%r430, %r43, %r429;
	shr.u32 	%r431, %r427, 4;
	and.b32  	%r432, %r431, 268435454;
	add.s32 	%r88, %r430, %r432;
	ld.shared.u16 	%rs18, [%r88];
	add.s16 	%rs37, %rs18, 1;
	st.shared.u16 	[%r88], %rs37;
	// begin inline asm
	shr.b32 %r291, %r685, %r293;
	// end inline asm
	and.b32  	%r433, %r234, %r291;
	shl.b32 	%r434, %r433, 10;
	and.b32  	%r435, %r434, 31744;
	add.s32 	%r436, %r43, %r435;
	shr.u32 	%r437, %r433, 4;
	and.b32  	%r438, %r437, 268435454;
	add.s32 	%r89, %r436, %r438;
	ld.shared.u16 	%rs19, [%r89];
	add.s16 	%rs38, %rs19, 1;
	st.shared.u16 	[%r89], %rs38;
	bar.sync 	0;
	ld.shared.u32 	%r90, [%r44];
	ld.shared.u32 	%r439, [%r44+4];
	ld.shared.u32 	%r440, [%r44+8];
	ld.shared.u32 	%r441, [%r44+12];
	ld.shared.u32 	%r442, [%r44+16];
	ld.shared.u32 	%r443, [%r44+20];
	ld.shared.u32 	%r444, [%r44+24];
	ld.shared.u32 	%r445, [%r44+28];
	ld.shared.u32 	%r446, [%r44+32];
	ld.shared.u32 	%r447, [%r44+36];
	ld.shared.u32 	%r448, [%r44+40];
	ld.shared.u32 	%r449, [%r44+44];
	ld.shared.u32 	%r450, [%r44+48];
	ld.shared.u32 	%r451, [%r44+52];
	ld.shared.u32 	%r452, [%r44+56];
	ld.shared.u32 	%r453, [%r44+60];
	ld.shared.u32 	%r454, [%r44+64];
	ld.shared.u32 	%r455, [%r44+68];
	ld.shared.u32 	%r456, [%r44+72];
	ld.shared.u32 	%r457, [%r44+76];
	ld.shared.u32 	%r458, [%r44+80];
	ld.shared.u32 	%r459, [%r44+84];
	ld.shared.u32 	%r460, [%r44+88];
	ld.shared.u32 	%r461, [%r44+92];
	ld.shared.u32 	%r462, [%r44+96];
	ld.shared.u32 	%r463, [%r44+100];
	ld.shared.u32 	%r464, [%r44+104];
	ld.shared.u32 	%r465, [%r44+108];
	ld.shared.u32 	%r466, [%r44+112];
	ld.shared.u32 	%r467, [%r44+116];
	ld.shared.u32 	%r468, [%r44+120];
	ld.shared.u32 	%r469, [%r44+124];
	ld.shared.u32 	%r470, [%r44+128];
	add.s32 	%r91, %r439, %r90;
	add.s32 	%r92, %r440, %r91;
	add.s32 	%r93, %r441, %r92;
	add.s32 	%r94, %r442, %r93;
	add.s32 	%r95, %r443, %r94;
	add.s32 	%r96, %r444, %r95;
	add.s32 	%r97, %r445, %r96;
	add.s32 	%r98, %r446, %r97;
	add.s32 	%r99, %r447, %r98;
	add.s32 	%r100, %r448, %r99;
	add.s32 	%r101, %r449, %r100;
	add.s32 	%r102, %r450, %r101;
	add.s32 	%r103, %r451, %r102;
	add.s32 	%r104, %r452, %r103;
	add.s32 	%r105, %r453, %r104;
	add.s32 	%r106, %r454, %r105;
	add.s32 	%r107, %r455, %r106;
	add.s32 	%r108, %r456, %r107;
	add.s32 	%r109, %r457, %r108;
	add.s32 	%r110, %r458, %r109;
	add.s32 	%r111, %r459, %r110;
	add.s32 	%r112, %r460, %r111;
	add.s32 	%r113, %r461, %r112;
	add.s32 	%r114, %r462, %r113;
	add.s32 	%r115, %r463, %r114;
	add.s32 	%r116, %r464, %r115;
	add.s32 	%r117, %r465, %r116;
	add.s32 	%r118, %r466, %r117;
	add.s32 	%r119, %r467, %r118;
	add.s32 	%r120, %r468, %r119;
	add.s32 	%r121, %r469, %r120;
	add.s32 	%r299, %r470, %r121;
	// begin inline asm
	mov.u32 %r294, %laneid;
	// end inline asm
	mov.b32 	%r297, 1;
	mov.b32 	%r324, -1;
	// begin inline asm
	{  .reg .u32 r0;  .reg .pred p;  shfl.sync.up.b32 r0|p, %r299, %r297, %r322, %r324;  @p add.u32 r0, r0, %r299;  mov.u32 %r295, r0;}
	// end inline asm
	mov.b32 	%r303, 2;
	// begin inline asm
	{  .reg .u32 r0;  .reg .pred p;  shfl.sync.up.b32 r0|p, %r295, %r303, %r322, %r324;  @p add.u32 r0, r0, %r295;  mov.u32 %r301, r0;}
	// end inline asm
	mov.b32 	%r309, 4;
	// begin inline asm
	{  .reg .u32 r0;  .reg .pred p;  shfl.sync.up.b32 r0|p, %r301, %r309, %r322, %r324;  @p add.u32 r0, r0, %r301;  mov.u32 %r307, r0;}
	// end inline asm
	mov.b32 	%r315, 8;
	// begin inline asm
	{  .reg .u32 r0;  .reg .pred p;  shfl.sync.up.b32 r0|p, %r307, %r315, %r322, %r324;  @p add.u32 r0, r0, %r307;  mov.u32 %r313, r0;}
	// end inline asm
	mov.b32 	%r321, 16;
	// begin inline asm
	{  .reg .u32 r0;  .reg .pred p;  shfl.sync.up.b32 r0|p, %r313, %r321, %r322, %r324;  @p add.u32 r0, r0, %r313;  mov.u32 %r319, r0;}
	// end inline asm
	setp.ne.s32 	%p20, %r294, 31;
	@%p20 bra 	$L__BB7_41;
	st.shared.u32 	[%r45], %r319;
$L__BB7_41:
	sub.s32 	%r471, %r319, %r299;
	setp.gt.u32 	%p21, %r2, 31;
	setp.eq.s32 	%p22, %r42, 7;
	setp.eq.s32 	%p23, %r42, 6;
	setp.eq.s32 	%p24, %r42, 5;
	setp.eq.s32 	%p25, %r42, 4;
	setp.eq.s32 	%p26, %r42, 3;
	setp.eq.s32 	%p27, %r42, 2;
	setp.eq.s32 	%p28, %r42, 1;
	bar.sync 	0;
	ld.shared.v4.u32 	{%r472, %r473, %r474, %r475}, [_ZZN3cub18CUB_300001_SM_10006detail10radix_sort31DeviceRadixSortSingleTileKernelINS1_5radix10policy_hubIjNS0_8NullTypeEyE10Policy1000ELNS0_9SortOrderE0EjS6_yNS1_21identity_decomposer_tEEEvPKT1_PSB_PKT2_PSF_T3_iiT4_E12temp_storage+33792];
	selp.b32 	%r476, %r472, %r704, %p28;
	add.s32 	%r477, %r473, %r472;
	selp.b32 	%r478, %r477, %r476, %p27;
	add.s32 	%r479, %r477, %r474;
	selp.b32 	%r480, %r479, %r478, %p26;
	add.s32 	%r481, %r479, %r475;
	selp.b32 	%r482, %r481, %r480, %p25;
	ld.shared.v4.u32 	{%r483, %r484, %r485, %r486}, [_ZZN3cub18CUB_300001_SM_10006detail10radix_sort31DeviceRadixSortSingleTileKernelINS1_5radix10policy_hubIjNS0_8NullTypeEyE10Policy1000ELNS0_9SortOrderE0EjS6_yNS1_21identity_decomposer_tEEEvPKT1_PSB_PKT2_PSF_T3_iiT4_E12temp_storage+33808];
	add.s32 	%r487, %r481, %r483;
	selp.b32 	%r488, %r487, %r482, %p24;
	add.s32 	%r489, %r487, %r484;
	selp.b32 	%r490, %r489, %r488, %p23;
	add.s32 	%r491, %r489, %r485;
	selp.b32 	%r704, %r491, %r490, %p22;
	add.s32 	%r126, %r491, %r486;
	setp.ne.s32 	%p29, %r294, 0;
	selp.b32 	%r492, %r471, 0, %p29;
	add.s32 	%r493, %r704, %r492;
	or.pred  	%p30, %p21, %p29;
	selp.b32 	%r705, %r493, %r471, %p21;
	@%p30 bra 	$L__BB7_43;
	shl.b32 	%r705, %r126, 16;
	st.shared.u32 	[_ZZN3cub18CUB_300001_SM_10006detail10radix_sort31DeviceRadixSortSingleTileKernelINS1_5radix10policy_hubIjNS0_8NullTypeEyE10Policy1000ELNS0_9SortOrderE0EjS6_yNS1_21identity_decomposer_tEEEvPKT1_PSB_PKT2_PSF_T3_iiT4_E12temp_storage+33832], %r705;
$L__BB7_43:
	setp.eq.s32 	%p31, %r2, 0;
	bar.sync 	0;
	ld.shared.u32 	%r494, [_ZZN3cub18CUB_300001_SM_10006detail10radix_sort31DeviceRadixSortSingleTileKernelINS1_5radix10policy_hubIjNS0_8NullTypeEyE10Policy1000ELNS0_9SortOrderE0EjS6_yNS1_21identity_decomposer_tEEEvPKT1_PSB_PKT2_PSF_T3_iiT4_E12temp_storage+33832];
	selp.b32 	%r495, 0, %r494, %p31;
	add.s32 	%r496, %r705, %r495;
	add.s32 	%r497, %r90, %r496;
	add.s32 	%r498, %r91, %r496;
	add.s32 	%r499, %r92, %r496;
	add.s32 	%r500, %r93, %r496;
	add.s32 	%r501, %r94, %r496;
	add.s32 	%r502, %r95, %r496;
	add.s32 	%r503, %r96, %r496;
	add.s32 	%r504, %r97, %r496;
	add.s32 	%r505, %r98, %r496;
	add.s32 	%r506, %r99, %r496;
	add.s32 	%r507, %r100, %r496;
	add.s32 	%r508, %r101, %r496;
	add.s32 	%r509, %r102, %r496;
	add.s32 	%r510, %r103, %r496;
	add.s32 	%r511, %r104, %r496;
	add.s32 	%r512, %r105, %r496;
	add.s32 	%r513, %r106, %r496;
	add.s32 	%r514, %r107, %r496;
	add.s32 	%r515, %r108, %r496;
	add.s32 	%r516, %r109, %r496;
	add.s32 	%r517, %r110, %r496;
	add.s32 	%r518, %r111, %r496;
	add.s32 	%r519, %r112, %r496;
	add.s32 	%r520, %r113, %r496;
	add.s32 	%r521, %r114, %r496;
	add.s32 	%r522, %r115, %r496;
	add.s32 	%r523, %r116, %r496;
	add.s32 	%r524, %r117, %r496;
	add.s32 	%r525, %r118, %r496;
	add.s32 	%r526, %r119, %r496;
	add.s32 	%r527, %r120, %r496;
	add.s32 	%r528, %r121, %r496;
	st.shared.u32 	[%r44], %r496;
	st.shared.u32 	[%r44+4], %r497;
	st.shared.u32 	[%r44+8], %r498;
	st.shared.u32 	[%r44+12], %r499;
	st.shared.u32 	[%r44+16], %r500;
	st.shared.u32 	[%r44+20], %r501;
	st.shared.u32 	[%r44+24], %r502;
	st.shared.u32 	[%r44+28], %r503;
	st.shared.u32 	[%r44+32], %r504;
	st.shared.u32 	[%r44+36], %r505;
	st.shared.u32 	[%r44+40], %r506;
	st.shared.u32 	[%r44+44], %r507;
	st.shared.u32 	[%r44+48], %r508;
	st.shared.u32 	[%r44+52], %r509;
	st.shared.u32 	[%r44+56], %r510;
	st.shared.u32 	[%r44+60], %r511;
	st.shared.u32 	[%r44+64], %r512;
	st.shared.u32 	[%r44+68], %r513;
	st.shared.u32 	[%r44+72], %r514;
	st.shared.u32 	[%r44+76], %r515;
	st.shared.u32 	[%r44+80], %r516;
	st.shared.u32 	[%r44+84], %r517;
	st.shared.u32 	[%r44+88], %r518;
	st.shared.u32 	[%r44+92], %r519;
	st.shared.u32 	[%r44+96], %r520;
	st.shared.u32 	[%r44+100], %r521;
	st.shared.u32 	[%r44+104], %r522;
	st.shared.u32 	[%r44+108], %r523;
	st.shared.u32 	[%r44+112], %r524;
	st.shared.u32 	[%r44+116], %r525;
	st.shared.u32 	[%r44+120], %r526;
	st.shared.u32 	[%r44+124], %r527;
	st.shared.u32 	[%r44+128], %r528;
	bar.sync 	0;
	cvt.u32.u16 	%r529, %rs1;
	ld.shared.u16 	%r530, [%r71];
	add.s32 	%r130, %r530, %r529;
	cvt.u32.u16 	%r531, %rs2;
	ld.shared.u16 	%r532, [%r72];
	add.s32 	%r131, %r532, %r531;
	cvt.u32.u16 	%r533, %rs3;
	ld.shared.u16 	%r534, [%r73];
	add.s32 	%r132, %r534, %r533;
	cvt.u32.u16 	%r535, %rs4;
	ld.shared.u16 	%r536, [%r74];
	add.s32 	%r133, %r536, %r535;
	cvt.u32.u16 	%r537, %rs5;
	ld.shared.u16 	%r538, [%r75];
	add.s32 	%r134, %r538, %r537;
	cvt.u32.u16 	%r539, %rs6;
	ld.shared.u16 	%r540, [%r76];
	add.s32 	%r135, %r540, %r539;
	cvt.u32.u16 	%r541, %rs7;
	ld.shared.u16 	%r542, [%r77];
	add.s32 	%r136, %r542, %r541;
	cvt.u32.u16 	%r543, %rs8;
	ld.shared.u16 	%r544, [%r78];
	add.s32 	%r137, %r544, %r543;
	cvt.u32.u16 	%r545, %rs9;
	ld.shared.u16 	%r546, [%r79];
	add.s32 	%r138, %r546, %r545;
	cvt.u32.u16 	%r547, %rs10;
	ld.shared.u16 	%r548, [%r80];
	add.s32 	%r139, %r548, %r547;
	cvt.u32.u16 	%r549, %rs11;
	ld.shared.u16 	%r550, [%r81];
	add.s32 	%r140, %r550, %r549;
	cvt.u32.u16 	%r551, %rs12;
	ld.shared.u16 	%r552, [%r82];
	add.s32 	%r141, %r552, %r551;
	cvt.u32.u16 	%r553, %rs13;
	ld.shared.u16 	%r554, [%r83];
	add.s32 	%r142, %r554, %r553;
	cvt.u32.u16 	%r555, %rs14;
	ld.shared.u16 	%r556, [%r84];
	add.s32 	%r143, %r556, %r555;
	cvt.u32.u16 	%r557, %rs15;
	ld.shared.u16 	%r558, [%r85];
	add.s32 	%r144, %r558, %r557;
	cvt.u32.u16 	%r559, %rs16;
	ld.shared.u16 	%r560, [%r86];
	add.s32 	%r145, %r560, %r559;
	cvt.u32.u16 	%r561, %rs17;
	ld.shared.u16 	%r562, [%r87];
	add.s32 	%r146, %r562, %r561;
	cvt.u32.u16 	%r563, %rs18;
	ld.shared.u16 	%r564, [%r88];
	add.s32 	%r147, %r564, %r563;
	cvt.u32.u16 	%r565, %rs19;
	ld.shared.u16 	%r566, [%r89];
	add.s32 	%r148, %r566, %r565;
	bar.sync 	0;
	setp.lt.s32 	%p32, %r684, %r190;
	@%p32 bra 	$L__BB7_83;
	cvt.u64.u32 	%rd8, %r2;
	shl.b32 	%r567, %r130, 2;
	mov.u32 	%r568, _ZZN3cub18CUB_300001_SM_10006detail10radix_sort31DeviceRadixSortSingleTileKernelINS1_5radix10policy_hubIjNS0_8NullTypeEyE10Policy1000ELNS0_9SortOrderE0EjS6_yNS1_21identity_decomposer_tEEEvPKT1_PSB_PKT2_PSF_T3_iiT4_E12temp_storage;
	add.s32 	%r569, %r568, %r567;
	st.shared.u32 	[%r569], %r703;
	shl.b32 	%r570, %r131, 2;
	add.s32 	%r571, %r568, %r570;
	st.shared.u32 	[%r571], %r702;
	shl.b32 	%r572, %r132, 2;
	add.s32 	%r573, %r568, %r572;
	st.shared.u32 	[%r573], %r701;
	shl.b32 	%r574, %r133, 2;
	add.s32 	%r575, %r568, %r574;
	st.shared.u32 	[%r575], %r700;
	shl.b32 	%r576, %r134, 2;
	add.s32 	%r577, %r568, %r576;
	st.shared.u32 	[%r577], %r699;
	shl.b32 	%r578, %r135, 2;
	add.s32 	%r579, %r568, %r578;
	st.shared.u32 	[%r579], %r698;
	shl.b32 	%r580, %r136, 2;
	add.s32 	%r581, %r568, %r580;
	st.shared.u32 	[%r581], %r697;
	shl.b32 	%r582, %r137, 2;
	add.s32 	%r583, %r568, %r582;
	st.shared.u32 	[%r583], %r696;
	shl.b32 	%r584, %r138, 2;
	add.s32 	%r585, %r568, %r584;
	st.shared.u32 	[%r585], %r695;
	shl.b32 	%r586, %r139, 2;
	add.s32 	%r587, %r568, %r586;
	st.shared.u32 	[%r587], %r694;
	shl.b32 	%r588, %r140, 2;
	add.s32 	%r589, %r568, %r588;
	st.shared.u32 	[%r589], %r693;
	shl.b32 	%r590, %r141, 2;
	add.s32 	%r591, %r568, %r590;
	st.shared.u32 	[%r591], %r692;
	shl.b32 	%r592, %r142, 2;
	add.s32 	%r593, %r568, %r592;
	st.shared.u32 	[%r593], %r691;
	shl.b32 	%r594, %r143, 2;
	add.s32 	%r595, %r568, %r594;
	st.shared.u32 	[%r595], %r690;
	shl.b32 	%r596, %r144, 2;
	add.s32 	%r597, %r568, %r596;
	st.shared.u32 	[%r597], %r689;
	shl.b32 	%r598, %r145, 2;
	add.s32 	%r599, %r568, %r598;
	st.shared.u32 	[%r599], %r688;
	shl.b32 	%r600, %r146, 2;
	add.s32 	%r601, %r568, %r600;
	st.shared.u32 	[%r601], %r687;
	shl.b32 	%r602, %r147, 2;
	add.s32 	%r603, %r568, %r602;
	st.shared.u32 	[%r603], %r686;
	shl.b32 	%r604, %r148, 2;
	add.s32 	%r605, %r568, %r604;
	st.shared.u32 	[%r605], %r685;
	bar.sync 	0;
	mad.lo.s32 	%r149, %r2, -72, %r46;
	ld.shared.u32 	%r150, [%r149+1024];
	ld.shared.u32 	%r151, [%r149+2048];
	ld.shared.u32 	%r152, [%r149+3072];
	ld.shared.u32 	%r153, [%r149+4096];
	ld.shared.u32 	%r154, [%r149+5120];
	ld.shared.u32 	%r155, [%r149+6144];
	ld.shared.u32 	%r156, [%r149+7168];
	ld.shared.u32 	%r157, [%r149+8192];
	ld.shared.u32 	%r158, [%r149+9216];
	ld.shared.u32 	%r159, [%r149+10240];
	ld.shared.u32 	%r160, [%r149+11264];
	ld.shared.u32 	%r161, [%r149+12288];
	ld.shared.u32 	%r162, [%r149+13312];
	ld.shared.u32 	%r163, [%r149+14336];
	ld.shared.u32 	%r164, [%r149+15360];
	ld.shared.u32 	%r165, [%r149+16384];
	ld.shared.u32 	%r166, [%r149+17408];
	ld.shared.u32 	%r167, [%r149+18432];
	setp.gt.u64 	%p33, %rd4, %rd8;
	cvta.to.global.u64 	%rd9, %rd3;
	mul.wide.u32 	%rd10, %r2, 4;
	add.s64 	%rd2, %rd9, %rd10;
	@%p33 bra 	$L__BB7_45;
	bra.uni 	$L__BB7_46;
$L__BB7_45:
	ld.shared.u32 	%r606, [%r149];
	st.global.u32 	[%rd2], %r606;
$L__BB7_46:
	add.s32 	%r607, %r2, 256;
	cvt.u64.u32 	%rd11, %r607;
	setp.le.u64 	%p34, %rd4, %rd11;
	@%p34 bra 	$L__BB7_48;
	st.global.u32 	[%rd2+1024], %r150;
$L__BB7_48:
	add.s32 	%r608, %r2, 512;
	cvt.u64.u32 	%rd12, %r608;
	setp.le.u64 	%p35, %rd4, %rd12;
	@%p35 bra 	$L__BB7_50;
	st.global.u32 	[%rd2+2048], %r151;
$L__BB7_50:
	add.s32 	%r609, %r2, 768;
	cvt.u64.u32 	%rd13, %r609;
	setp.le.u64 	%p36, %rd4, %rd13;
	@%p36 bra 	$L__BB7_52;
	st.global.u32 	[%rd2+3072], %r152;
$L__BB7_52:
	or.b32  	%r610, %r2, 1024;
	cvt.u64.u32 	%rd14, %r610;
	setp.le.u64 	%p37, %rd4, %rd14;
	@%p37 bra 	$L__BB7_54;
	st.global.u32 	[%rd2+4096], %r153;
$L__BB7_54:
	add.s32 	%r611, %r2, 1280;
	cvt.u64.u32 	%rd15, %r611;
	setp.le.u64 	%p38, %rd4, %rd15;
	@%p38 bra 	$L__BB7_56;
	st.global.u32 	[%rd2+5120], %r154;
$L__BB7_56:
	add.s32 	%r612, %r2, 1536;
	cvt.u64.u32 	%rd16, %r612;
	setp.le.u64 	%p39, %rd4, %rd16;
	@%p39 bra 	$L__BB7_58;
	st.global.u32 	[%rd2+6144], %r155;
$L__BB7_58:
	add.s32 	%r613, %r2, 1792;
	cvt.u64.u32 	%rd17, %r613;
	setp.le.u64 	%p40, %rd4, %rd17;
	@%p40 bra 	$L__BB7_60;
	st.global.u32 	[%rd2+7168], %r156;
$L__BB7_60:
	or.b32  	%r614, %r2, 2048;
	cvt.u64.u32 	%rd18, %r614;
	setp.le.u64 	%p41, %rd4, %rd18;
	@%p41 bra 	$L__BB7_62;
	st.global.u32 	[%rd2+8192], %r157;
$L__BB7_62:
	add.s32 	%r615, %r2, 2304;
	cvt.u64.u32 	%rd19, %r615;
	setp.le.u64 	%p42, %rd4, %rd19;
	@%p42 bra 	$L__BB7_64;
	st.global.u32 	[%rd2+9216], %r158;
$L__BB7_64:
	add.s32 	%r616, %r2, 2560;
	cvt.u64.u32 	%rd20, %r616;
	setp.le.u64 	%p43, %rd4, %rd20;
	@%p43 bra 	$L__BB7_66;
	st.global.u32 	[%rd2+10240], %r159;
$L__BB7_66:
	add.s32 	%r617, %r2, 2816;
	cvt.u64.u32 	%rd21, %r617;
	setp.le.u64 	%p44, %rd4, %rd21;
	@%p44 bra 	$L__BB7_68;
	st.global.u32 	[%rd2+11264], %r160;
$L__BB7_68:
	or.b32  	%r618, %r2, 3072;
	cvt.u64.u32 	%rd22, %r618;
	setp.le.u64 	%p45, %rd4, %rd22;
	@%p45 bra 	$L__BB7_70;
	st.global.u32 	[%rd2+12288], %r161;
$L__BB7_70:
	add.s32 	%r619, %r2, 3328;
	cvt.u64.u32 	%rd23, %r619;
	setp.le.u64 	%p46, %rd4, %rd23;
	@%p46 bra 	$L__BB7_72;
	st.global.u32 	[%rd2+13312], %r162;
$L__BB7_72:
	add.s32 	%r620, %r2, 3584;
	cvt.u64.u32 	%rd24, %r620;
	setp.le.u64 	%p47, %rd4, %rd24;
	@%p47 bra 	$L__BB7_74;
	st.global.u32 	[%rd2+14336], %r163;
$L__BB7_74:
	add.s32 	%r621, %r2, 3840;
	cvt.u64.u32 	%rd25, %r621;
	setp.le.u64 	%p48, %rd4, %rd25;
	@%p48 bra 	$L__BB7_76;
	st.global.u32 	[%rd2+15360], %r164;
$L__BB7_76:
	or.b32  	%r622, %r2, 4096;
	cvt.u64.u32 	%rd26, %r622;
	setp.le.u64 	%p49, %rd4, %rd26;
	@%p49 bra 	$L__BB7_78;
	st.global.u32 	[%rd2+16384], %r165;
$L__BB7_78:
	add.s32 	%r623, %r2, 4352;
	cvt.u64.u32 	%rd27, %r623;
	setp.le.u64 	%p50, %rd4, %rd27;
	@%p50 bra 	$L__BB7_80;
	st.global.u32 	[%rd2+17408], %r166;
$L__BB7_80:
	add.s32 	%r624, %r2, 4608;
	cvt.u64.u32 	%rd28, %r624;
	setp.le.u64 	%p51, %rd4, %rd28;
	@%p51 bra 	$L__BB7_82;
	st.global.u32 	[%rd2+18432], %r167;
$L__BB7_82:
	ret;
$L__BB7_83:
	shl.b32 	%r625, %r130, 2;
	mov.u32 	%r626, _ZZN3cub18CUB_300001_SM_10006detail10radix_sort31DeviceRadixSortSingleTileKernelINS1_5radix10policy_hubIjNS0_8NullTypeEyE10Policy1000ELNS0_9SortOrderE0EjS6_yNS1_21identity_decomposer_tEEEvPKT1_PSB_PKT2_PSF_T3_iiT4_E12temp_storage;
	add.s32 	%r627, %r626, %r625;
	st.shared.u32 	[%r627], %r703;
	shl.b32 	%r628, %r131, 2;
	add.s32 	%r629, %r626, %r628;
	st.shared.u32 	[%r629], %r702;
	shl.b32 	%r630, %r132, 2;
	add.s32 	%r631, %r626, %r630;
	st.shared.u32 	[%r631], %r701;
	shl.b32 	%r632, %r133, 2;
	add.s32 	%r633, %r626, %r632;
	st.shared.u32 	[%r633], %r700;
	shl.b32 	%r634, %r134, 2;
	add.s32 	%r635, %r626, %r634;
	st.shared.u32 	[%r635], %r699;
	shl.b32 	%r636, %r135, 2;
	add.s32 	%r637, %r626, %r636;
	st.shared.u32 	[%r637], %r698;
	shl.b32 	%r638, %r136, 2;
	add.s32 	%r639, %r626, %r638;
	st.shared.u32 	[%r639], %r697;
	shl.b32 	%r640, %r137, 2;
	add.s32 	%r641, %r626, %r640;
	st.shared.u32 	[%r641], %r696;
	shl.b32 	%r642, %r138, 2;
	add.s32 	%r643, %r626, %r642;
	st.shared.u32 	[%r643], %r695;
	shl.b32 	%r644, %r139, 2;
	add.s32 	%r645, %r626, %r644;
	st.shared.u32 	[%r645], %r694;
	shl.b32 	%r646, %r140, 2;
	add.s32 	%r647, %r626, %r646;
	st.shared.u32 	[%r647], %r693;
	shl.b32 	%r648, %r141, 2;
	add.s32 	%r649, %r626, %r648;
	st.shared.u32 	[%r649], %r692;
	shl.b32 	%r650, %r142, 2;
	add.s32 	%r651, %r626, %r650;
	st.shared.u32 	[%r651], %r691;
	shl.b32 	%r652, %r143, 2;
	add.s32 	%r653, %r626, %r652;
	st.shared.u32 	[%r653], %r690;
	shl.b32 	%r654, %r144, 2;
	add.s32 	%r655, %r626, %r654;
	st.shared.u32 	[%r655], %r689;
	shl.b32 	%r656, %r145, 2;
	add.s32 	%r657, %r626, %r656;
	st.shared.u32 	[%r657], %r688;
	shl.b32 	%r658, %r146, 2;
	add.s32 	%r659, %r626, %r658;
	st.shared.u32 	[%r659], %r687;
	shl.b32 	%r660, %r147, 2;
	add.s32 	%r661, %r626, %r660;
	st.shared.u32 	[%r661], %r686;
	shl.b32 	%r662, %r148, 2;
	add.s32 	%r663, %r626, %r662;
	st.shared.u32 	[%r663], %r685;
	bar.sync 	0;
	ld.shared.u32 	%r703, [%r46];
	ld.shared.u32 	%r702, [%r46+4];
	ld.shared.u32 	%r701, [%r46+8];
	ld.shared.u32 	%r700, [%r46+12];
	ld.shared.u32 	%r699, [%r46+16];
	ld.shared.u32 	%r698, [%r46+20];
	ld.shared.u32 	%r697, [%r46+24];
	ld.shared.u32 	%r696, [%r46+28];
	ld.shared.u32 	%r695, [%r46+32];
	ld.shared.u32 	%r694, [%r46+36];
	ld.shared.u32 	%r693, [%r46+40];
	ld.shared.u32 	%r692, [%r46+44];
	ld.shared.u32 	%r691, [%r46+48];
	ld.shared.u32 	%r690, [%r46+52];
	ld.shared.u32 	%r689, [%r46+56];
	ld.shared.u32 	%r688, [%r46+60];
	ld.shared.u32 	%r687, [%r46+64];
	ld.shared.u32 	%r686, [%r46+68];
	ld.shared.u32 	%r685, [%r46+72];
	bar.sync 	0;
	add.s32 	%r684, %r684, 6;
	add.s32 	%r683, %r683, -6;
	bra.uni 	$L__BB7_39;

}
	// .globl	_ZN3cub18CUB_300001_SM_10006detail10radix_sort30DeviceRadixSortHistogramKernelINS1_5radix10policy_hubIjNS0_8NullTypeEyE10Policy1000ELNS0_9SortOrderE0EjyNS1_21identity_decomposer_tEEEvPT2_PKT1_SB_iiT3_
.visible .entry _ZN3cub18CUB_300001_SM_10006detail10radix_sort30DeviceRadixSortHistogramKernelINS1_5radix10policy_hubIjNS0_8NullTypeEyE10Policy1000ELNS0_9SortOrderE0EjyNS1_21identity_decomposer_tEEEvPT2_PKT1_SB_iiT3_(
	.param .u64 .ptr .align 1 _ZN3cub18CUB_300001_SM_10006detail10radix_sort30DeviceRadixSortHistogramKernelINS1_5radix10policy_hubIjNS0_8NullTypeEyE10Policy1000ELNS0_9SortOrderE0EjyNS1_21identity_decomposer_tEEEvPT2_PKT1_SB_iiT3__param_0,
	.param .u64 .ptr .align 1 _ZN3cub18CUB_300001_SM_10006detail10radix_sort30DeviceRadixSortHistogramKernelINS1_5radix10policy_hubIjNS0_8NullTypeEyE10Policy1000ELNS0_9SortOrderE0EjyNS1_21identity_decomposer_tEEEvPT2_PKT1_SB_iiT3__param_1,
	.param .u64 _ZN3cub18CUB_300001_SM_10006detail10radix_sort30DeviceRadixSortHistogramKernelINS1_5radix10policy_hubIjNS0_8NullTypeEyE10Policy1000ELNS0_9SortOrderE0EjyNS1_21identity_decomposer_tEEEvPT2_PKT1_SB_iiT3__param_2,
	.param .u32 _ZN3cub18CUB_300001_SM_10006detail10radix_sort30DeviceRadixSortHistogramKernelINS1_5radix10policy_hubIjNS0_8NullTypeEyE10Policy1000ELNS0_9SortOrderE0EjyNS1_21identity_decomposer_tEEEvPT2_PKT1_SB_iiT3__param_3,
	.param .u32 _ZN3cub18CUB_300001_SM_10006detail10radix_sort30DeviceRadixSortHistogramKernelINS1_5radix10policy_hubIjNS0_8NullTypeEyE10Policy1000ELNS0_9SortOrderE0EjyNS1_21identity_decomposer_tEEEvPT2_PKT1_SB_iiT3__param_4,
	.param .align 1 .b8 _ZN3cub18CUB_300001_SM_10006detail10radix_sort30DeviceRadixSortHistogramKernelINS1_5radix10policy_hubIjNS0_8NullTypeEyE10Policy1000ELNS0_9SortOrderE0EjyNS1_21identity_decomposer_tEEEvPT2_PKT1_SB_iiT3__param_5[1]
)
.maxntid 128
{
	.reg .pred 	%p<91>;
	.reg .b32 	%r<470>;
	.reg .b64 	%rd<137>;
	// demoted variable
	.shared .align 4 .b8 _ZZN3cub18CUB_300001_SM_10006detail10radix_sort30DeviceRadixSortHistogramKernelINS1_5radix10policy_hubIjNS0_8NullTypeEyE10Policy1000ELNS0_9SortOrderE0EjyNS1_21identity_decomposer_tEEEvPT2_PKT1_SB_iiT3_E12temp_storage[4096];
	ld.param.u64 	%rd18, [_ZN3cub18CUB_300001_SM_10006detail10radix_sort30DeviceRadixSortHistogramKernelINS1_5radix10policy_hubIjNS0_8NullTypeEyE10Policy1000ELNS0_9SortOrderE0EjyNS1_21identity_decomposer_tEEEvPT2_PKT1_SB_iiT3__param_0];
	ld.param.u64 	%rd19, [_ZN3cub18CUB_300001_SM_10006detail10radix_sort30DeviceRadixSortHistogramKernelINS1_5radix10policy_hubIjNS0_8NullTypeEyE10Policy1000ELNS0_9SortOrderE0EjyNS1_21identity_decomposer_tEEEvPT2_PKT1_SB_iiT3__param_1];
	ld.param.u64 	%rd17, [_ZN3cub18CUB_300001_SM_10006detail10radix_sort30DeviceRadixSortHistogramKernelINS1_5radix10policy_hubIjNS0_8NullTypeEyE10Policy1000ELNS0_9SortOrderE0EjyNS1_21identity_decomposer_tEEEvPT2_PKT1_SB_iiT3__param_2];
	ld.param.u32 	%r158, [_ZN3cub18CUB_300001_SM_10006detail10radix_sort30DeviceRadixSortHistogramKernelINS1_5radix10policy_hubIjNS0_8NullTypeEyE10Policy1000ELNS0_9SortOrderE0EjyNS1_21identity_decomposer_tEEEvPT2_PKT1_SB_iiT3__param_3];
	ld.param.u32 	%r159, [_ZN3cub18CUB_300001_SM_10006detail10radix_sort30DeviceRadixSortHistogramKernelINS1_5radix10policy_hubIjNS0_8NullTypeEyE10Policy1000ELNS0_9SortOrderE0EjyNS1_21identity_decomposer_tEEEvPT2_PKT1_SB_iiT3__param_4];
	cvta.to.global.u64 	%rd1, %rd19;
	cvta.to.global.u64 	%rd2, %rd18;
	setp.eq.s64 	%p2, %rd17, 0;
	@%p2 bra 	$L__BB8_153;
	sub.s32 	%r160, %r159, %r158;
	add.s32 	%r161, %r160, 7;
	shr.s32 	%r162, %r161, 31;
	shr.u32 	%r163, %r162, 29;
	add.s32 	%r164, %r161, %r163;
	shr.s32 	%r165, %r164, 3;
	mov.u32 	%r166, %tid.x;
	setp.gt.u32 	%p3, %r166, 255;
	setp.lt.s32 	%p4, %r161, 8;
	mov.u32 	%r167, %ctaid.x;
	shl.b32 	%r168, %r167, 11;
	cvt.u64.u32 	%rd3, %r168;
	mov.u32 	%r169, %nctaid.x;
	shl.b32 	%r170, %r169, 11;
	cvt.u64.u32 	%rd4, %r170;
	add.s32 	%r1, %r165, -1;
	and.b32  	%r2, %r165, 15;
	and.b32  	%r3, %r165, 7;
	add.s32 	%r4, %r3, -1;
	and.b32  	%r5, %r165, 3;
	or.pred  	%p1, %p3, %p4;
	shl.b32 	%r171, %r166, 2;
	mov.u32 	%r172, _ZZN3cub18CUB_300001_SM_10006detail10radix_sort30DeviceRadixSortHistogramKernelINS1_5radix10policy_hubIjNS0_8NullTypeEyE10Policy1000ELNS0_9SortOrderE0EjyNS1_21identity_decomposer_tEEEvPT2_PKT1_SB_iiT3_E12temp_storage;
	add.s32 	%r6, %r172, %r171;
	and.b32  	%r7, %r165, 268435440;
	cvt.u64.u32 	%rd5, %r166;
	add.s32 	%r8, %r166, 128;
	add.s32 	%r9, %r166, 256;
	add.s32 	%r10, %r166, 384;
	add.s32 	%r11, %r166, 512;
	add.s32 	%r12, %r166, 640;
	add.s32 	%r13, %r166, 768;
	add.s32 	%r14, %r166, 1280;
	add.s32 	%r15, %r166, 1920;
	and.b32  	%r16, %r165, 268435448;
	and.b32  	%r17, %r165, 1;
	neg.s32 	%r18, %r7;
	add.s32 	%r19, %r6, 8192;
	add.s64 	%rd21, %rd17, -1;
	shr.u64 	%rd22, %rd21, 30;
	add.s64 	%rd23, %rd22, 1;
	min.u64 	%rd6, %rd23, %rd17;
	mov.b64 	%rd135, 0;
$L__BB8_2:
	@%p1 bra 	$L__BB8_30;
	setp.lt.u32 	%p5, %r1, 15;
	mov.b32 	%r423, 0;
	@%p5 bra 	$L__BB8_6;
	mov.u32 	%r420, %r19;
	mov.u32 	%r421, %r18;
$L__BB8_5:
	.pragma "nounroll";
	mov.b32 	%r174, 0;
	st.shared.u32 	[%r420+-8192], %r174;
	st.shared.u32 	[%r420+-7168], %r174;
	st.shared.u32 	[%r420+-6144], %r174;
	st.shared.u32 	[%r420+-5120], %r174;
	st.shared.u32 	[%r420+-4096], %r174;
	st.shared.u32 	[%r420+-3072], %r174;
	st.shared.u32 	[%r420+-2048], %r174;
	st.shared.u32 	[%r420+-1024], %r174;
	st.shared.u32 	[%r420], %r174;
	st.shared.u32 	[%r420+1024], %r174;
	st.shared.u32 	[%r420+2048], %r174;
	st.shared.u32 	[%r420+3072], %r174;
	st.shared.u32 	[%r420+4096], %r174;
	st.shared.u32 	[%r420+5120], %r174;
	st.shared.u32 	[%r420+6144], %r174;
	st.shared.u32 	[%r420+7168], %r174;
	add.s32 	%r421, %r421, 16;
	add.s32 	%r420, %r420, 16384;
	setp.ne.s32 	%p6, %r421, 0;
	mov.u32 	%r423, %r7;
	@%p6 bra 	$L__BB8_5;
$L__BB8_6:
	add.s32 	%r25, %r2, -1;
	setp.eq.s32 	%p7, %r2, 0;
	@%p7 bra 	$L__BB8_16;
	setp.lt.u32 	%p8, %r25, 7;
	@%p8 bra 	$L__BB8_9;
	shl.b32 	%r175, %r423, 10;
	add.s32 	%r176, %r6, %r175;
	mov.b32 	%r177, 0;
	st.shared.u32 	[%r176], %r177;
	st.shared.u32 	[%r176+1024], %r177;
	st.shared.u32 	[%r176+2048], %r177;
	st.shared.u32 	[%r176+3072], %r177;
	st.shared.u32 	[%r176+4096], %r177;
	st.shared.u32 	[%r176+5120], %r177;
	st.shared.u32 	[%r176+6144], %r177;
	st.shared.u32 	[%r176+7168], %r177;
	add.s32 	%r423, %r423, 8;
$L__BB8_9:
	setp.eq.s32 	%p9, %r3, 0;
	@%p9 bra 	$L__BB8_16;
	setp.lt.u32 	%p10, %r4, 3;
	@%p10 bra 	$L__BB8_12;
	shl.b32 	%r178, %r423, 10;
	add.s32 	%r179, %r6, %r178;
	mov.b32 	%r180, 0;
	st.shared.u32 	[%r179], %r180;
	st.shared.u32 	[%r179+1024], %r180;
	st.shared.u32 	[%r179+2048], %r180;
	st.shared.u32 	[%r179+3072], %r180;
	add.s32 	%r423, %r423, 4;
$L__BB8_12:
	setp.eq.s32 	%p11, %r5, 0;
	@%p11 bra 	$L__BB8_16;
	setp.eq.s32 	%p12, %r5, 1;
	shl.b32 	%r181, %r423, 10;
	add.s32 	%r30, %r6, %r181;
	mov.b32 	%r182, 0;
	st.shared.u32 	[%r30], %r182;
	@%p12 bra 	$L__BB8_16;
	setp.eq.s32 	%p13, %r5, 2;
	mov.b32 	%r183, 0;
	st.shared.u32 	[%r30+1024], %r183;
	@%p13 bra 	$L__BB8_16;
	mov.b32 	%r184, 0;
	st.shared.u32 	[%r30+2048], %r184;
$L__BB8_16:
	cvt.u32.u64 	%r185, %rd5;
	setp.gt.u32 	%p14, %r185, 127;
	@%p14 bra 	$L__BB8_30;
	setp.lt.u32 	%p15, %r1, 15;
	mov.b32 	%r427, 0;
	@%p15 bra 	$L__BB8_20;
	mov.b32 	%r425, 0;
$L__BB8_19:
	.pragma "nounroll";
	shl.b32 	%r188, %r425, 10;
	add.s32 	%r189, %r6, %r188;
	mov.b32 	%r190, 0;
	st.shared.u32 	[%r189+512], %r190;
	st.shared.u32 	[%r189+1536], %r190;
	st.shared.u32 	[%r189+2560], %r190;
	st.shared.u32 	[%r189+3584], %r190;
	st.shared.u32 	[%r189+4608], %r190;
	st.shared.u32 	[%r189+5632], %r190;
	st.shared.u32 	[%r189+6656], %r190;
	st.shared.u32 	[%r189+7680], %r190;
	st.shared.u32 	[%r189+8704], %r190;
	st.shared.u32 	[%r189+9728], %r190;
	st.shared.u32 	[%r189+10752], %r190;
	st.shared.u32 	[%r189+11776], %r190;
	st.shared.u32 	[%r189+12800], %r190;
	st.shared.u32 	[%r189+13824], %r190;
	st.shared.u32 	[%r189+14848], %r190;
	st.shared.u32 	[%r189+15872], %r190;
	add.s32 	%r425, %r425, 16;
	setp.ne.s32 	%p16, %r425, %r7;
	mov.u32 	%r427, %r7;
	@%p16 bra 	$L__BB8_19;
$L__BB8_20:
	setp.eq.s32 	%p17, %r2, 0;
	@%p17 bra 	$L__BB8_30;
	setp.lt.u32 	%p18, %r25, 7;
	@%p18 bra 	$L__BB8_23;
	shl.b32 	%r191, %r427, 10;
	add.s32 	%r192, %r6, %r191;
	mov.b32 	%r193, 0;
	st.shared.u32 	[%r192+512], %r193;
	st.shared.u32 	[%r192+1536], %r193;
	st.shared.u32 	[%r192+2560], %r193;
	st.shared.u32 	[%r192+3584], %r193;
	st.shared.u32 	[%r192+4608], %r193;
	st.shared.u32 	[%r192+5632], %r193;
	st.shared.u32 	[%r192+6656], %r193;
	st.shared.u32 	[%r192+7680], %r193;
	add.s32 	%r427, %r427, 8;
$L__BB8_23:
	setp.eq.s32 	%p19, %r3, 0;
	@%p19 bra 	$L__BB8_30;
	setp.lt.u32 	%p20, %r4, 3;
	@%p20 bra 	$L__BB8_26;
	shl.b32 	%r194, %r427, 10;
	add.s32 	%r195, %r6, %r194;
	mov.b32 	%r196, 0;
	st.shared.u32 	[%r195+512], %r196;
	st.shared.u32 	[%r195+1536], %r196;
	st.shared.u32 	[%r195+2560], %r196;
	st.shared.u32 	[%r195+3584], %r196;
	add.s32 	%r427, %r427, 4;
$L__BB8_26:
	setp.eq.s32 	%p21, %r5, 0;
	@%p21 bra 	$L__BB8_30;
	setp.eq.s32 	%p22, %r5, 1;
	shl.b32 	%r197, %r427, 10;
	add.s32 	%r38, %r6, %r197;
	mov.b32 	%r198, 0;
	st.shared.u32 	[%r38+512], %r198;
	@%p22 bra 	$L__BB8_30;
	setp.eq.s32 	%p23, %r5, 2;
	mov.b32 	%r199, 0;
	st.shared.u32 	[%r38+1536], %r199;
	@%p23 bra 	$L__BB8_30;
	mov.b32 	%r200, 0;
	st.shared.u32 	[%r38+2560], %r200;
$L__BB8_30:
	bar.sync 	0;
	bar.sync 	0;
	shl.b64 	%rd8, %rd135, 30;
	sub.s64 	%rd24, %rd17, %rd8;
	min.u64 	%rd9, %rd24, 1073741824;
	setp.le.u64 	%p24, %rd9, %rd3;
	@%p24 bra 	$L__BB8_70;
	mov.u64 	%rd136, %rd3;
$L__BB8_32:
	add.s64 	%rd11, %rd136, %rd8;
	sub.s64 	%rd12, %rd17, %rd11;
	setp.lt.u64 	%p25, %rd12, 2048;
	@%p25 bra 	$L__BB8_34;
	add.s64 	%rd27, %rd11, %rd5;
	shl.b64 	%rd28, %rd27, 2;
	add.s64 	%rd29, %rd1, %rd28;
	ld.global.u32 	%r459, [%rd29];
	ld.global.u32 	%r458, [%rd29+512];
	ld.global.u32 	%r457, [%rd29+1024];
	ld.global.u32 	%r456, [%rd29+1536];
	ld.global.u32 	%r455, [%rd29+2048];
	ld.global.u32 	%r454, [%rd29+2560];
	ld.global.u32 	%r453, [%rd29+3072];
	ld.global.u32 	%r452, [%rd29+3584];
	ld.global.u32 	%r451, [%rd29+4096];
	ld.global.u32 	%r450, [%rd29+4608];
	ld.global.u32 	%r449, [%rd29+5120];
	ld.global.u32 	%r448, [%rd29+5632];
	ld.global.u32 	%r447, [%rd29+6144];
	ld.global.u32 	%r446, [%rd29+6656];
	ld.global.u32 	%r445, [%rd29+7168];
	ld.global.u32 	%r444, [%rd29+7680];
	bra.uni 	$L__BB8_66;
$L__BB8_34:
	cvt.u32.u64 	%r202, %rd5;
	cvt.u32.u64 	%r55, %rd12;
	setp.ge.s32 	%p26, %r202, %r55;
	add.s64 	%rd25, %rd11, %rd5;
	shl.b64 	%rd26, %rd25, 2;
	add.s64 	%rd13, %rd1, %rd26;
	mov.b32 	%r459, -1;
	@%p26 bra 	$L__BB8_36;
	ld.global.u32 	%r459, [%rd13];
$L__BB8_36:
	setp.ge.s32 	%p27, %r8, %r55;
	mov.b32 	%r458, -1;
	@%p27 bra 	$L__BB8_38;
	ld.global.u32 	%r458, [%rd13+512];
$L__BB8_38:
	setp.ge.s32 	%p28, %r9, %r55;
	mov.b32 	%r457, -1;
	@%p28 bra 	$L__BB8_40;
	ld.global.u32 	%r457, [%rd13+1024];
$L__BB8_40:
	setp.ge.s32 	%p29, %r10, %r55;
	mov.b32 	%r456, -1;
	@%p29 bra 	$L__BB8_42;
	ld.global.u32 	%r456, [%rd13+1536];
$L__BB8_42:
	setp.ge.s32 	%p30, %r11, %r55;
	mov.b32 	%r455, -1;
	@%p30 bra 	$L__BB8_44;
	ld.global.u32 	%r455, [%rd13+2048];
$L__BB8_44:
	setp.ge.s32 	%p31, %r12, %r55;
	mov.b32 	%r454, -1;
	@%p31 bra 	$L__BB8_46;
	ld.global.u32 	%r454, [%rd13+2560];
$L__BB8_46:
	setp.ge.s32 	%p32, %r13, %r55;
	mov.b32 	%r453, -1;
	@%p32 bra 	$L__BB8_48;
	ld.global.u32 	%r453, [%rd13+3072];
$L__BB8_48:
	mov.u32 	%r210, %tid.x;
	add.s32 	%r211, %r210, 896;
	setp.ge.s32 	%p33, %r211, %r55;
	mov.b32 	%r452, -1;
	@%p33 bra 	$L__BB8_50;
	ld.global.u32 	%r452, [%rd13+3584];
$L__BB8_50:
	or.b32  	%r214, %r210, 1024;
	setp.ge.s32 	%p34, %r214, %r55;
	mov.b32 	%r451, -1;
	@%p34 bra 	$L__BB8_52;
	ld.global.u32 	%r451, [%rd13+4096];
$L__BB8_52:
	add.s32 	%r217, %r210, 1152;
	setp.ge.s32 	%p35, %r217, %r55;
	mov.b32 	%r450, -1;
	@%p35 bra 	$L__BB8_54;
	ld.global.u32 	%r450, [%rd13+4608];
$L__BB8_54:
	setp.ge.s32 	%p36, %r14, %r55;
	mov.b32 	%r449, -1;
	@%p36 bra 	$L__BB8_56;
	ld.global.u32 	%r449, [%rd13+5120];
$L__BB8_56:
	add.s32 	%r221, %r210, 1408;
	setp.ge.s32 	%p37, %r221, %r55;
	mov.b32 	%r448, -1;
	@%p37 bra 	$L__BB8_58;
	ld.global.u32 	%r448, [%rd13+5632];
$L__BB8_58:
	add.s32 	%r224, %r210, 1536;
	setp.ge.s32 	%p38, %r224, %r55;
	mov.b32 	%r447, -1;
	@%p38 bra 	$L__BB8_60;
	ld.global.u32 	%r447, [%rd13+6144];
$L__BB8_60:
	add.s32 	%r227, %r210, 1664;
	setp.ge.s32 	%p39, %r227, %r55;
	mov.b32 	%r446, -1;
	@%p39 bra 	$L__BB8_62;
	ld.global.u32 	%r446, [%rd13+6656];
$L__BB8_62:
	add.s32 	%r230, %r210, 1792;
	setp.ge.s32 	%p40, %r230, %r55;
	mov.b32 	%r445, -1;
	@%p40 bra 	$L__BB8_64;
	ld.global.u32 	%r445, [%rd13+7168];
$L__BB8_64:
	setp.ge.s32 	%p41, %r15, %r55;
	mov.b32 	%r444, -1;
	@%p41 bra 	$L__BB8_66;
	ld.global.u32 	%r444, [%rd13+7680];
$L__BB8_66:
	setp.le.s32 	%p42, %r159, %r158;
	@%p42 bra 	$L__BB8_69;
	mov.b32 	%r460, 0;
	mov.u32 	%r461, %r158;
$L__BB8_68:
	sub.s32 	%r233, %r159, %r461;
	shl.b32 	%r234, %r460, 10;
	mov.u32 	%r235, _ZZN3cub18CUB_300001_SM_10006detail10radix_sort30DeviceRadixSortHistogramKernelINS1_5radix10policy_hubIjNS0_8NullTypeEyE10Policy1000ELNS0_9SortOrderE0EjyNS1_21identity_decomposer_tEEEvPT2_PKT1_SB_iiT3_E12temp_storage;
	add.s32 	%r236, %r235, %r234;
	min.s32 	%r237, %r233, 8;
	mov.b32 	%r238, -1;
	shl.b32 	%r239, %r238, %r237;
	not.b32 	%r240, %r239;
	shr.u32 	%r241, %r459, %r461;
	and.b32  	%r242, %r241, %r240;
	shl.b32 	%r243, %r242, 2;
	add.s32 	%r244, %r236, %r243;
	atom.shared.add.u32 	%r245, [%r244], 1;
	shr.u32 	%r246, %r458, %r461;
	and.b32  	%r247, %r246, %r240;
	shl.b32 	%r248, %r247, 2;
	add.s32 	%r249, %r236, %r248;
	atom.shared.add.u32 	%r250, [%r249], 1;
	shr.u32 	%r251, %r457, %r461;
	and.b32  	%r252, %r251, %r240;
	shl.b32 	%r253, %r252, 2;
	add.s32 	%r254, %r236, %r253;
	atom.shared.add.u32 	%r255, [%r254], 1;
	shr.u32 	%r256, %r456, %r461;
	and.b32  	%r257, %r256, %r240;
	shl.b32 	%r258, %r257, 2;
	add.s32 	%r259, %r236, %r258;
	atom.shared.add.u32 	%r260, [%r259], 1;
	shr.u32 	%r261, %r455, %r461;
	and.b32  	%r262, %r261, %r240;
	shl.b32 	%r263, %r262, 2;
	add.s32 	%r264, %r236, %r263;
	atom.shared.add.u32 	%r265, [%r264], 1;
	shr.u32 	%r266, %r454, %r461;
	and.b32  	%r267, %r266, %r240;
	shl.b32 	%r268, %r267, 2;
	add.s32 	%r269, %r236, %r268;
	atom.shared.add.u32 	%r270, [%r269], 1;
	shr.u32 	%r271, %r453, %r461;
	and.b32  	%r272, %r271, %r240;
	shl.b32 	%r273, %r272, 2;
	add.s32 	%r274, %r236, %r273;
	atom.shared.add.u32 	%r275, [%r274], 1;
	shr.u32 	%r276, %r452, %r461;
	and.b32  	%r277, %r276, %r240;
	shl.b32 	%r278, %r277, 2;
	add.s32 	%r279, %r236, %r278;
	atom.shared.add.u32 	%r280, [%r279], 1;
	shr.u32 	%r281, %r451, %r461;
	and.b32  	%r282, %r281, %r240;
	shl.b32 	%r283, %r282, 2;
	add.s32 	%r284, %r236, %r283;
	atom.shared.add.u32 	%r285, [%r284], 1;
	shr.u32 	%r286, %r450, %r461;
	and.b32  	%r287, %r286, %r240;
	shl.b32 	%r288, %r287, 2;
	add.s32 	%r289, %r236, %r288;
	atom.shared.add.u32 	%r290, [%r289], 1;
	shr.u32 	%r291, %r449, %r461;
	and.b32  	%r292, %r291, %r240;
	shl.b32 	%r293, %r292, 2;
	add.s32 	%r294, %r236, %r293;
	atom.shared.add.u32 	%r295, [%r294], 1;
	shr.u32 	%r296, %r448, %r461;
	and.b32  	%r297, %r296, %r240;
	shl.b32 	%r298, %r297, 2;
	add.s32 	%r299, %r236, %r298;
	atom.shared.add.u32 	%r300, [%r299], 1;
	shr.u32 	%r301, %r447, %r461;
	and.b32  	%r302, %r301, %r240;
	shl.b32 	%r303, %r302, 2;
	add.s32 	%r304, %r236, %r303;
	atom.shared.add.u32 	%r305, [%r304], 1;
	shr.u32 	%r306, %r446, %r461;
	and.b32  	%r307, %r306, %r240;
	shl.b32 	%r308, %r307, 2;
	add.s32 	%r309, %r236, %r308;
	atom.shared.add.u32 	%r310, [%r309], 1;
	shr.u32 	%r311, %r445, %r461;
	and.b32  	%r312, %r311, %r240;
	shl.b32 	%r313, %r312, 2;
	add.s32 	%r314, %r236, %r313;
	atom.shared.add.u32 	%r315, [%r314], 1;
	shr.u32 	%r316, %r444, %r461;
	and.b32  	%r317, %r316, %r240;
	shl.b32 	%r318, %r317, 2;
	add.s32 	%r319, %r236, %r318;
	atom.shared.add.u32 	%r320, [%r319], 1;
	add.s32 	%r461, %r461, 8;
	add.s32 	%r460, %r460, 1;
	setp.lt.s32 	%p43, %r461, %r159;
	@%p43 bra 	$L__BB8_68;
$L__BB8_69:
	add.s64 	%rd136, %rd136, %rd4;
	setp.lt.u64 	%p44, %rd136, %rd9;
	@%p44 bra 	$L__BB8_32;
$L__BB8_70:
	bar.sync 	0;
	@%p1 bra 	$L__BB8_152;
	setp.lt.u32 	%p45, %r1, 7;
	mov.b32 	%r464, 0;
	@%p45 bra 	$L__BB8_90;
	mov.b32 	%r462, 0;
$L__BB8_73:
	.pragma "nounroll";
	shl.b32 	%r323, %r462, 10;
	add.s32 	%r108, %r6, %r323;
	ld.shared.u32 	%r109, [%r108];
	setp.eq.s32 	%p46, %r109, 0;
	@%p46 bra 	$L__BB8_75;
	cvt.u32.u64 	%r324, %rd5;
	shl.b32 	%r325, %r462, 8;
	add.s32 	%r326, %r325, %r324;
	mul.wide.u32 	%rd30, %r326, 8;
	add.s64 	%rd31, %rd2, %rd30;
	cvt.u64.u32 	%rd32, %r109;
	atom.global.add.u64 	%rd33, [%rd31], %rd32;
$L__BB8_75:
	ld.shared.u32 	%r110, [%r108+1024];
	setp.eq.s32 	%p47, %r110, 0;
	@%p47 bra 	$L__BB8_77;
	cvt.u32.u64 	%r327, %rd5;
	shl.b32 	%r328, %r462, 8;
	add.s32 	%r329, %r328, %r327;
	add.s32 	%r330, %r329, 256;
	mul.wide.u32 	%rd34, %r330, 8;
	add.s64 	%rd35, %rd2, %rd34;
	cvt.u64.u32 	%rd36, %r110;
	atom.global.add.u64 	%rd37, [%rd35], %rd36;
$L__BB8_77:
	ld.shared.u32 	%r111, [%r108+2048];
	setp.eq.s32 	%p48, %r111, 0;
	@%p48 bra 	$L__BB8_79;
	cvt.u32.u64 	%r331, %rd5;
	shl.b32 	%r332, %r462, 8;
	add.s32 	%r333, %r332, %r331;
	add.s32 	%r334, %r333, 512;
	mul.wide.u32 	%rd38, %r334, 8;
	add.s64 	%rd39, %rd2, %rd38;
	cvt.u64.u32 	%rd40, %r111;
	atom.global.add.u64 	%rd41, [%rd39], %rd40;
$L__BB8_79:
	ld.shared.u32 	%r112, [%r108+3072];
	setp.eq.s32 	%p49, %r112, 0;
	@%p49 bra 	$L__BB8_81;
	cvt.u32.u64 	%r335, %rd5;
	shl.b32 	%r336, %r462, 8;
	add.s32 	%r337, %r336, %r335;
	add.s32 	%r338, %r337, 768;
	mul.wide.u32 	%rd42, %r338, 8;
	add.s64 	%rd43, %rd2, %rd42;
	cvt.u64.u32 	%rd44, %r112;
	atom.global.add.u64 	%rd45, [%rd43], %rd44;
$L__BB8_81:
	ld.shared.u32 	%r113, [%r108+4096];
	setp.eq.s32 	%p50, %r113, 0;
	@%p50 bra 	$L__BB8_83;
	cvt.u32.u64 	%r339, %rd5;
	shl.b32 	%r340, %r462, 8;
	add.s32 	%r341, %r340, %r339;
	add.s32 	%r342, %r341, 1024;
	mul.wide.u32 	%rd46, %r342, 8;
	add.s64 	%rd47, %rd2, %rd46;
	cvt.u64.u32 	%rd48, %r113;
	atom.global.add.u64 	%rd49, [%rd47], %rd48;
$L__BB8_83:
	ld.shared.u32 	%r114, [%r108+5120];
	setp.eq.s32 	%p51, %r114, 0;
	@%p51 bra 	$L__BB8_85;
	cvt.u32.u64 	%r343, %rd5;
	shl.b32 	%r344, %r462, 8;
	add.s32 	%r345, %r344, %r343;
	add.s32 	%r346, %r345, 1280;
	mul.wide.u32 	%rd50, %r346, 8;
	add.s64 	%rd51, %rd2, %rd50;
	cvt.u64.u32 	%rd52, %r114;
	atom.global.add.u64 	%rd53, [%rd51], %rd52;
$L__BB8_85:
	ld.shared.u32 	%r115, [%r108+6144];
	setp.eq.s32 	%p52, %r115, 0;
	@%p52 bra 	$L__BB8_87;
	cvt.u32.u64 	%r347, %rd5;
	shl.b32 	%r348, %r462, 8;
	add.s32 	%r349, %r348, %r347;
	add.s32 	%r350, %r349, 1536;
	mul.wide.u32 	%rd54, %r350, 8;
	add.s64 	%rd55, %rd2, %rd54;
	cvt.u64.u32 	%rd56, %r115;
	atom.global.add.u64 	%rd57, [%rd55], %rd56;
$L__BB8_87:
	ld.shared.u32 	%r116, [%r108+7168];
	setp.eq.s32 	%p53, %r116, 0;
	@%p53 bra 	$L__BB8_89;
	cvt.u32.u64 	%r351, %rd5;
	shl.b32 	%r352, %r462, 8;
	add.s32 	%r353, %r352, %r351;
	add.s32 	%r354, %r353, 1792;
	mul.wide.u32 	%rd58, %r354, 8;
	add.s64 	%rd59, %rd2, %rd58;
	cvt.u64.u32 	%rd60, %r116;
	atom.global.add.u64 	%rd61, [%rd59], %rd60;
$L__BB8_89:
	add.s32 	%r462, %r462, 8;
	setp.ne.s32 	%p54, %r462, %r16;
	mov.u32 	%r464, %r16;
	@%p54 bra 	$L__BB8_73;
$L__BB8_90:
	add.s32 	%r119, %r5, -1;
	setp.eq.s32 	%p55, %r3, 0;
	@%p55 bra 	$L__BB8_111;
	setp.lt.u32 	%p56, %r4, 3;
	@%p56 bra 	$L__BB8_101;
	shl.b32 	%r355, %r464, 10;
	add.s32 	%r120, %r6, %r355;
	ld.shared.u32 	%r121, [%r120];
	setp.eq.s32 	%p57, %r121, 0;
	@%p57 bra 	$L__BB8_94;
	cvt.u32.u64 	%r356, %rd5;
	shl.b32 	%r357, %r464, 8;
	add.s32 	%r358, %r357, %r356;
	mul.wide.u32 	%rd62, %r358, 8;
	add.s64 	%rd63, %rd2, %rd62;
	cvt.u64.u32 	%rd64, %r121;
	atom.global.add.u64 	%rd65, [%rd63], %rd64;
$L__BB8_94:
	ld.shared.u32 	%r122, [%r120+1024];
	setp.eq.s32 	%p58, %r122, 0;
	@%p58 bra 	$L__BB8_96;
	cvt.u32.u64 	%r359, %rd5;
	shl.b32 	%r360, %r464, 8;
	add.s32 	%r361, %r360, %r359;
	add.s32 	%r362, %r361, 256;
	mul.wide.u32 	%rd66, %r362, 8;
	add.s64 	%rd67, %rd2, %rd66;
	cvt.u64.u32 	%rd68, %r122;
	atom.global.add.u64 	%rd69, [%rd67], %rd68;
$L__BB8_96:
	ld.shared.u32 	%r123, [%r120+2048];
	setp.eq.s32 	%p59, %r123, 0;
	@%p59 bra 	$L__BB8_98;
	cvt.u32.u64 	%r363, %rd5;
	shl.b32 	%r364, %r464, 8;
	add.s32 	%r365, %r364, %r363;
	add.s32 	%r366, %r365, 512;
	mul.wide.u32 	%rd70, %r366, 8;
	add.s64 	%rd71, %rd2, %rd70;
	cvt.u64.u32 	%rd72, %r123;
	atom.global.add.u64 	%rd73, [%rd71], %rd72;
$L__BB8_98:
	ld.shared.u32 	%r124, [%r120+3072];
	setp.eq.s32 	%p60, %r124, 0;
	@%p60 bra 	$L__BB8_100;
	cvt.u32.u64 	%r367, %rd5;
	shl.b32 	%r368, %r464, 8;
	add.s32 	%r369, %r368, %r367;
	add.s32 	%r370, %r369, 768;
	mul.wide.u32 	%rd74, %r370, 8;
	add.s64 	%rd75, %rd2, %rd74;
	cvt.u64.u32 	%rd76, %r124;
	atom.global.add.u64 	%rd77, [%rd75], %rd76;
$L__BB8_100:
	add.s32 	%r464, %r464, 4;
$L__BB8_101:
	setp.eq.s32 	%p61, %r5, 0;
	@%p61 bra 	$L__BB8_111;
	setp.eq.s32 	%p62, %r119, 0;
	@%p62 bra 	$L__BB8_108;
	shl.b32 	%r371, %r464, 10;
	add.s32 	%r127, %r6, %r371;
	ld.shared.u32 	%r128, [%r127];
	setp.eq.s32 	%p63, %r128, 0;
	@%p63 bra 	$L__BB8_105;
	cvt.u32.u64 	%r372, %rd5;
	shl.b32 	%r373, %r464, 8;
	add.s32 	%r374, %r373, %r372;
	mul.wide.u32 	%rd78, %r374, 8;
	add.s64 	%rd79, %rd2, %rd78;
	cvt.u64.u32 	%rd80, %r128;
	atom.global.add.u64 	%rd81, [%rd79], %rd80;
$L__BB8_105:
	ld.shared.u32 	%r129, [%r127+1024];
	setp.eq.s32 	%p64, %r129, 0;
	@%p64 bra 	$L__BB8_107;
	cvt.u32.u64 	%r375, %rd5;
	shl.b32 	%r376, %r464, 8;
	add.s32 	%r377, %r376, %r375;
	add.s32 	%r378, %r377, 256;
	mul.wide.u32 	%rd82, %r378, 8;
	add.s64 	%rd83, %rd2, %rd82;
	cvt.u64.u32 	%rd84, %r129;
	atom.global.add.u64 	%rd85, [%rd83], %rd84;
$L__BB8_107:
	add.s32 	%r464, %r464, 2;
$L__BB8_108:
	setp.eq.s32 	%p65, %r17, 0;
	@%p65 bra 	$L__BB8_111;
	shl.b32 	%r379, %r464, 10;
	add.s32 	%r380, %r6, %r379;
	ld.shared.u32 	%r132, [%r380];
	setp.eq.s32 	%p66, %r132, 0;
	@%p66 bra 	$L__BB8_111;
	cvt.u32.u64 	%r381, %rd5;
	shl.b32 	%r382, %r464, 8;
	add.s32 	%r383, %r382, %r381;
	mul.wide.u32 	%rd86, %r383, 8;
	add.s64 	%rd87, %rd2, %rd86;
	cvt.u64.u32 	%rd88, %r132;
	atom.global.add.u64 	%rd89, [%rd87], %rd88;
$L__BB8_111:
	cvt.u32.u64 	%r384, %rd5;
	setp.gt.u32 	%p67, %r384, 127;
	@%p67 bra 	$L__BB8_152;
	setp.lt.u32 	%p68, %r1, 7;
	mov.b32 	%r468, 0;
	@%p68 bra 	$L__BB8_131;
	mov.b32 	%r466, 0;
$L__BB8_114:
	.pragma "nounroll";
	shl.b32 	%r388, %r466, 10;
	add.s32 	%r134, %r6, %r388;
	ld.shared.u32 	%r135, [%r134+512];
	setp.eq.s32 	%p69, %r135, 0;
	shl.b32 	%r389, %r466, 8;
	add.s32 	%r390, %r389, %r384;
	mul.wide.u32 	%rd90, %r390, 8;
	add.s64 	%rd15, %rd2, %rd90;
	@%p69 bra 	$L__BB8_116;
	cvt.u64.u32 	%rd91, %r135;
	atom.global.add.u64 	%rd92, [%rd15+1024], %rd91;
$L__BB8_116:
	ld.shared.u32 	%r136, [%r134+1536];
	setp.eq.s32 	%p70, %r136, 0;
	@%p70 bra 	$L__BB8_118;
	cvt.u64.u32 	%rd93, %r136;
	atom.global.add.u64 	%rd94, [%rd15+3072], %rd93;
$L__BB8_118:
	ld.shared.u32 	%r137, [%r134+2560];
	setp.eq.s32 	%p71, %r137, 0;
	@%p71 bra 	$L__BB8_120;
	cvt.u64.u32 	%rd95, %r137;
	atom.global.add.u64 	%rd96, [%rd15+5120], %rd95;
$L__BB8_120:
	ld.shared.u32 	%r138, [%r134+3584];
	setp.eq.s32 	%p72, %r138, 0;
	@%p72 bra 	$L__BB8_122;
	cvt.u64.u32 	%rd97, %r138;
	atom.global.add.u64 	%rd98, [%rd15+7168], %rd97;
$L__BB8_122:
	ld.shared.u32 	%r139, [%r134+4608];
	setp.eq.s32 	%p73, %r139, 0;
	@%p73 bra 	$L__BB8_124;
	cvt.u64.u32 	%rd99, %r139;
	atom.global.add.u64 	%rd100, [%rd15+9216], %rd99;
$L__BB8_124:
	ld.shared.u32 	%r140, [%r134+5632];
	setp.eq.s32 	%p74, %r140, 0;
	@%p74 bra 	$L__BB8_126;
	cvt.u64.u32 	%rd101, %r140;
	atom.global.add.u64 	%rd102, [%rd15+11264], %rd101;
$L__BB8_126:
	ld.shared.u32 	%r141, [%r134+6656];
	setp.eq.s32 	%p75, %r141, 0;
	@%p75 bra 	$L__BB8_128;
	cvt.u64.u32 	%rd103, %r141;
	atom.global.add.u64 	%rd104, [%rd15+13312], %rd103;
$L__BB8_128:
	ld.shared.u32 	%r142, [%r134+7680];
	setp.eq.s32 	%p76, %r142, 0;
	@%p76 bra 	$L__BB8_130;
	cvt.u64.u32 	%rd105, %r142;
	atom.global.add.u64 	%rd106, [%rd15+15360], %rd105;
$L__BB8_130:
	add.s32 	%r466, %r466, 8;
	setp.ne.s32 	%p77, %r466, %r16;
	mov.u32 	%r468, %r16;
	@%p77 bra 	$L__BB8_114;
$L__BB8_131:
	setp.eq.s32 	%p78, %r3, 0;
	@%p78 bra 	$L__BB8_152;
	setp.lt.u32 	%p79, %r4, 3;
	@%p79 bra 	$L__BB8_142;
	shl.b32 	%r391, %r468, 10;
	add.s32 	%r145, %r6, %r391;
	ld.shared.u32 	%r146, [%r145+512];
	setp.eq.s32 	%p80, %r146, 0;
	@%p80 bra 	$L__BB8_135;
	shl.b32 	%r393, %r468, 8;
	add.s32 	%r394, %r393, %r384;
	mul.wide.u32 	%rd107, %r394, 8;
	add.s64 	%rd108, %rd2, %rd107;
	cvt.u64.u32 	%rd109, %r146;
	atom.global.add.u64 	%rd110, [%rd108+1024], %rd109;
$L__BB8_135:
	ld.shared.u32 	%r147, [%r145+1536];
	setp.eq.s32 	%p81, %r147, 0;
	@%p81 bra 	$L__BB8_137;
	shl.b32 	%r396, %r468, 8;
	add.s32 	%r397, %r396, %r384;
	add.s32 	%r398, %r397, 256;
	mul.wide.u32 	%rd111, %r398, 8;
	add.s64 	%rd112, %rd2, %rd111;
	cvt.u64.u32 	%rd113, %r147;
	atom.global.add.u64 	%rd114, [%rd112+1024], %rd113;
$L__BB8_137:
	ld.shared.u32 	%r148, [%r145+2560];
	setp.eq.s32 	%p82, %r148, 0;
	@%p82 bra 	$L__BB8_139;
	shl.b32 	%r400, %r468, 8;
	add.s32 	%r401, %r400, %r384;
	add.s32 	%r402, %r401, 512;
	mul.wide.u32 	%rd115, %r402, 8;
	add.s64 	%rd116, %rd2, %rd115;
	cvt.u64.u32 	%rd117, %r148;
	atom.global.add.u64 	%rd118, [%rd116+1024], %rd117;
$L__BB8_139:
	ld.shared.u32 	%r149, [%r145+3584];
	setp.eq.s32 	%p83, %r149, 0;
	@%p83 bra 	$L__BB8_141;
	shl.b32 	%r404, %r468, 8;
	add.s32 	%r405, %r404, %r384;
	add.s32 	%r406, %r405, 768;
	mul.wide.u32 	%rd119, %r406, 8;
	add.s64 	%rd120, %rd2, %rd119;
	cvt.u64.u32 	%rd121, %r149;
	atom.global.add.u64 	%rd122, [%rd120+1024], %rd121;
$L__BB8_141:
	add.s32 	%r468, %r468, 4;
$L__BB8_142:
	setp.eq.s32 	%p84, %r5, 0;
	@%p84 bra 	$L__BB8_152;
	setp.eq.s32 	%p85, %r119, 0;
	@%p85 bra 	$L__BB8_149;
	shl.b32 	%r407, %r468, 10;
	add.s32 	%r152, %r6, %r407;
	ld.shared.u32 	%r153, [%r152+512];
	setp.eq.s32 	%p86, %r153, 0;
	@%p86 bra 	$L__BB8_146;
	shl.b32 	%r409, %r468, 8;
	add.s32 	%r410, %r409, %r384;
	mul.wide.u32 	%rd123, %r410, 8;
	add.s64 	%rd124, %rd2, %rd123;
	cvt.u64.u32 	%rd125, %r153;
	atom.global.add.u64 	%rd126, [%rd124+1024], %rd125;
$L__BB8_146:
	ld.shared.u32 	%r154, [%r152+1536];
	setp.eq.s32 	%p87, %r154, 0;
	@%p87 bra 	$L__BB8_148;
	shl.b32 	%r412, %r468, 8;
	add.s32 	%r413, %r412, %r384;
	add.s32 	%r414, %r413, 256;
	mul.wide.u32 	%rd127, %r414, 8;
	add.s64 	%rd128, %rd2, %rd127;
	cvt.u64.u32 	%rd129, %r154;
	atom.global.add.u64 	%rd130, [%rd128+1024], %rd129;
$L__BB8_148:
	add.s32 	%r468, %r468, 2;
$L__BB8_149:
	setp.eq.s32 	%p88, %r17, 0;
	@%p88 bra 	$L__BB8_152;
	shl.b32 	%r415, %r468, 10;
	add.s32 	%r416, %r6, %r415;
	ld.shared.u32 	%r157, [%r416+512];
	setp.eq.s32 	%p89, %r157, 0;
	@%p89 bra 	$L__BB8_152;
	shl.b32 	%r418, %r468, 8;
	add.s32 	%r419, %r418, %r384;
	mul.wide.u32 	%rd131, %r419, 8;
	add.s64 	%rd132, %rd2, %rd131;
	cvt.u64.u32 	%rd133, %r157;
	atom.global.add.u64 	%rd134, [%rd132+1024], %rd133;
$L__BB8_152:
	bar.sync 	0;
	add.s64 	%rd135, %rd135, 1;
	setp.ne.s64 	%p90, %rd135, %rd6;
	@%p90 bra 	$L__BB8_2;
$L__BB8_153:
	ret;

}
	// .globl	_ZN3cub18CUB_300001_SM_10006detail10radix_sort33DeviceRadixSortExclusiveSumKernelINS1_5radix10policy_hubIjNS0_8NullTypeEyE10Policy1000EyEEvPT0_
.visible .entry _ZN3cub18CUB_300001_SM_10006detail10radix_sort33DeviceRadixSortExclusiveSumKernelINS1_5radix10policy_hubIjNS0_8NullTypeEyE10Policy1000EyEEvPT0_(
	.param .u64 .ptr .align 1 _ZN3cub18CUB_300001_SM_10006detail10radix_sort33DeviceRadixSortExclusiveSumKernelINS1_5radix10policy_hubIjNS0_8NullTypeEyE10Policy1000EyEEvPT0__param_0
)
{
	.reg .pred 	%p<4>;
	.reg .b32 	%r<28>;
	.reg .b64 	%rd<54>;
	// demoted variable
	.shared .align 16 .b8 _ZZN3cub18CUB_300001_SM_10006detail10radix_sort33DeviceRadixSortExclusiveSumKernelINS1_5radix10policy_hubIjNS0_8NullTypeEyE10Policy1000EyEEvPT0_E12temp_storage[2336];
	ld.param.u64 	%rd5, [_ZN3cub18CUB_300001_SM_10006detail10radix_sort33DeviceRadixSortExclusiveSumKernelINS1_5radix10policy_hubIjNS0_8NullTypeEyE10Policy1000EyEEvPT0__param_0];
	cvta.to.global.u64 	%rd6, %rd5;
	mov.u32 	%r3, %ctaid.x;
	shl.b32 	%r4, %r3, 8;
	mov.u32 	%r1, %tid.x;
	setp.gt.u32 	%p1, %r1, 255;
	add.s32 	%r5, %r4, %r1;
	mul.wide.s32 	%rd7, %r5, 8;
	add.s64 	%rd1, %rd6, %rd7;
	@%p1 bra 	$L__BB9_2;
	ld.global.u64 	%rd53, [%rd1];
$L__BB9_2:
	shr.u32 	%r6, %r1, 3;
	add.s32 	%r7, %r6, %r1;
	shl.b32 	%r8, %r7, 3;
	mov.u32 	%r9, _ZZN3cub18CUB_300001_SM_10006detail10radix_sort33DeviceRadixSortExclusiveSumKernelINS1_5radix10policy_hubIjNS0_8NullTypeEyE10Policy1000EyEEvPT0_E12temp_storage;
	add.s32 	%r10, %r9, %r8;
	add.s32 	%r2, %r10, 16;
	st.shared.u64 	[%r10+16], %rd53;
	bar.sync 	0;
	setp.gt.u32 	%p2, %r1, 31;
	@%p2 bra 	$L__BB9_4;
	mad.lo.s32 	%r27, %r1, 72, %r9;
	ld.shared.u64 	%rd23, [%r27+16];
	ld.shared.u64 	%rd24, [%r27+24];
	ld.shared.u64 	%rd25, [%r27+32];
	ld.shared.u64 	%rd26, [%r27+40];
	ld.shared.u64 	%rd27, [%r27+48];
	ld.shared.u64 	%rd28, [%r27+56];
	ld.shared.u64 	%rd29, [%r27+64];
	ld.shared.u64 	%rd30, [%r27+72];
	add.s64 	%rd31, %rd24, %rd23;
	add.s64 	%rd32, %rd31, %rd25;
	add.s64 	%rd33, %rd32, %rd26;
	add.s64 	%rd34, %rd33, %rd27;
	add.s64 	%rd35, %rd34, %rd28;
	add.s64 	%rd36, %rd35, %rd29;
	add.s64 	%rd10, %rd36, %rd30;
	mov.b32 	%r11, 1;
	mov.b32 	%r24, 0;
	mov.b32 	%r25, -1;
	// begin inline asm
	{  .reg .u64 r0;  .reg .u32 lo;  .reg .u32 hi;  .reg .pred p;  mov.b64 {lo, hi}, %rd10;  shfl.sync.up.b32 lo|p, lo, %r11, %r24, %r25;  shfl.sync.up.b32 hi|p, hi, %r11, %r24, %r25;  mov.b64 r0, {lo, hi};  @p add.u64 r0, r0, %rd10;  mov.u64 %rd8, r0;}
	// end inline asm
	mov.b32 	%r14, 2;
	// begin inline asm
	{  .reg .u64 r0;  .reg .u32 lo;  .reg .u32 hi;  .reg .pred p;  mov.b64 {lo, hi}, %rd8;  shfl.sync.up.b32 lo|p, lo, %r14, %r24, %r25;  shfl.sync.up.b32 hi|p, hi, %r14, %r24, %r25;  mov.b64 r0, {lo, hi};  @p add.u64 r0, r0, %rd8;  mov.u64 %rd11, r0;}
	// end inline asm
	mov.b32 	%r17, 4;
	// begin inline asm
	{  .reg .u64 r0;  .reg .u32 lo;  .reg .u32 hi;  .reg .pred p;  mov.b64 {lo, hi}, %rd11;  shfl.sync.up.b32 lo|p, lo, %r17, %r24, %r25;  shfl.sync.up.b32 hi|p, hi, %r17, %r24, %r25;  mov.b64 r0, {lo, hi};  @p add.u64 r0, r0, %rd11;  mov.u64 %rd14, r0;}
	// end inline asm
	mov.b32 	%r20, 8;
	// begin inline asm
	{  .reg .u64 r0;  .reg .u32 lo;  .reg .u32 hi;  .reg .pred p;  mov.b64 {lo, hi}, %rd14;  shfl.sync.up.b32 lo|p, lo, %r20, %r24, %r25;  shfl.sync.up.b32 hi|p, hi, %r20, %r24, %r25;  mov.b64 r0, {lo, hi};  @p add.u64 r0, r0, %rd14;  mov.u64 %rd17, r0;}
	// end inline asm
	mov.b32 	%r23, 16;
	// begin inline asm
	{  .reg .u64 r0;  .reg .u32 lo;  .reg .u32 hi;  .reg .pred p;  mov.b64 {lo, hi}, %rd17;  shfl.sync.up.b32 lo|p, lo, %r23, %r24, %r25;  shfl.sync.up.b32 hi|p, hi, %r23, %r24, %r25;  mov.b64 r0, {lo, hi};  @p add.u64 r0, r0, %rd17;  mov.u64 %rd20, r0;}
	// end inline asm
	sub.s64 	%rd37, %rd20, %rd10;
	ld.shared.u64 	%rd38, [%r27+16];
	ld.shared.u64 	%rd39, [%r27+24];
	ld.shared.u64 	%rd40, [%r27+32];
	ld.shared.u64 	%rd41, [%r27+40];
	ld.shared.u64 	%rd42, [%r27+48];
	ld.shared.u64 	%rd43, [%r27+56];
	ld.shared.u64 	%rd44, [%r27+64];
	add.s64 	%rd45, %rd38, %rd37;
	add.s64 	%rd46, %rd39, %rd45;
	add.s64 	%rd47, %rd40, %rd46;
	add.s64 	%rd48, %rd41, %rd47;
	add.s64 	%rd49, %rd42, %rd48;
	add.s64 	%rd50, %rd43, %rd49;
	add.s64 	%rd51, %rd44, %rd50;
	st.shared.u64 	[%r27+16], %rd37;
	st.shared.u64 	[%r27+24], %rd45;
	st.shared.u64 	[%r27+32], %rd46;
	st.shared.u64 	[%r27+40], %rd47;
	st.shared.u64 	[%r27+48], %rd48;
	st.shared.u64 	[%r27+56], %rd49;
	st.shared.u64 	[%r27+64], %rd50;
	st.shared.u64 	[%r27+72], %rd51;
$L__BB9_4:
	setp.gt.u32 	%p3, %r1, 255;
	bar.sync 	0;
	@%p3 bra 	$L__BB9_6;
	ld.shared.u64 	%rd52, [%r2];
	st.global.u64 	[%rd1], %rd52;
$L__BB9_6:
	ret;

}
	// .globl	_ZN3cub18CUB_300001_SM_10006detail10radix_sort29DeviceRadixSortOnesweepKernelINS1_5radix10policy_hubIjNS0_8NullTypeEyE10Policy1000ELNS0_9SortOrderE0EjS6_yiiNS1_21identity_decomposer_tEEEvPT5_SC_PT3_PKSD_PT1_PKSH_PT2_PKSL_T4_iiT6_
.visible .entry _ZN3cub18CUB_300001_SM_10006detail10radix_sort29DeviceRadixSortOnesweepKernelINS1_5radix10policy_hubIjNS0_8NullTypeEyE10Policy1000ELNS0_9SortOrderE0EjS6_yiiNS1_21identity_decomposer_tEEEvPT5_SC_PT3_PKSD_PT1_PKSH_PT2_PKSL_T4_iiT6_(
	.param .u64 .ptr .align 1 _ZN3cub18CUB_300001_SM_10006detail10radix_sort29DeviceRadixSortOnesweepKernelINS1_5radix10policy_hubIjNS0_8NullTypeEyE10Policy1000ELNS0_9SortOrderE0EjS6_yiiNS1_21identity_decomposer_tEEEvPT5_SC_PT3_PKSD_PT1_PKSH_PT2_PKSL_T4_iiT6__param_0,
	.param .u64 .ptr .align 1 _ZN3cub18CUB_300001_SM_10006detail10radix_sort29DeviceRadixSortOnesweepKernelINS1_5radix10policy_hubIjNS0_8NullTypeEyE10Policy1000ELNS0_9SortOrderE0EjS6_yiiNS1_21identity_decomposer_tEEEvPT5_SC_PT3_PKSD_PT1_PKSH_PT2_PKSL_T4_iiT6__param_1,
	.param .u64 .ptr .align 1 _ZN3cub18CUB_300001_SM_10006detail10radix_sort29DeviceRadixSortOnesweepKernelINS1_5radix10policy_hubIjNS0_8NullTypeEyE10Policy1000ELNS0_9SortOrderE0EjS6_yiiNS1_21identity_decomposer_tEEEvPT5_SC_PT3_PKSD_PT1_PKSH_PT2_PKSL_T4_iiT6__param_2,
	.param .u64 .ptr .align 1 _ZN3cub18CUB_300001_SM_10006detail10radix_sort29DeviceRadixSortOnesweepKernelINS1_5radix10policy_hubIjNS0_8NullTypeEyE10Policy1000ELNS0_9SortOrderE0EjS6_yiiNS1_21identity_decomposer_tEEEvPT5_SC_PT3_PKSD_PT1_PKSH_PT2_PKSL_T4_iiT6__param_3,
	.param .u64 .ptr .align 1 _ZN3cub18CUB_300001_SM_10006detail10radix_sort29DeviceRadixSortOnesweepKernelINS1_5radix10policy_hubIjNS0_8NullTypeEyE10Policy1000ELNS0_9SortOrderE0EjS6_yiiNS1_21identity_decomposer_tEEEvPT5_SC_PT3_PKSD_PT1_PKSH_PT2_PKSL_T4_iiT6__param_4,
	.param .u64 .ptr .align 1 _ZN3cub18CUB_300001_SM_10006detail10radix_sort29DeviceRadixSortOnesweepKernelINS1_5radix10policy_hubIjNS0_8NullTypeEyE10Policy1000ELNS0_9SortOrderE0EjS6_yiiNS1_21identity_decomposer_tEEEvPT5_SC_PT3_PKSD_PT1_PKSH_PT2_PKSL_T4_iiT6__param_5,
	.param .u64 .ptr .align 1 _ZN3cub18CUB_300001_SM_10006detail10radix_sort29DeviceRadixSortOnesweepKernelINS1_5radix10policy_hubIjNS0_8NullTypeEyE10Policy1000ELNS0_9SortOrderE0EjS6_yiiNS1_21identity_decomposer_tEEEvPT5_SC_PT3_PKSD_PT1_PKSH_PT2_PKSL_T4_iiT6__param_6,
	.param .u64 .ptr .align 1 _ZN3cub18CUB_300001_SM_10006detail10radix_sort29DeviceRadixSortOnesweepKernelINS1_5radix10policy_hubIjNS0_8NullTypeEyE10Policy1000ELNS0_9SortOrderE0EjS6_yiiNS1_21identity_decomposer_tEEEvPT5_SC_PT3_PKSD_PT1_PKSH_PT2_PKSL_T4_iiT6__param_7,
	.param .u32 _ZN3cub18CUB_300001_SM_10006detail10radix_sort29DeviceRadixSortOnesweepKernelINS1_5radix10policy_hubIjNS0_8NullTypeEyE10Policy1000ELNS0_9SortOrderE0EjS6_yiiNS1_21identity_decomposer_tEEEvPT5_SC_PT3_PKSD_PT1_PKSH_PT2_PKSL_T4_iiT6__param_8,
	.param .u32 _ZN3cub18CUB_300001_SM_10006detail10radix_sort29DeviceRadixSortOnesweepKernelINS1_5radix10policy_hubIjNS0_8NullTypeEyE10Policy1000ELNS0_9SortOrderE0EjS6_yiiNS1_21identity_decomposer_tEEEvPT5_SC_PT3_PKSD_PT1_PKSH_PT2_PKSL_T4_iiT6__param_9,
	.param .u32 _ZN3cub18CUB_300001_SM_10006detail10radix_sort29DeviceRadixSortOnesweepKernelINS1_5radix10policy_hubIjNS0_8NullTypeEyE10Policy1000ELNS0_9SortOrderE0EjS6_yiiNS1_21identity_decomposer_tEEEvPT5_SC_PT3_PKSD_PT1_PKSH_PT2_PKSL_T4_iiT6__param_10,
	.param .align 1 .b8 _ZN3cub18CUB_300001_SM_10006detail10radix_sort29DeviceRadixSortOnesweepKernelINS1_5radix10policy_hubIjNS0_8NullTypeEyE10Policy1000ELNS0_9SortOrderE0EjS6_yiiNS1_21identity_decomposer_tEEEvPT5_SC_PT3_PKSD_PT1_PKSH_PT2_PKSL_T4_iiT6__param_11[1]
)
.maxntid 384
{
	.reg .pred 	%p<143>;
	.reg .b32 	%r<1708>;
	.reg .b64 	%rd<242>;
	// demoted variable
	.shared .align 16 .b8 _ZZN3cub18CUB_300001_SM_10006detail10radix_sort29DeviceRadixSortOnesweepKernelINS1_5radix10policy_hubIjNS0_8NullTypeEyE10Policy1000ELNS0_9SortOrderE0EjS6_yiiNS1_21identity_decomposer_tEEEvPT5_SC_PT3_PKSD_PT1_PKSH_PT2_PKSL_T4_iiT6_E1s[31232];
	ld.param.u64 	%rd18, [_ZN3cub18CUB_300001_SM_10006detail10radix_sort29DeviceRadixSortOnesweepKernelINS1_5radix10policy_hubIjNS0_8NullTypeEyE10Policy1000ELNS0_9SortOrderE0EjS6_yiiNS1_21identity_decomposer_tEEEvPT5_SC_PT3_PKSD_PT1_PKSH_PT2_PKSL_T4_iiT6__param_1];
	ld.param.u64 	%rd22, [_ZN3cub18CUB_300001_SM_10006detail10radix_sort29DeviceRadixSortOnesweepKernelINS1_5radix10policy_hubIjNS0_8NullTypeEyE10Policy1000ELNS0_9SortOrderE0EjS6_yiiNS1_21identity_decomposer_tEEEvPT5_SC_PT3_PKSD_PT1_PKSH_PT2_PKSL_T4_iiT6__param_5];
	ld.param.u32 	%r247, [_ZN3cub18CUB_300001_SM_10006detail10radix_sort29DeviceRadixSortOnesweepKernelINS1_5radix10policy_hubIjNS0_8NullTypeEyE10Policy1000ELNS0_9SortOrderE0EjS6_yiiNS1_21identity_decomposer_tEEEvPT5_SC_PT3_PKSD_PT1_PKSH_PT2_PKSL_T4_iiT6__param_10];
	cvta.to.global.u64 	%rd1, %rd22;
	mov.u32 	%r1, %tid.x;
	shr.u32 	%r2, %r1, 5;
	// begin inline asm
	mov.u32 %r248, %laneid;
	// end inline asm
	setp.ne.s32 	%p1, %r1, 0;
	@%p1 bra 	$L__BB10_2;
	cvta.to.global.u64 	%rd23, %rd18;
	atom.global.add.u32 	%r249, [%rd23], 1;
	st.shared.u32 	[_ZZN3cub18CUB_300001_SM_10006detail10radix_sort29DeviceRadixSortOnesweepKernelINS1_5radix10policy_hubIjNS0_8NullTypeEyE10Policy1000ELNS0_9SortOrderE0EjS6_yiiNS1_21identity_decomposer_tEEEvPT5_SC_PT3_PKSD_PT1_PKSH_PT2_PKSL_T4_iiT6_E1s+29184], %r249;
$L__BB10_2:
	ld.param.u32 	%r1582, [_ZN3cub18CUB_300001_SM_10006detail10radix_sort29DeviceRadixSortOnesweepKernelINS1_5radix10policy_hubIjNS0_8NullTypeEyE10Policy1000ELNS0_9SortOrderE0EjS6_yiiNS1_21identity_decomposer_tEEEvPT5_SC_PT3_PKSD_PT1_PKSH_PT2_PKSL_T4_iiT6__param_8];
	bar.sync 	0;
	ld.shared.u32 	%r4, [_ZZN3cub18CUB_300001_SM_10006detail10radix_sort29DeviceRadixSortOnesweepKernelINS1_5radix10policy_hubIjNS0_8NullTypeEyE10Policy1000ELNS0_9SortOrderE0EjS6_yiiNS1_21identity_decomposer_tEEEvPT5_SC_PT3_PKSD_PT1_PKSH_PT2_PKSL_T4_iiT6_E1s+29184];
	mul.lo.s32 	%r250, %r4, 7296;
	add.s32 	%r251, %r250, 7296;
	setp.gt.s32 	%p2, %r251, %r1582;
	cvt.s64.s32 	%rd2, %r250;
	@%p2 bra 	$L__BB10_4;
	and.b32  	%r252, %r1, 31;
	and.b32  	%r253, %r1, 992;
	mul.lo.s32 	%r254, %r253, 19;
	or.b32  	%r255, %r254, %r252;
	cvt.u64.u32 	%rd24, %r255;
	add.s64 	%rd25, %rd24, %rd2;
	shl.b64 	%rd26, %rd25, 2;
	add.s64 	%rd27, %rd1, %rd26;
	ld.global.u32 	%r1653, [%rd27];
	ld.global.u32 	%r1654, [%rd27+128];
	ld.global.u32 	%r1655, [%rd27+256];
	ld.global.u32 	%r1656, [%rd27+384];
	ld.global.u32 	%r1657, [%rd27+512];
	ld.global.u32 	%r1658, [%rd27+640];
	ld.global.u32 	%r1659, [%rd27+768];
	ld.global.u32 	%r1660, [%rd27+896];
	ld.global.u32 	%r1661, [%rd27+1024];
	ld.global.u32 	%r1662, [%rd27+1152];
	ld.global.u32 	%r1663, [%rd27+1280];
	ld.global.u32 	%r1664, [%rd27+1408];
	ld.global.u32 	%r1665, [%rd27+1536];
	ld.global.u32 	%r1666, [%rd27+1664];
	ld.global.u32 	%r1667, [%rd27+1792];
	ld.global.u32 	%r1668, [%rd27+1920];
	ld.global.u32 	%r1669, [%rd27+2048];
	ld.global.u32 	%r1670, [%rd27+2176];
	ld.global.u32 	%r1671, [%rd27+2304];
	bra.uni 	$L__BB10_42;
$L__BB10_4:
	ld.param.u32 	%r1583, [_ZN3cub18CUB_300001_SM_10006detail10radix_sort29DeviceRadixSortOnesweepKernelINS1_5radix10policy_hubIjNS0_8NullTypeEyE10Policy1000ELNS0_9SortOrderE0EjS6_yiiNS1_21identity_decomposer_tEEEvPT5_SC_PT3_PKSD_PT1_PKSH_PT2_PKSL_T4_iiT6__param_8];
	cvt.u32.u64 	%r257, %rd2;
	sub.s32 	%r24, %r1583, %r257;
	and.b32  	%r258, %r1, 31;
	and.b32  	%r259, %r1, 992;
	mul.lo.s32 	%r260, %r259, 19;
	or.b32  	%r25, %r260, %r258;
	setp.ge.s32 	%p3, %r25, %r24;
	cvt.u64.u32 	%rd28, %r25;
	add.s64 	%rd29, %rd28, %rd2;
	shl.b64 	%rd30, %rd29, 2;
	add.s64 	%rd3, %rd1, %rd30;
	mov.b32 	%r1653, -1;
	@%p3 bra 	$L__BB10_6;
	ld.global.u32 	%r1653, [%rd3];
$L__BB10_6:
	add.s32 	%r262, %r25, 32;
	setp.ge.s32 	%p4, %r262, %r24;
	mov.b32 	%r1654, -1;
	@%p4 bra 	$L__BB10_8;
	ld.global.u32 	%r1654, [%rd3+128];
$L__BB10_8:
	add.s32 	%r264, %r25, 64;
	setp.ge.s32 	%p5, %r264, %r24;
	mov.b32 	%r1655, -1;
	@%p5 bra 	$L__BB10_10;
	ld.global.u32 	%r1655, [%rd3+256];
$L__BB10_10:
	add.s32 	%r266, %r25, 96;
	setp.ge.s32 	%p6, %r266, %r24;
	mov.b32 	%r1656, -1;
	@%p6 bra 	$L__BB10_12;
	ld.global.u32 	%r1656, [%rd3+384];
$L__BB10_12:
	add.s32 	%r268, %r25, 128;
	setp.ge.s32 	%p7, %r268, %r24;
	mov.b32 	%r1657, -1;
	@%p7 bra 	$L__BB10_14;
	ld.global.u32 	%r1657, [%rd3+512];
$L__BB10_14:
	add.s32 	%r270, %r25, 160;
	setp.ge.s32 	%p8, %r270, %r24;
	mov.b32 	%r1658, -1;
	@%p8 bra 	$L__BB10_16;
	ld.global.u32 	%r1658, [%rd3+640];
$L__BB10_16:
	add.s32 	%r272, %r25, 192;
	setp.ge.s32 	%p9, %r272, %r24;
	mov.b32 	%r1659, -1;
	@%p9 bra 	$L__BB10_18;
	ld.global.u32 	%r1659, [%rd3+768];
$L__BB10_18:
	add.s32 	%r274, %r25, 224;
	setp.ge.s32 	%p10, %r274, %r24;
	mov.b32 	%r1660, -1;
	@%p10 bra 	$L__BB10_20;
	ld.global.u32 	%r1660, [%rd3+896];
$L__BB10_20:
	add.s32 	%r276, %r25, 256;
	setp.ge.s32 	%p11, %r276, %r24;
	mov.b32 	%r1661, -1;
	@%p11 bra 	$L__BB10_22;
	ld.global.u32 	%r1661, [%rd3+1024];
$L__BB10_22:
	add.s32 	%r278, %r25, 288;
	setp.ge.s32 	%p12, %r278, %r24;
	mov.b32 	%r1662, -1;
	@%p12 bra 	$L__BB10_24;
	ld.global.u32 	%r1662, [%rd3+1152];
$L__BB10_24:
	add.s32 	%r280, %r25, 320;
	setp.ge.s32 	%p13, %r280, %r24;
	mov.b32 	%r1663, -1;
	@%p13 bra 	$L__BB10_26;
	ld.global.u32 	%r1663, [%rd3+1280];
$L__BB10_26:
	add.s32 	%r282, %r25, 352;
	setp.ge.s32 	%p14, %r282, %r24;
	mov.b32 	%r1664, -1;
	@%p14 bra 	$L__BB10_28;
	ld.global.u32 	%r1664, [%rd3+1408];
$L__BB10_28:
	add.s32 	%r284, %r25, 384;
	setp.ge.s32 	%p15, %r284, %r24;
	mov.b32 	%r1665, -1;
	@%p15 bra 	$L__BB10_30;
	ld.global.u32 	%r1665, [%rd3+1536];
$L__BB10_30:
	add.s32 	%r286, %r25, 416;
	setp.ge.s32 	%p16, %r286, %r24;
	mov.b32 	%r1666, -1;
	@%p16 bra 	$L__BB10_32;
	ld.global.u32 	%r1666, [%rd3+1664];
$L__BB10_32:
	add.s32 	%r288, %r25, 448;
	setp.ge.s32 	%p17, %r288, %r24;
	mov.b32 	%r1667, -1;
	@%p17 bra 	$L__BB10_34;
	ld.global.u32 	%r1667, [%rd3+1792];
$L__BB10_34:
	add.s32 	%r290, %r25, 480;
	setp.ge.s32 	%p18, %r290, %r24;
	mov.b32 	%r1668, -1;
	@%p18 bra 	$L__BB10_36;
	ld.global.u32 	%r1668, [%rd3+1920];
$L__BB10_36:
	add.s32 	%r292, %r25, 512;
	setp.ge.s32 	%p19, %r292, %r24;
	mov.b32 	%r1669, -1;
	@%p19 bra 	$L__BB10_38;
	ld.global.u32 	%r1669, [%rd3+2048];
$L__BB10_38:
	add.s32 	%r294, %r25, 544;
	setp.ge.s32 	%p20, %r294, %r24;
	mov.b32 	%r1670, -1;
	@%p20 bra 	$L__BB10_40;
	ld.global.u32 	%r1670, [%rd3+2176];
$L__BB10_40:
	add.s32 	%r296, %r25, 576;
	setp.ge.s32 	%p21, %r296, %r24;
	mov.b32 	%r1671, -1;
	@%p21 bra 	$L__BB10_42;
	ld.global.u32 	%r1671, [%rd3+2304];
$L__BB10_42:
	mov.b32 	%r297, -1;
	shl.b32 	%r298, %r297, %r247;
	not.b32 	%r82, %r298;
	shl.b32 	%r299, %r2, 10;
	mov.u32 	%r300, _ZZN3cub18CUB_300001_SM_10006detail10radix_sort29DeviceRadixSortOnesweepKernelINS1_5radix10policy_hubIjNS0_8NullTypeEyE10Policy1000ELNS0_9SortOrderE0EjS6_yiiNS1_21identity_decomposer_tEEEvPT5_SC_PT3_PKSD_PT1_PKSH_PT2_PKSL_T4_iiT6_E1s;
	add.s32 	%r83, %r300, %r299;
	setp.gt.s32 	%p22, %r248, 255;
	@%p22 bra 	$L__BB10_55;
	max.s32 	%r301, %r248, 224;
	sub.s32 	%r302, %r301, %r248;
	add.s32 	%r303, %r302, 31;
	shr.u32 	%r304, %r303, 5;
	add.s32 	%r84, %r304, 1;
	and.b32  	%r85, %r84, 15;
	setp.lt.u32 	%p23, %r303, 480;
	mov.u32 	%r1675, %r248;
	@%p23 bra 	$L__BB10_46;
	and.b32  	%r305, %r84, 268435440;
	neg.s32 	%r1673, %r305;
	shl.b32 	%r307, %r248, 2;
	add.s32 	%r308, %r299, %r307;
	add.s32 	%r310, %r308, %r300;
	add.s32 	%r1672, %r310, 1024;
	mov.u32 	%r1675, %r248;
$L__BB10_45:
	.pragma "nounroll";
	mov.b32 	%r311, 0;
	st.shared.u32 	[%r1672+-1024], %r311;
	st.shared.u32 	[%r1672+-896], %r311;
	st.shared.u32 	[%r1672+-768], %r311;
	st.shared.u32 	[%r1672+-640], %r311;
	st.shared.u32 	[%r1672+-512], %r311;
	st.shared.u32 	[%r1672+-384], %r311;
	st.shared.u32 	[%r1672+-256], %r311;
	st.shared.u32 	[%r1672+-128], %r311;
	st.shared.u32 	[%r1672], %r311;
	st.shared.u32 	[%r1672+128], %r311;
	st.shared.u32 	[%r1672+256], %r311;
	st.shared.u32 	[%r1672+384], %r311;
	st.shared.u32 	[%r1672+512], %r311;
	st.shared.u32 	[%r1672+640], %r311;
	st.shared.u32 	[%r1672+768], %r311;
	st.shared.u32 	[%r1672+896], %r311;
	add.s32 	%r1675, %r1675, 512;
	add.s32 	%r1673, %r1673, 16;
	add.s32 	%r1672, %r1672, 2048;
	setp.ne.s32 	%p24, %r1673, 0;
	@%p24 bra 	$L__BB10_45;
$L__BB10_46:
	setp.eq.s32 	%p25, %r85, 0;
	@%p25 bra 	$L__BB10_55;
	and.b32  	%r95, %r84, 7;
	setp.lt.u32 	%p26, %r85, 8;
	@%p26 bra 	$L__BB10_49;
	shl.b32 	%r312, %r1675, 2;
	add.s32 	%r313, %r83, %r312;
	mov.b32 	%r314, 0;
	st.shared.u32 	[%r313], %r314;
	st.shared.u32 	[%r313+128], %r314;
	st.shared.u32 	[%r313+256], %r314;
	st.shared.u32 	[%r313+384], %r314;
	st.shared.u32 	[%r313+512], %r314;
	st.shared.u32 	[%r313+640], %r314;
	st.shared.u32 	[%r313+768], %r314;
	st.shared.u32 	[%r313+896], %r314;
	add.s32 	%r1675, %r1675, 256;
$L__BB10_49:
	setp.eq.s32 	%p27, %r95, 0;
	@%p27 bra 	$L__BB10_55;
	and.b32  	%r98, %r84, 3;
	setp.lt.u32 	%p28, %r95, 4;
	@%p28 bra 	$L__BB10_52;
	shl.b32 	%r315, %r1675, 2;
	add.s32 	%r316, %r83, %r315;
	mov.b32 	%r317, 0;
	st.shared.u32 	[%r316], %r317;
	st.shared.u32 	[%r316+128], %r317;
	st.shared.u32 	[%r316+256], %r317;
	st.shared.u32 	[%r316+384], %r317;
	add.s32 	%r1675, %r1675, 128;
$L__BB10_52:
	setp.eq.s32 	%p29, %r98, 0;
	@%p29 bra 	$L__BB10_55;
	shl.b32 	%r319, %r1675, 2;
	add.s32 	%r320, %r299, %r319;
	add.s32 	%r1679, %r300, %r320;
	neg.s32 	%r1678, %r98;
$L__BB10_54:
	.pragma "nounroll";
	mov.b32 	%r322, 0;
	st.shared.u32 	[%r1679], %r322;
	add.s32 	%r1679, %r1679, 128;
	add.s32 	%r1678, %r1678, 1;
	setp.ne.s32 	%p30, %r1678, 0;
	@%p30 bra 	$L__BB10_54;
$L__BB10_55:
	ld.param.u32 	%r1590, [_ZN3cub18CUB_300001_SM_10006detail10radix_sort29DeviceRadixSortOnesweepKernelINS1_5radix10policy_hubIjNS0_8NullTypeEyE10Policy1000ELNS0_9SortOrderE0EjS6_yiiNS1_21identity_decomposer_tEEEvPT5_SC_PT3_PKSD_PT1_PKSH_PT2_PKSL_T4_iiT6__param_9];
	bar.warp.sync 	-1;
	shr.u32 	%r324, %r1653, %r1590;
	and.b32  	%r107, %r324, %r82;
	shl.b32 	%r325, %r1, 5;
	and.b32  	%r326, %r325, 31744;
	mov.u32 	%r327, _ZZN3cub18CUB_300001_SM_10006detail10radix_sort29DeviceRadixSortOnesweepKernelINS1_5radix10policy_hubIjNS0_8NullTypeEyE10Policy1000ELNS0_9SortOrderE0EjS6_yiiNS1_21identity_decomposer_tEEEvPT5_SC_PT3_PKSD_PT1_PKSH_PT2_PKSL_T4_iiT6_E1s;
	add.s32 	%r328, %r327, %r326;
	shl.b32 	%r329, %r107, 2;
	add.s32 	%r108, %r328, %r329;
	atom.shared.add.u32 	%r330, [%r108], 1;
	shr.u32 	%r331, %r1654, %r1590;
	and.b32  	%r332, %r331, %r82;
	shl.b32 	%r333, %r332, 2;
	add.s32 	%r109, %r328, %r333;
	atom.shared.add.u32 	%r334, [%r109], 1;
	shr.u32 	%r335, %r1655, %r1590;
	and.b32  	%r336, %r335, %r82;
	shl.b32 	%r337, %r336, 2;
	add.s32 	%r110, %r328, %r337;
	atom.shared.add.u32 	%r338, [%r110], 1;
	shr.u32 	%r339, %r1656, %r1590;
	and.b32  	%r340, %r339, %r82;
	shl.b32 	%r341, %r340, 2;
	add.s32 	%r111, %r328, %r341;
	atom.shared.add.u32 	%r342, [%r111], 1;
	shr.u32 	%r343, %r1657, %r1590;
	and.b32  	%r344, %r343, %r82;
	shl.b32 	%r345, %r344, 2;
	add.s32 	%r112, %r328, %r345;
	atom.shared.add.u32 	%r346, [%r112], 1;
	shr.u32 	%r347, %r1658, %r1590;
	and.b32  	%r348, %r347, %r82;
	shl.b32 	%r349, %r348, 2;
	add.s32 	%r113, %r328, %r349;
	atom.shared.add.u32 	%r350, [%r113], 1;
	shr.u32 	%r351, %r1659, %r1590;
	and.b32  	%r352, %r351, %r82;
	shl.b32 	%r353, %r352, 2;
	add.s32 	%r114, %r328, %r353;
	atom.shared.add.u32 	%r354, [%r114], 1;
	shr.u32 	%r355, %r1660, %r1590;
	and.b32  	%r356, %r355, %r82;
	shl.b32 	%r357, %r356, 2;
	add.s32 	%r358, %r328, %r357;
	atom.shared.add.u32 	%r359, [%r358], 1;
	shr.u32 	%r360, %r1661, %r1590;
	and.b32  	%r361, %r360, %r82;
	shl.b32 	%r362, %r361, 2;
	add.s32 	%r363, %r328, %r362;
	atom.shared.add.u32 	%r364, [%r363], 1;
	shr.u32 	%r365, %r1662, %r1590;
	and.b32  	%r366, %r365, %r82;
	shl.b32 	%r367, %r366, 2;
	add.s32 	%r115, %r328, %r367;
	atom.shared.add.u32 	%r368, [%r115], 1;
	shr.u32 	%r369, %r1663, %r1590;
	and.b32  	%r370, %r369, %r82;
	shl.b32 	%r371, %r370, 2;
	add.s32 	%r116, %r328, %r371;
	atom.shared.add.u32 	%r372, [%r116], 1;
	shr.u32 	%r373, %r1664, %r1590;
	and.b32  	%r374, %r373, %r82;
	shl.b32 	%r375, %r374, 2;
	add.s32 	%r117, %r328, %r375;
	atom.shared.add.u32 	%r376, [%r117], 1;
	shr.u32 	%r377, %r1665, %r1590;
	and.b32  	%r378, %r377, %r82;
	shl.b32 	%r379, %r378, 2;
	add.s32 	%r118, %r328, %r379;
	atom.shared.add.u32 	%r380, [%r118], 1;
	shr.u32 	%r381, %r1666, %r1590;
	and.b32  	%r382, %r381, %r82;
	shl.b32 	%r383, %r382, 2;
	add.s32 	%r119, %r328, %r383;
	atom.shared.add.u32 	%r384, [%r119], 1;
	shr.u32 	%r385, %r1667, %r1590;
	and.b32  	%r386, %r385, %r82;
	shl.b32 	%r387, %r386, 2;
	add.s32 	%r120, %r328, %r387;
	atom.shared.add.u32 	%r388, [%r120], 1;
	shr.u32 	%r389, %r1668, %r1590;
	and.b32  	%r390, %r389, %r82;
	shl.b32 	%r391, %r390, 2;
	add.s32 	%r392, %r328, %r391;
	atom.shared.add.u32 	%r393, [%r392], 1;
	shr.u32 	%r394, %r1669, %r1590;
	and.b32  	%r395, %r394, %r82;
	shl.b32 	%r396, %r395, 2;
	add.s32 	%r397, %r328, %r396;
	atom.shared.add.u32 	%r398, [%r397], 1;
	shr.u32 	%r399, %r1670, %r1590;
	and.b32  	%r400, %r399, %r82;
	shl.b32 	%r401, %r400, 2;
	add.s32 	%r402, %r328, %r401;
	atom.shared.add.u32 	%r403, [%r402], 1;
	shr.u32 	%r404, %r1671, %r1590;
	and.b32  	%r405, %r404, %r82;
	shl.b32 	%r406, %r405, 2;
	add.s32 	%r407, %r328, %r406;
	atom.shared.add.u32 	%r408, [%r407], 1;
	bar.sync 	0;
	setp.gt.u32 	%p31, %r1, 255;
	shl.b32 	%r409, %r1, 2;
	add.s32 	%r121, %r327, %r409;
	mov.b32 	%r1680, 0;
	@%p31 bra 	$L__BB10_57;
	ld.shared.u32 	%r410, [%r121];
	mov.b32 	%r411, 0;
	st.shared.u32 	[%r121], %r411;
	ld.shared.u32 	%r412, [%r121+1024];
	st.shared.u32 	[%r121+1024], %r410;
	add.s32 	%r413, %r412, %r410;
	ld.shared.u32 	%r414, [%r121+2048];
	st.shared.u32 	[%r121+2048], %r413;
	add.s32 	%r415, %r414, %r413;
	ld.shared.u32 	%r416, [%r121+3072];
	st.shared.u32 	[%r121+3072], %r415;
	add.s32 	%r417, %r416, %r415;
	ld.shared.u32 	%r418, [%r121+4096];
	st.shared.u32 	[%r121+4096], %r417;
	add.s32 	%r419, %r418, %r417;
	ld.shared.u32 	%r420, [%r121+5120];
	st.shared.u32 	[%r121+5120], %r419;
	add.s32 	%r421, %r420, %r419;
	ld.shared.u32 	%r422, [%r121+6144];
	st.shared.u32 	[%r121+6144], %r421;
	add.s32 	%r423, %r422, %r421;
	ld.shared.u32 	%r424, [%r121+7168];
	st.shared.u32 	[%r121+7168], %r423;
	add.s32 	%r425, %r424, %r423;
	ld.shared.u32 	%r426, [%r121+8192];
	st.shared.u32 	[%r121+8192], %r425;
	add.s32 	%r427, %r426, %r425;
	ld.shared.u32 	%r428, [%r121+9216];
	st.shared.u32 	[%r121+9216], %r427;
	add.s32 	%r429, %r428, %r427;
	ld.shared.u32 	%r430, [%r121+10240];
	st.shared.u32 	[%r121+10240], %r429;
	add.s32 	%r431, %r430, %r429;
	ld.shared.u32 	%r432, [%r121+11264];
	st.shared.u32 	[%r121+11264], %r431;
	add.s32 	%r1680, %r432, %r431;
$L__BB10_57:
	ld.param.u64 	%rd230, [_ZN3cub18CUB_300001_SM_10006detail10radix_sort29DeviceRadixSortOnesweepKernelINS1_5radix10policy_hubIjNS0_8NullTypeEyE10Policy1000ELNS0_9SortOrderE0EjS6_yiiNS1_21identity_decomposer_tEEEvPT5_SC_PT3_PKSD_PT1_PKSH_PT2_PKSL_T4_iiT6__param_0];
	cvta.to.global.u64 	%rd4, %rd230;
	setp.gt.u32 	%p32, %r1, 255;
	@%p32 bra 	$L__BB10_59;
	or.b32  	%r433, %r1680, 1073741824;
	shl.b32 	%r434, %r4, 8;
	add.s32 	%r435, %r434, %r1;
	mul.wide.s32 	%rd31, %r435, 4;
	add.s64 	%rd32, %rd4, %rd31;
	st.volatile.global.u32 	[%rd32], %r433;
$L__BB10_59:
	ld.param.u64 	%rd239, [_ZN3cub18CUB_300001_SM_10006detail10radix_sort29DeviceRadixSortOnesweepKernelINS1_5radix10policy_hubIjNS0_8NullTypeEyE10Policy1000ELNS0_9SortOrderE0EjS6_yiiNS1_21identity_decomposer_tEEEvPT5_SC_PT3_PKSD_PT1_PKSH_PT2_PKSL_T4_iiT6__param_4];
	cvta.to.global.u64 	%rd5, %rd239;
	setp.lt.u32 	%p33, %r1, 256;
	setp.eq.s32 	%p34, %r1680, 7296;
	and.pred  	%p35, %p33, %p34;
	selp.u32 	%r436, 1, 0, %p35;
	{ 
	.reg .pred 	%p1; 
	.reg .pred 	%p2; 
	setp.ne.u32 	%p1, %r436, 0; 
	bar.red.or.pred 	%p2, 0, %p1; 
	selp.u32 	%r437, 1, 0, %p2; 
	}
	setp.eq.s32 	%p36, %r437, 0;
	cvt.u64.u32 	%rd6, %r1;
	@%p36 bra 	$L__BB10_111;
	shl.b32 	%r438, %r1, 3;
	add.s32 	%r440, %r327, %r438;
	add.s32 	%r124, %r440, 29184;
	@%p32 bra 	$L__BB10_68;
	ld.param.u64 	%rd237, [_ZN3cub18CUB_300001_SM_10006detail10radix_sort29DeviceRadixSortOnesweepKernelINS1_5radix10policy_hubIjNS0_8NullTypeEyE10Policy1000ELNS0_9SortOrderE0EjS6_yiiNS1_21identity_decomposer_tEEEvPT5_SC_PT3_PKSD_PT1_PKSH_PT2_PKSL_T4_iiT6__param_3];
	cvta.to.global.u64 	%rd33, %rd237;
	shl.b64 	%rd34, %rd6, 3;
	add.s64 	%rd35, %rd33, %rd34;
	ld.global.u64 	%rd36, [%rd35];
	setp.gt.u32 	%p38, %r1, %r107;
	selp.b64 	%rd37, 7296, 0, %p38;
	sub.s64 	%rd240, %rd36, %rd37;
	st.shared.u64 	[%r124], %rd240;
	setp.lt.s32 	%p39, %r4, 1;
	mov.u32 	%r1684, %r1680;
	@%p39 bra 	$L__BB10_67;
	mov.b32 	%r1682, -1;
	mov.u32 	%r1681, %r4;
	mov.u32 	%r1684, %r1680;
$L__BB10_63:
	add.s32 	%r128, %r1681, -1;
$L__BB10_64:
	membar.cta;
	shl.b32 	%r442, %r128, 8;
	add.s32 	%r443, %r442, %r1;
	mul.wide.s32 	%rd38, %r443, 4;
	add.s64 	%rd39, %rd4, %rd38;
	ld.volatile.global.u32 	%r129, [%rd39];
	setp.eq.s32 	%p40, %r129, 0;
	@%p40 bra 	$L__BB10_64;
	and.b32  	%r444, %r129, 1073741823;
	add.s32 	%r1684, %r444, %r1684;
	setp.gt.s32 	%p41, %r129, -1;
	vote.sync.ballot.b32 	%r1682, %p41, %r1682;
	setp.gt.u32 	%p43, %r1681, 1;
	and.pred  	%p44, %p41, %p43;
	mov.u32 	%r1681, %r128;
	@%p44 bra 	$L__BB10_63;
	ld.shared.u64 	%rd240, [%r124];
$L__BB10_67:
	or.b32  	%r445, %r1684, -2147483648;
	shl.b32 	%r446, %r4, 8;
	add.s32 	%r447, %r446, %r1;
	mul.wide.s32 	%rd40, %r447, 4;
	add.s64 	%rd41, %rd4, %rd40;
	st.volatile.global.u32 	[%rd41], %r445;
	sub.s32 	%r448, %r1684, %r1680;
	cvt.s64.s32 	%rd42, %r448;
	add.s64 	%rd43, %rd240, %rd42;
	st.shared.u64 	[%r124], %rd43;
$L__BB10_68:
	ld.param.u32 	%r1584, [_ZN3cub18CUB_300001_SM_10006detail10radix_sort29DeviceRadixSortOnesweepKernelINS1_5radix10policy_hubIjNS0_8NullTypeEyE10Policy1000ELNS0_9SortOrderE0EjS6_yiiNS1_21identity_decomposer_tEEEvPT5_SC_PT3_PKSD_PT1_PKSH_PT2_PKSL_T4_iiT6__param_8];
	ld.param.u64 	%rd233, [_ZN3cub18CUB_300001_SM_10006detail10radix_sort29DeviceRadixSortOnesweepKernelINS1_5radix10policy_hubIjNS0_8NullTypeEyE10Policy1000ELNS0_9SortOrderE0EjS6_yiiNS1_21identity_decomposer_tEEEvPT5_SC_PT3_PKSD_PT1_PKSH_PT2_PKSL_T4_iiT6__param_2];
	mad.lo.s32 	%r133, %r4, 7296, 7296;
	setp.lt.s32 	%p46, %r133, %r1584;
	setp.eq.s64 	%p47, %rd233, 0;
	or.pred  	%p48, %p47, %p46;
	or.pred  	%p49, %p32, %p48;
	@%p49 bra 	$L__BB10_70;
	ld.param.u64 	%rd234, [_ZN3cub18CUB_300001_SM_10006detail10radix_sort29DeviceRadixSortOnesweepKernelINS1_5radix10policy_hubIjNS0_8NullTypeEyE10Policy1000ELNS0_9SortOrderE0EjS6_yiiNS1_21identity_decomposer_tEEEvPT5_SC_PT3_PKSD_PT1_PKSH_PT2_PKSL_T4_iiT6__param_2];
	ld.shared.u64 	%rd44, [%r124];
	setp.gt.u32 	%p50, %r1, %r107;
	selp.b64 	%rd45, 7296, 0, %p50;
	cvt.s64.s32 	%rd46, %r1680;
	add.s64 	%rd47, %rd45, %rd46;
	add.s64 	%rd48, %rd47, %rd44;
	cvta.to.global.u64 	%rd49, %rd234;
	shl.b64 	%rd50, %rd6, 3;
	add.s64 	%rd51, %rd49, %rd50;
	st.global.u64 	[%rd51], %rd48;
$L__BB10_70:
	ld.param.u32 	%r1585, [_ZN3cub18CUB_300001_SM_10006detail10radix_sort29DeviceRadixSortOnesweepKernelINS1_5radix10policy_hubIjNS0_8NullTypeEyE10Policy1000ELNS0_9SortOrderE0EjS6_yiiNS1_21identity_decomposer_tEEEvPT5_SC_PT3_PKSD_PT1_PKSH_PT2_PKSL_T4_iiT6__param_8];
	setp.gt.s32 	%p51, %r133, %r1585;
	bar.sync 	0;
	shl.b32 	%r449, %r107, 3;
	add.s32 	%r451, %r327, %r449;
	ld.shared.u64 	%rd10, [%r451+29184];
	@%p51 bra 	$L__BB10_72;
	and.b32  	%r452, %r1, 31;
	and.b32  	%r453, %r1, 992;
	mul.lo.s32 	%r454, %r453, 19;
	or.b32  	%r455, %r454, %r452;
	cvt.u64.u32 	%rd52, %r455;
	add.s64 	%rd53, %rd10, %rd52;
	shl.b64 	%rd54, %rd53, 2;
	add.s64 	%rd55, %rd5, %rd54;
	st.global.u32 	[%rd55], %r1653;
	st.global.u32 	[%rd55+128], %r1654;
	st.global.u32 	[%rd55+256], %r1655;
	st.global.u32 	[%rd55+384], %r1656;
	st.global.u32 	[%rd55+512], %r1657;
	st.global.u32 	[%rd55+640], %r1658;
	st.global.u32 	[%rd55+768], %r1659;
	st.global.u32 	[%rd55+896], %r1660;
	st.global.u32 	[%rd55+1024], %r1661;
	st.global.u32 	[%rd55+1152], %r1662;
	st.global.u32 	[%rd55+1280], %r1663;
	st.global.u32 	[%rd55+1408], %r1664;
	st.global.u32 	[%rd55+1536], %r1665;
	st.global.u32 	[%rd55+1664], %r1666;
	st.global.u32 	[%rd55+1792], %r1667;
	st.global.u32 	[%rd55+1920], %r1668;
	st.global.u32 	[%rd55+2048], %r1669;
	st.global.u32 	[%rd55+2176], %r1670;
	st.global.u32 	[%rd55+2304], %r1671;
	bra.uni 	$L__BB10_110;
$L__BB10_72:
	ld.param.u32 	%r1586, [_ZN3cub18CUB_300001_SM_10006detail10radix_sort29DeviceRadixSortOnesweepKernelINS1_5radix10policy_hubIjNS0_8NullTypeEyE10Policy1000ELNS0_9SortOrderE0EjS6_yiiNS1_21identity_decomposer_tEEEvPT5_SC_PT3_PKSD_PT1_PKSH_PT2_PKSL_T4_iiT6__param_8];
	mad.lo.s32 	%r134, %r4, -7296, %r1586;
	and.b32  	%r456, %r1, 31;
	and.b32  	%r457, %r1, 992;
	mul.lo.s32 	%r458, %r457, 19;
	or.b32  	%r135, %r458, %r456;
	setp.ge.s32 	%p52, %r135, %r134;
	cvt.u64.u32 	%rd56, %r135;
	add.s64 	%rd57, %rd10, %rd56;
	shl.b64 	%rd58, %rd57, 2;
	add.s64 	%rd11, %rd5, %rd58;
	@%p52 bra 	$L__BB10_74;
	st.global.u32 	[%rd11], %r1653;
$L__BB10_74:
	add.s32 	%r459, %r135, 32;
	setp.ge.s32 	%p53, %r459, %r134;
	@%p53 bra 	$L__BB10_76;
	st.global.u32 	[%rd11+128], %r1654;
$L__BB10_76:
	add.s32 	%r460, %r135, 64;
	setp.ge.s32 	%p54, %r460, %r134;
	@%p54 bra 	$L__BB10_78;
	st.global.u32 	[%rd11+256], %r1655;
$L__BB10_78:
	add.s32 	%r461, %r135, 96;
	setp.ge.s32 	%p55, %r461, %r134;
	@%p55 bra 	$L__BB10_80;
	st.global.u32 	[%rd11+384], %r1656;
$L__BB10_80:
	add.s32 	%r462, %r135, 128;
	setp.ge.s32 	%p56, %r462, %r134;
	@%p56 bra 	$L__BB10_82;
	st.global.u32 	[%rd11+512], %r1657;
$L__BB10_82:
	add.s32 	%r463, %r135, 160;
	setp.ge.s32 	%p57, %r463, %r134;
	@%p57 bra 	$L__BB10_84;
	st.global.u32 	[%rd11+640], %r1658;
$L__BB10_84:
	add.s32 	%r464, %r135, 192;
	setp.ge.s32 	%p58, %r464, %r134;
	@%p58 bra 	$L__BB10_86;
	st.global.u32 	[%rd11+768], %r1659;
$L__BB10_86:
	add.s32 	%r465, %r135, 224;
	setp.ge.s32 	%p59, %r465, %r134;
	@%p59 bra 	$L__BB10_88;
	st.global.u32 	[%rd11+896], %r1660;
$L__BB10_88:
	add.s32 	%r466, %r135, 256;
	setp.ge.s32 	%p60, %r466, %r134;
	@%p60 bra 	$L__BB10_90;
	st.global.u32 	[%rd11+1024], %r1661;
$L__BB10_90:
	add.s32 	%r467, %r135, 288;
	setp.ge.s32 	%p61, %r467, %r134;
	@%p61 bra 	$L__BB10_92;
	st.global.u32 	[%rd11+1152], %r1662;
$L__BB10_92:
	add.s32 	%r468, %r135, 320;
	setp.ge.s32 	%p62, %r468, %r134;
	@%p62 bra 	$L__BB10_94;
	st.global.u32 	[%rd11+1280], %r1663;
$L__BB10_94:
	add.s32 	%r469, %r135, 352;
	setp.ge.s32 	%p63, %r469, %r134;
	@%p63 bra 	$L__BB10_96;
	st.global.u32 	[%rd11+1408], %r1664;
$L__BB10_96:
	add.s32 	%r470, %r135, 384;
	setp.ge.s32 	%p64, %r470, %r134;
	@%p64 bra 	$L__BB10_98;
	st.global.u32 	[%rd11+1536], %r1665;
$L__BB10_98:
	add.s32 	%r471, %r135, 416;
	setp.ge.s32 	%p65, %r471, %r134;
	@%p65 bra 	$L__BB10_100;
	st.global.u32 	[%rd11+1664], %r1666;
$L__BB10_100:
	add.s32 	%r472, %r135, 448;
	setp.ge.s32 	%p66, %r472, %r134;
	@%p66 bra 	$L__BB10_102;
	st.global.u32 	[%rd11+1792], %r1667;
$L__BB10_102:
	add.s32 	%r473, %r135, 480;
	setp.ge.s32 	%p67, %r473, %r134;
	@%p67 bra 	$L__BB10_104;
	st.global.u32 	[%rd11+1920], %r1668;
$L__BB10_104:
	add.s32 	%r474, %r135, 512;
	setp.ge.s32 	%p68, %r474, %r134;
	@%p68 bra 	$L__BB10_106;
	st.global.u32 	[%rd11+2048], %r1669;
$L__BB10_106:
	add.s32 	%r475, %r135, 544;
	setp.ge.s32 	%p69, %r475, %r134;
	@%p69 bra 	$L__BB10_108;
	st.global.u32 	[%rd11+2176], %r1670;
$L__BB10_108:
	add.s32 	%r476, %r135, 576;
	setp.ge.s32 	%p70, %r476, %r134;
	@%p70 bra 	$L__BB10_110;
	st.global.u32 	[%rd11+2304], %r1671;
$L__BB10_110:
	// begin inline asm
	exit;
	// end inline asm
$L__BB10_111:
	mul.hi.u32 	%r477, %r1, 357913942;
	add.s32 	%r478, %r477, %r1;
	shl.b32 	%r479, %r478, 2;
	add.s32 	%r481, %r327, %r479;
	add.s32 	%r136, %r481, 13328;
	st.shared.u32 	[%r481+13328], %r1680;
	bar.sync 	0;
	setp.gt.u32 	%p71, %r1, 31;
	@%p71 bra 	$L__BB10_113;
	mov.u32 	%r512, _ZZN3cub18CUB_300001_SM_10006detail10radix_sort29DeviceRadixSortOnesweepKernelINS1_5radix10policy_hubIjNS0_8NullTypeEyE10Policy1000ELNS0_9SortOrderE0EjS6_yiiNS1_21identity_decomposer_tEEEvPT5_SC_PT3_PKSD_PT1_PKSH_PT2_PKSL_T4_iiT6_E1s;
	mad.lo.s32 	%r513, %r1, 52, %r512;
	ld.shared.u32 	%r514, [%r513+13328];
	ld.shared.u32 	%r515, [%r513+13332];
	ld.shared.u32 	%r516, [%r513+13336];
	ld.shared.u32 	%r517, [%r513+13340];
	ld.shared.u32 	%r518, [%r513+13344];
	ld.shared.u32 	%r519, [%r513+13348];
	ld.shared.u32 	%r520, [%r513+13352];
	ld.shared.u32 	%r521, [%r513+13356];
	ld.shared.u32 	%r522, [%r513+13360];
	ld.shared.u32 	%r523, [%r513+13364];
	ld.shared.u32 	%r524, [%r513+13368];
	ld.shared.u32 	%r525, [%r513+13372];
	add.s32 	%r526, %r515, %r514;
	add.s32 	%r527, %r526, %r516;
	add.s32 	%r528, %r527, %r517;
	add.s32 	%r529, %r528, %r518;
	add.s32 	%r530, %r529, %r519;
	add.s32 	%r531, %r530, %r520;
	add.s32 	%r532, %r531, %r521;
	add.s32 	%r533, %r532, %r522;
	add.s32 	%r534, %r533, %r523;
	add.s32 	%r535, %r534, %r524;
	add.s32 	%r486, %r535, %r525;
	mov.b32 	%r484, 1;
	mov.b32 	%r509, 0;
	mov.b32 	%r511, -1;
	// begin inline asm
	{  .reg .s32 r0;  .reg .pred p;  shfl.sync.up.b32 r0|p, %r486, %r484, %r509, %r511;  @p add.s32 r0, r0, %r486;  mov.s32 %r482, r0;}
	// end inline asm
	mov.b32 	%r490, 2;
	// begin inline asm
	{  .reg .s32 r0;  .reg .pred p;  shfl.sync.up.b32 r0|p, %r482, %r490, %r509, %r511;  @p add.s32 r0, r0, %r482;  mov.s32 %r488, r0;}
	// end inline asm
	mov.b32 	%r496, 4;
	// begin inline asm
	{  .reg .s32 r0;  .reg .pred p;  shfl.sync.up.b32 r0|p, %r488, %r496, %r509, %r511;  @p add.s32 r0, r0, %r488;  mov.s32 %r494, r0;}
	// end inline asm
	mov.b32 	%r502, 8;
	// begin inline asm
	{  .reg .s32 r0;  .reg .pred p;  shfl.sync.up.b32 r0|p, %r494, %r502, %r509, %r511;  @p add.s32 r0, r0, %r494;  mov.s32 %r500, r0;}
	// end inline asm
	mov.b32 	%r508, 16;
	// begin inline asm
	{  .reg .s32 r0;  .reg .pred p;  shfl.sync.up.b32 r0|p, %r500, %r508, %r509, %r511;  @p add.s32 r0, r0, %r500;  mov.s32 %r506, r0;}
	// end inline asm
	sub.s32 	%r536, %r506, %r486;
	add.s32 	%r537, %r514, %r536;
	add.s32 	%r538, %r515, %r537;
	add.s32 	%r539, %r516, %r538;
	add.s32 	%r540, %r517, %r539;
	add.s32 	%r541, %r518, %r540;
	add.s32 	%r542, %r519, %r541;
	add.s32 	%r543, %r520, %r542;
	add.s32 	%r544, %r521, %r543;
	add.s32 	%r545, %r522, %r544;
	add.s32 	%r546, %r523, %r545;
	add.s32 	%r547, %r524, %r546;
	st.shared.u32 	[%r513+13328], %r536;
	st.shared.u32 	[%r513+13332], %r537;
	st.shared.u32 	[%r513+13336], %r538;
	st.shared.u32 	[%r513+13340], %r539;
	st.shared.u32 	[%r513+13344], %r540;
	st.shared.u32 	[%r513+13348], %r541;
	st.shared.u32 	[%r513+13352], %r542;
	st.shared.u32 	[%r513+13356], %r543;
	st.shared.u32 	[%r513+13360], %r544;
	st.shared.u32 	[%r513+13364], %r545;
	st.shared.u32 	[%r513+13368], %r546;
	st.shared.u32 	[%r513+13372], %r547;
$L__BB10_113:
	setp.gt.u32 	%p72, %r1, 255;
	bar.sync 	0;
	ld.shared.u32 	%r137, [%r136];
	@%p72 bra 	$L__BB10_115;
	ld.shared.u32 	%r548, [%r121];
	add.s32 	%r549, %r548, %r137;
	st.shared.u32 	[%r121], %r549;
	ld.shared.u32 	%r550, [%r121+1024];
	add.s32 	%r551, %r550, %r137;
	st.shared.u32 	[%r121+1024], %r551;
	ld.shared.u32 	%r552, [%r121+2048];
	add.s32 	%r553, %r552, %r137;
	st.shared.u32 	[%r121+2048], %r553;
	ld.shared.u32 	%r554, [%r121+3072];
	add.s32 	%r555, %r554, %r137;
	st.shared.u32 	[%r121+3072], %r555;
	ld.shared.u32 	%r556, [%r121+4096];
	add.s32 	%r557, %r556, %r137;
	st.shared.u32 	[%r121+4096], %r557;
	ld.shared.u32 	%r558, [%r121+5120];
	add.s32 	%r559, %r558, %r137;
	st.shared.u32 	[%r121+5120], %r559;
	ld.shared.u32 	%r560, [%r121+6144];
	add.s32 	%r561, %r560, %r137;
	st.shared.u32 	[%r121+6144], %r561;
	ld.shared.u32 	%r562, [%r121+7168];
	add.s32 	%r563, %r562, %r137;
	st.shared.u32 	[%r121+7168], %r563;
	ld.shared.u32 	%r564, [%r121+8192];
	add.s32 	%r565, %r564, %r137;
	st.shared.u32 	[%r121+8192], %r565;
	ld.shared.u32 	%r566, [%r121+9216];
	add.s32 	%r567, %r566, %r137;
	st.shared.u32 	[%r121+9216], %r567;
	ld.shared.u32 	%r568, [%r121+10240];
	add.s32 	%r569, %r568, %r137;
	st.shared.u32 	[%r121+10240], %r569;
	ld.shared.u32 	%r570, [%r121+11264];
	add.s32 	%r571, %r570, %r137;
	st.shared.u32 	[%r121+11264], %r571;
$L__BB10_115:
	bar.sync 	0;
	// begin inline asm
	mov.u32 %r572, %lanemask_le;
	// end inline asm
	mov.b32 	%r575, 1;
	// begin inline asm
	{
    .reg .pred p;
    and.b32 %r573, %r107, %r575;    setp.ne.u32 p, %r573, 0;
    vote.ballot.sync.b32 %r573, p, 0xffffffff;
    @!p not.b32 %r573, %r573;
}

	// end inline asm
	mov.b32 	%r578, 2;
	// begin inline asm
	{
    .reg .pred p;
    and.b32 %r576, %r107, %r578;    setp.ne.u32 p, %r576, 0;
    vote.ballot.sync.b32 %r576, p, 0xffffffff;
    @!p not.b32 %r576, %r576;
}

	// end inline asm
	and.b32  	%r598, %r576, %r573;
	mov.b32 	%r581, 4;
	// begin inline asm
	{
    .reg .pred p;
    and.b32 %r579, %r107, %r581;    setp.ne.u32 p, %r579, 0;
    vote.ballot.sync.b32 %r579, p, 0xffffffff;
    @!p not.b32 %r579, %r579;
}

	// end inline asm
	and.b32  	%r599, %r579, %r598;
	mov.b32 	%r584, 8;
	// begin inline asm
	{
    .reg .pred p;
    and.b32 %r582, %r107, %r584;    setp.ne.u32 p, %r582, 0;
    vote.ballot.sync.b32 %r582, p, 0xffffffff;
    @!p not.b32 %r582, %r582;
}

	// end inline asm
	and.b32  	%r600, %r582, %r599;
	mov.b32 	%r587, 16;
	// begin inline asm
	{
    .reg .pred p;
    and.b32 %r585, %r107, %r587;    setp.ne.u32 p, %r585, 0;
    vote.ballot.sync.b32 %r585, p, 0xffffffff;
    @!p not.b32 %r585, %r585;
}

	// end inline asm
	and.b32  	%r601, %r585, %r600;
	mov.b32 	%r590, 32;
	// begin inline asm
	{
    .reg .pred p;
    and.b32 %r588, %r107, %r590;    setp.ne.u32 p, %r588, 0;
    vote.ballot.sync.b32 %r588, p, 0xffffffff;
    @!p not.b32 %r588, %r588;
}

	// end inline asm
	and.b32  	%r602, %r588, %r601;
	mov.b32 	%r593, 64;
	// begin inline asm
	{
    .reg .pred p;
    and.b32 %r591, %r107, %r593;    setp.ne.u32 p, %r591, 0;
    vote.ballot.sync.b32 %r591, p, 0xffffffff;
    @!p not.b32 %r591, %r591;
}

	// end inline asm
	and.b32  	%r603, %r591, %r602;
	mov.b32 	%r596, 128;
	// begin inline asm
	{
    .reg .pred p;
    and.b32 %r594, %r107, %r596;    setp.ne.u32 p, %r594, 0;
    vote.ballot.sync.b32 %r594, p, 0xffffffff;
    @!p not.b32 %r594, %r594;
}

	// end inline asm
	and.b32  	%r604, %r594, %r603;
	clz.b32 	%r605, %r604;
	sub.s32 	%r139, 31, %r605;
	and.b32  	%r606, %r572, %r604;
	popc.b32 	%r140, %r606;
	setp.ne.s32 	%p73, %r248, %r139;
	mov.b32 	%r1685, 0;
	@%p73 bra 	$L__BB10_117;
	atom.shared.add.u32 	%r1685, [%r108], %r140;
$L__BB10_117:
	ld.param.u32 	%r1591, [_ZN3cub18CUB_300001_SM_10006detail10radix_sort29DeviceRadixSortOnesweepKernelINS1_5radix10policy_hubIjNS0_8NullTypeEyE10Policy1000ELNS0_9SortOrderE0EjS6_yiiNS1_21identity_decomposer_tEEEvPT5_SC_PT3_PKSD_PT1_PKSH_PT2_PKSL_T4_iiT6__param_9];
	shfl.sync.idx.b32	%r632|%p74, %r1685, %r139, 31, -1;
	add.s32 	%r143, %r140, %r632;
	shr.u32 	%r633, %r1654, %r1591;
	and.b32  	%r629, %r633, %r82;
	mov.b32 	%r609, 1;
	// begin inline asm
	{
    .reg .pred p;
    and.b32 %r607, %r629, %r609;    setp.ne.u32 p, %r607, 0;
    vote.ballot.sync.b32 %r607, p, 0xffffffff;
    @!p not.b32 %r607, %r607;
}

	// end inline asm
	mov.b32 	%r612, 2;
	// begin inline asm
	{
    .reg .pred p;
    and.b32 %r610, %r629, %r612;    setp.ne.u32 p, %r610, 0;
    vote.ballot.sync.b32 %r610, p, 0xffffffff;
    @!p not.b32 %r610, %r610;
}

	// end inline asm
	and.b32  	%r634, %r610, %r607;
	mov.b32 	%r615, 4;
	// begin inline asm
	{
    .reg .pred p;
    and.b32 %r613, %r629, %r615;    setp.ne.u32 p, %r613, 0;
    vote.ballot.sync.b32 %r613, p, 0xffffffff;
    @!p not.b32 %r613, %r613;
}

	// end inline asm
	and.b32  	%r635, %r613, %r634;
	mov.b32 	%r618, 8;
	// begin inline asm
	{
    .reg .pred p;
    and.b32 %r616, %r629, %r618;    setp.ne.u32 p, %r616, 0;
    vote.ballot.sync.b32 %r616, p, 0xffffffff;
    @!p not.b32 %r616, %r616;
}

	// end inline asm
	and.b32  	%r636, %r616, %r635;
	mov.b32 	%r621, 16;
	// begin inline asm
	{
    .reg .pred p;
    and.b32 %r619, %r629, %r621;    setp.ne.u32 p, %r619, 0;
    vote.ballot.sync.b32 %r619, p, 0xffffffff;
    @!p not.b32 %r619, %r619;
}

	// end inline asm
	and.b32  	%r637, %r619, %r636;
	mov.b32 	%r624, 32;
	// begin inline asm
	{
    .reg .pred p;
    and.b32 %r622, %r629, %r624;    setp.ne.u32 p, %r622, 0;
    vote.ballot.sync.b32 %r622, p, 0xffffffff;
    @!p not.b32 %r622, %r622;
}

	// end inline asm
	and.b32  	%r638, %r622, %r637;
	mov.b32 	%r627, 64;
	// begin inline asm
	{
    .reg .pred p;
    and.b32 %r625, %r629, %r627;    setp.ne.u32 p, %r625, 0;
    vote.ballot.sync.b32 %r625, p, 0xffffffff;
    @!p not.b32 %r625, %r625;
}

	// end inline asm
	and.b32  	%r639, %r625, %r638;
	mov.b32 	%r630, 128;
	// begin inline asm
	{
    .reg .pred p;
    and.b32 %r628, %r629, %r630;    setp.ne.u32 p, %r628, 0;
    vote.ballot.sync.b32 %r628, p, 0xffffffff;
    @!p not.b32 %r628, %r628;
}

	// end inline asm
	and.b32  	%r640, %r628, %r639;
	clz.b32 	%r641, %r640;
	sub.s32 	%r144, 31, %r641;
	and.b32  	%r642, %r572, %r640;
	popc.b32 	%r145, %r642;
	setp.ne.s32 	%p75, %r248, %r144;
	mov.b32 	%r1686, 0;
	@%p75 bra 	$L__BB10_119;
	atom.shared.add.u32 	%r1686, [%r109], %r145;
$L__BB10_119:
	ld.param.u32 	%r1592, [_ZN3cub18CUB_300001_SM_10006detail10radix_sort29DeviceRadixSortOnesweepKernelINS1_5radix10policy_hubIjNS0_8NullTypeEyE10Policy1000ELNS0_9SortOrderE0EjS6_yiiNS1_21identity_decomposer_tEEEvPT5_SC_PT3_PKSD_PT1_PKSH_PT2_PKSL_T4_iiT6__param_9];
	shfl.sync.idx.b32	%r668|%p76, %r1686, %r144, 31, -1;
	add.s32 	%r148, %r145, %r668;
	shr.u32 	%r669, %r1655, %r1592;
	and.b32  	%r665, %r669, %r82;
	mov.b32 	%r645, 1;
	// begin inline asm
	{
    .reg .pred p;
    and.b32 %r643, %r665, %r645;    setp.ne.u32 p, %r643, 0;
    vote.ballot.sync.b32 %r643, p, 0xffffffff;
    @!p not.b32 %r643, %r643;
}

	// end inline asm
	mov.b32 	%r648, 2;
	// begin inline asm
	{
    .reg .pred p;
    and.b32 %r646, %r665, %r648;    setp.ne.u32 p, %r646, 0;
    vote.ballot.sync.b32 %r646, p, 0xffffffff;
    @!p not.b32 %r646, %r646;
}

	// end inline asm
	and.b32  	%r670, %r646, %r643;
	mov.b32 	%r651, 4;
	// begin inline asm
	{
    .reg .pred p;
    and.b32 %r649, %r665, %r651;    setp.ne.u32 p, %r649, 0;
    vote.ballot.sync.b32 %r649, p, 0xffffffff;
    @!p not.b32 %r649, %r649;
}

	// end inline asm
	and.b32  	%r671, %r649, %r670;
	mov.b32 	%r654, 8;
	// begin inline asm
	{
    .reg .pred p;
    and.b32 %r652, %r665, %r654;    setp.ne.u32 p, %r652, 0;
    vote.ballot.sync.b32 %r652, p, 0xffffffff;
    @!p not.b32 %r652, %r652;
}

	// end inline asm
	and.b32  	%r672, %r652, %r671;
	mov.b32 	%r657, 16;
	// begin inline asm
	{
    .reg .pred p;
    and.b32 %r655, %r665, %r657;    setp.ne.u32 p, %r655, 0;
    vote.ballot.sync.b32 %r655, p, 0xffffffff;
    @!p not.b32 %r655, %r655;
}

	// end inline asm
	and.b32  	%r673, %r655, %r672;
	mov.b32 	%r660, 32;
	// begin inline asm
	{
    .reg .pred p;
    and.b32 %r658, %r665, %r660;    setp.ne.u32 p, %r658, 0;
    vote.ballot.sync.b32 %r658, p, 0xffffffff;
    @!p not.b32 %r658, %r658;
}

	// end inline asm
	and.b32  	%r674, %r658, %r673;
	mov.b32 	%r663, 64;
	// begin inline asm
	{
    .reg .pred p;
    and.b32 %r661, %r665, %r663;    setp.ne.u32 p, %r661, 0;
    vote.ballot.sync.b32 %r661, p, 0xffffffff;
    @!p not.b32 %r661, %r661;
}

	// end inline asm
	and.b32  	%r675, %r661, %r674;
	mov.b32 	%r666, 128;
	// begin inline asm
	{
    .reg .pred p;
    and.b32 %r664, %r665, %r666;    setp.ne.u32 p, %r664, 0;
    vote.ballot.sync.b32 %r664, p, 0xffffffff;
    @!p not.b32 %r664, %r664;
}

	// end inline asm
	and.b32  	%r676, %r664, %r675;
	clz.b32 	%r677, %r676;
	sub.s32 	%r149, 31, %r677;
	and.b32  	%r678, %r572, %r676;
	popc.b32 	%r150, %r678;
	setp.ne.s32 	%p77, %r248, %r149;
	mov.b32 	%r1687, 0;
	@%p77 bra 	$L__BB10_121;
	atom.shared.add.u32 	%r1687, [%r110], %r150;
$L__BB10_121:
	ld.param.u32 	%r1593, [_ZN3cub18CUB_300001_SM_10006detail10radix_sort29DeviceRadixSortOnesweepKernelINS1_5radix10policy_hubIjNS0_8NullTypeEyE10Policy1000ELNS0_9SortOrderE0EjS6_yiiNS1_21identity_decomposer_tEEEvPT5_SC_PT3_PKSD_PT1_PKSH_PT2_PKSL_T4_iiT6__param_9];
	shfl.sync.idx.b32	%r704|%p78, %r1687, %r149, 31, -1;
	add.s32 	%r153, %r150, %r704;
	shr.u32 	%r705, %r1656, %r1593;
	and.b32  	%r701, %r705, %r82;
	mov.b32 	%r681, 1;
	// begin inline asm
	{
    .reg .pred p;
    and.b32 %r679, %r701, %r681;    setp.ne.u32 p, %r679, 0;
    vote.ballot.sync.b32 %r679, p, 0xffffffff;
    @!p not.b32 %r679, %r679;
}

	// end inline asm
	mov.b32 	%r684, 2;
	// begin inline asm
	{
    .reg .pred p;
    and.b32 %r682, %r701, %r684;    setp.ne.u32 p, %r682, 0;
    vote.ballot.sync.b32 %r682, p, 0xffffffff;
    @!p not.b32 %r682, %r682;
}

	// end inline asm
	and.b32  	%r706, %r682, %r679;
	mov.b32 	%r687, 4;
	// begin inline asm
	{
    .reg .pred p;
    and.b32 %r685, %r701, %r687;    setp.ne.u32 p, %r685, 0;
    vote.ballot.sync.b32 %r685, p, 0xffffffff;
    @!p not.b32 %r685, %r685;
}

	// end inline asm
	and.b32  	%r707, %r685, %r706;
	mov.b32 	%r690, 8;
	// begin inline asm
	{
    .reg .pred p;
    and.b32 %r688, %r701, %r690;    setp.ne.u32 p, %r688, 0;
    vote.ballot.sync.b32 %r688, p, 0xffffffff;
    @!p not.b32 %r688, %r688;
}

	// end inline asm
	and.b32  	%r708, %r688, %r707;
	mov.b32 	%r693, 16;
	// begin inline asm
	{
    .reg .pred p;
    and.b32 %r691, %r701, %r693;    setp.ne.u32 p, %r691, 0;
    vote.ballot.sync.b32 %r691, p, 0xffffffff;
    @!p not.b32 %r691, %r691;
}

	// end inline asm
	and.b32  	%r709, %r691, %r708;
	mov.b32 	%r696, 32;
	// begin inline asm
	{
    .reg .pred p;
    and.b32 %r694, %r701, %r696;    setp.ne.u32 p, %r694, 0;
    vote.ballot.sync.b32 %r694, p, 0xffffffff;
    @!p not.b32 %r694, %r694;
}

	// end inline asm
	and.b32  	%r710, %r694, %r709;
	mov.b32 	%r699, 64;
	// begin inline asm
	{
    .reg .pred p;
    and.b32 %r697, %r701, %r699;    setp.ne.u32 p, %r697, 0;
    vote.ballot.sync.b32 %r697, p, 0xffffffff;
    @!p not.b32 %r697, %r697;
}

	// end inline asm
	and.b32  	%r711, %r697, %r710;
	mov.b32 	%r702, 128;
	// begin inline asm
	{
    .reg .pred p;
    and.b32 %r700, %r701, %r702;    setp.ne.u32 p, %r700, 0;
    vote.ballot.sync.b32 %r700, p, 0xffffffff;
    @!p not.b32 %r700, %r700;
}

	// end inline asm
	and.b32  	%r712, %r700, %r711;
	clz.b32 	%r713, %r712;
	sub.s32 	%r154, 31, %r713;
	and.b32  	%r714, %r572, %r712;
	popc.b32 	%r155, %r714;
	setp.ne.s32 	%p79, %r248, %r154;
	mov.b32 	%r1688, 0;
	@%p79 bra 	$L__BB10_123;
	atom.shared.add.u32 	%r1688, [%r111], %r155;
$L__BB10_123:
	ld.param.u32 	%r1594, [_ZN3cub18CUB_300001_SM_10006detail10radix_sort29DeviceRadixSortOnesweepKernelINS1_5radix10policy_hubIjNS0_8NullTypeEyE10Policy1000ELNS0_9SortOrderE0EjS6_yiiNS1_21identity_decomposer_tEEEvPT5_SC_PT3_PKSD_PT1_PKSH_PT2_PKSL_T4_iiT6__param_9];
	shfl.sync.idx.b32	%r740|%p80, %r1688, %r154, 31, -1;
	add.s32 	%r158, %r155, %r740;
	shr.u32 	%r741, %r1657, %r1594;
	and.b32  	%r737, %r741, %r82;
	mov.b32 	%r717, 1;
	// begin inline asm
	{
    .reg .pred p;
    and.b32 %r715, %r737, %r717;    setp.ne.u32 p, %r715, 0;
    vote.ballot.sync.b32 %r715, p, 0xffffffff;
    @!p not.b32 %r715, %r715;
}

	// end inline asm
	mov.b32 	%r720, 2;
	// begin inline asm
	{
    .reg .pred p;
    and.b32 %r718, %r737, %r720;    setp.ne.u32 p, %r718, 0;
    vote.ballot.sync.b32 %r718, p, 0xffffffff;
    @!p not.b32 %r718, %r718;
}

	// end inline asm
	and.b32  	%r742, %r718, %r715;
	mov.b32 	%r723, 4;
	// begin inline asm
	{
    .reg .pred p;
    and.b32 %r721, %r737, %r723;    setp.ne.u32 p, %r721, 0;
    vote.ballot.sync.b32 %r721, p, 0xffffffff;
    @!p not.b32 %r721, %r721;
}

	// end inline asm
	and.b32  	%r743, %r721, %r742;
	mov.b32 	%r726, 8;
	// begin inline asm
	{
    .reg .pred p;
    and.b32 %r724, %r737, %r726;    setp.ne.u32 p, %r724, 0;
    vote.ballot.sync.b32 %r724, p, 0xffffffff;
    @!p not.b32 %r724, %r724;
}

	// end inline asm
	and.b32  	%r744, %r724, %r743;
	mov.b32 	%r729, 16;
	// begin inline asm
	{
    .reg .pred p;
    and.b32 %r727, %r737, %r729;    setp.ne.u32 p, %r727, 0;
    vote.ballot.sync.b32 %r727, p, 0xffffffff;
    @!p not.b32 %r727, %r727;
}

	// end inline asm
	and.b32  	%r745, %r727, %r744;
	mov.b32 	%r732, 32;
	// begin inline asm
	{
    .reg .pred p;
    and.b32 %r730, %r737, %r732;    setp.ne.u32 p, %r730, 0;
    vote.ballot.sync.b32 %r730, p, 0xffffffff;
    @!p not.b32 %r730, %r730;
}

	// end inline asm
	and.b32  	%r746, %r730, %r745;
	mov.b32 	%r735, 64;
	// begin inline asm
	{
    .reg .pred p;
    and.b32 %r733, %r737, %r735;    setp.ne.u32 p, %r733, 0;
    vote.ballot.sync.b32 %r733, p, 0xffffffff;
    @!p not.b32 %r733, %r733;
}

	// end inline asm
	and.b32  	%r747, %r733, %r746;
	mov.b32 	%r738, 128;
	// begin inline asm
	{
    .reg .pred p;
    and.b32 %r736, %r737, %r738;    setp.ne.u32 p, %r736, 0;
    vote.ballot.sync.b32 %r736, p, 0xffffffff;
    @!p not.b32 %r736, %r736;
}

	// end inline asm
	and.b32  	%r748, %r736, %r747;
	clz.b32 	%r749, %r748;
	sub.s32 	%r159, 31, %r749;
	and.b32  	%r750, %r572, %r748;
	popc.b32 	%r160, %r750;
	setp.ne.s32 	%p81, %r248, %r159;
	mov.b32 	%r1689, 0;
	@%p81 bra 	$L__BB10_125;
	atom.shared.add.u32 	%r1689, [%r112], %r160;
$L__BB10_125:
	ld.param.u32 	%r1595, [_ZN3cub18CUB_300001_SM_10006detail10radix_sort29DeviceRadixSortOnesweepKernelINS1_5radix10policy_hubIjNS0_8NullTypeEyE10Policy1000ELNS0_9SortOrderE0EjS6_yiiNS1_21identity_decomposer_tEEEvPT5_SC_PT3_PKSD_PT1_PKSH_PT2_PKSL_T4_iiT6__param_9];
	shfl.sync.idx.b32	%r776|%p82, %r1689, %r159, 31, -1;
	add.s32 	%r163, %r160, %r776;
	shr.u32 	%r777, %r1658, %r1595;
	and.b32  	%r773, %r777, %r82;
	mov.b32 	%r753, 1;
	// begin inline asm
	{
    .reg .pred p;
    and.b32 %r751, %r773, %r753;    setp.ne.u32 p, %r751, 0;
    vote.ballot.sync.b32 %r751, p, 0xffffffff;
    @!p not.b32 %r751, %r751;
}

	// end inline asm
	mov.b32 	%r756, 2;
	// begin inline asm
	{
    .reg .pred p;
    and.b32 %r754, %r773, %r756;    setp.ne.u32 p, %r754, 0;
    vote.ballot.sync.b32 %r754, p, 0xffffffff;
    @!p not.b32 %r754, %r754;
}

	// end inline asm
	and.b32  	%r778, %r754, %r751;
	mov.b32 	%r759, 4;
	// begin inline asm
	{
    .reg .pred p;
    and.b32 %r757, %r773, %r759;    setp.ne.u32 p, %r757, 0;
    vote.ballot.sync.b32 %r757, p, 0xffffffff;
    @!p not.b32 %r757, %r757;
}

	// end inline asm
	and.b32  	%r779, %r757, %r778;
	mov.b32 	%r762, 8;
	// begin inline asm
	{
    .reg .pred p;
    and.b32 %r760, %r773, %r762;    setp.ne.u32 p, %r760, 0;
    vote.ballot.sync.b32 %r760, p, 0xffffffff;
    @!p not.b32 %r760, %r760;
}

	// end inline asm
	and.b32  	%r780, %r760, %r779;
	mov.b32 	%r765, 16;
	// begin inline asm
	{
    .reg .pred p;
    and.b32 %r763, %r773, %r765;    setp.ne.u32 p, %r763, 0;
    vote.ballot.sync.b32 %r763, p, 0xffffffff;
    @!p not.b32 %r763, %r763;
}

	// end inline asm
	and.b32  	%r781, %r763, %r780;
	mov.b32 	%r768, 32;
	// begin inline asm
	{
    .reg .pred p;
    and.b32 %r766, %r773, %r768;    setp.ne.u32 p, %r766, 0;
    vote.ballot.sync.b32 %r766, p, 0xffffffff;
    @!p not.b32 %r766, %r766;
}

	// end inline asm
	and.b32  	%r782, %r766, %r781;
	mov.b32 	%r771, 64;
	// begin inline asm
	{
    .reg .pred p;
    and.b32 %r769, %r773, %r771;    setp.ne.u32 p, %r769, 0;
    vote.ballot.sync.b32 %r769, p, 0xffffffff;
    @!p not.b32 %r769, %r769;
}

	// end inline asm
	and.b32  	%r783, %r769, %r782;
	mov.b32 	%r774, 128;
	// begin inline asm
	{
    .reg .pred p;
    and.b32 %r772, %r773, %r774;    setp.ne.u32 p, %r772, 0;
    vote.ballot.sync.b32 %r772, p, 0xffffffff;
    @!p not.b32 %r772, %r772;
}

	// end inline asm
	and.b32  	%r784, %r772, %r783;
	clz.b32 	%r785, %r784;
	sub.s32 	%r164, 31, %r785;
	and.b32  	%r786, %r572, %r784;
	popc.b32 	%r165, %r786;
	setp.ne.s32 	%p83, %r248, %r164;
	mov.b32 	%r1690, 0;
	@%p83 bra 	$L__BB10_127;
	atom.shared.add.u32 	%r1690, [%r113], %r165;
$L__BB10_127:
	ld.param.u32 	%r1596, [_ZN3cub18CUB_300001_SM_10006detail10radix_sort29DeviceRadixSortOnesweepKernelINS1_5radix10policy_hubIjNS0_8NullTypeEyE10Policy1000ELNS0_9SortOrderE0EjS6_yiiNS1_21identity_decomposer_tEEEvPT5_SC_PT3_PKSD_PT1_PKSH_PT2_PKSL_T4_iiT6__param_9];
	shfl.sync.idx.b32	%r812|%p84, %r1690, %r164, 31, -1;
	add.s32 	%r168, %r165, %r812;
	shr.u32 	%r813, %r1659, %r1596;
	and.b32  	%r809, %r813, %r82;
	mov.b32 	%r789, 1;
	// begin inline asm
	{
    .reg .pred p;
    and.b32 %r787, %r809, %r789;    setp.ne.u32 p, %r787, 0;
    vote.ballot.sync.b32 %r787, p, 0xffffffff;
    @!p not.b32 %r787, %r787;
}

	// end inline asm
	mov.b32 	%r792, 2;
	// begin inline asm
	{
    .reg .pred p;
    and.b32 %r790, %r809, %r792;    setp.ne.u32 p, %r790, 0;
    vote.ballot.sync.b32 %r790, p, 0xffffffff;
    @!p not.b32 %r790, %r790;
}

	// end inline asm
	and.b32  	%r814, %r790, %r787;
	mov.b32 	%r795, 4;
	// begin inline asm
	{
    .reg .pred p;
    and.b32 %r793, %r809, %r795;    setp.ne.u32 p, %r793, 0;
    vote.ballot.sync.b32 %r793, p, 0xffffffff;
    @!p not.b32 %r793, %r793;
}

	// end inline asm
	and.b32  	%r815, %r793, %r814;
	mov.b32 	%r798, 8;
	// begin inline asm
	{
    .reg .pred p;
    and.b32 %r796, %r809, %r798;    setp.ne.u32 p, %r796, 0;
    vote.ballot.sync.b32 %r796, p, 0xffffffff;
    @!p not.b32 %r796, %r796;
}

	// end inline asm
	and.b32  	%r816, %r796, %r815;
	mov.b32 	%r801, 16;
	// begin inline asm
	{
    .reg .pred p;
    and.b32 %r799, %r809, %r801;    setp.ne.u32 p, %r799, 0;
    vote.ballot.sync.b32 %r799, p, 0xffffffff;
    @!p not.b32 %r799, %r799;
}

	// end inline asm
	and.b32  	%r817, %r799, %r816;
	mov.b32 	%r804, 32;
	// begin inline asm
	{
    .reg .pred p;
    and.b32 %r802, %r809, %r804;    setp.ne.u32 p, %r802, 0;
    vote.ballot.sync.b32 %r802, p, 0xffffffff;
    @!p not.b32 %r802, %r802;
}

	// end inline asm
	and.b32  	%r818, %r802, %r817;
	mov.b32 	%r807, 64;
	// begin inline asm
	{
    .reg .pred p;
    and.b32 %r805, %r809, %r807;    setp.ne.u32 p, %r805, 0;
    vote.ballot.sync.b32 %r805, p, 0xffffffff;
    @!p not.b32 %r805, %r805;
}

	// end inline asm
	and.b32  	%r819, %r805, %r818;
	mov.b32 	%r810, 128;
	// begin inline asm
	{
    .reg .pred p;
    and.b32 %r808, %r809, %r810;    setp.ne.u32 p, %r808, 0;
    vote.ballot.sync.b32 %r808, p, 0xffffffff;
    @!p not.b32 %r808, %r808;
}

	// end inline asm
	and.b32  	%r820, %r808, %r819;
	clz.b32 	%r821, %r820;
	sub.s32 	%r169, 31, %r821;
	and.b32  	%r822, %r572, %r820;
	popc.b32 	%r170, %r822;
	setp.ne.s32 	%p85, %r248, %r169;
	mov.b32 	%r1691, 0;
	@%p85 bra 	$L__BB10_129;
	atom.shared.add.u32 	%r1691, [%r114], %r170;
$L__BB10_129:
	ld.param.u32 	%r1597, [_ZN3cub18CUB_300001_SM_10006detail10radix_sort29DeviceRadixSortOnesweepKernelINS1_5radix10policy_hubIjNS0_8NullTypeEyE10Policy1000ELNS0_9SortOrderE0EjS6_yiiNS1_21identity_decomposer_tEEEvPT5_SC_PT3_PKSD_PT1_PKSH_PT2_PKSL_T4_iiT6__param_9];
	shfl.sync.idx.b32	%r848|%p86, %r1691, %r169, 31, -1;
	add.s32 	%r173, %r170, %r848;
	shr.u32 	%r849, %r1660, %r1597;
	and.b32  	%r845, %r849, %r82;
	mov.b32 	%r825, 1;
	// begin inline asm
	{
    .reg .pred p;
    and.b32 %r823, %r845, %r825;    setp.ne.u32 p, %r823, 0;
    vote.ballot.sync.b32 %r823, p, 0xffffffff;
    @!p not.b32 %r823, %r823;
}

	// end inline asm
	mov.b32 	%r828, 2;
	// begin inline asm
	{
    .reg .pred p;
    and.b32 %r826, %r845, %r828;    setp.ne.u32 p, %r826, 0;
    vote.ballot.sync.b32 %r826, p, 0xffffffff;
    @!p not.b32 %r826, %r826;
}

	// end inline asm
	and.b32  	%r850, %r826, %r823;
	mov.b32 	%r831, 4;
	// begin inline asm
	{
    .reg .pred p;
    and.b32 %r829, %r845, %r831;    setp.ne.u32 p, %r829, 0;
    vote.ballot.sync.b32 %r829, p, 0xffffffff;
    @!p not.b32 %r829, %r829;
}

	// end inline asm
	and.b32  	%r851, %r829, %r850;
	mov.b32 	%r834, 8;
	// begin inline asm
	{
    .reg .pred p;
    and.b32 %r832, %r845, %r834;    setp.ne.u32 p, %r832, 0;
    vote.ballot.sync.b32 %r832, p, 0xffffffff;
    @!p not.b32 %r832, %r832;
}

	// end inline asm
	and.b32  	%r852, %r832, %r851;
	mov.b32 	%r837, 16;
	// begin inline asm
	{
    .reg .pred p;
    and.b32 %r835, %r845, %r837;    setp.ne.u32 p, %r835, 0;
    vote.ballot.sync.b32 %r835, p, 0xffffffff;
    @!p not.b32 %r835, %r835;
}

	// end inline asm
	and.b32  	%r853, %r835, %r852;
	mov.b32 	%r840, 32;
	// begin inline asm
	{
    .reg .pred p;
    and.b32 %r838, %r845, %r840;    setp.ne.u32 p, %r838, 0;
    vote.ballot.sync.b32 %r838, p, 0xffffffff;
    @!p not.b32 %r838, %r838;
}

	// end inline asm
	and.b32  	%r854, %r838, %r853;
	mov.b32 	%r843, 64;
	// begin inline asm
	{
    .reg .pred p;
    and.b32 %r841, %r845, %r843;    setp.ne.u32 p, %r841, 0;
    vote.ballot.sync.b32 %r841, p, 0xffffffff;
    @!p not.b32 %r841, %r841;
}

	// end inline asm
	and.b32  	%r855, %r841, %r854;
	mov.b32 	%r846, 128;
	// begin inline asm
	{
    .reg .pred p;
    and.b32 %r844, %r845, %r846;    setp.ne.u32 p, %r844, 0;
    vote.ballot.sync.b32 %r844, p, 0xffffffff;
    @!p not.b32 %r844, %r844;
}

	// end inline asm
	and.b32  	%r856, %r844, %r855;
	clz.b32 	%r857, %r856;
	sub.s32 	%r174, 31, %r857;
	and.b32  	%r858, %r572, %r856;
	popc.b32 	%r175, %r858;
	setp.ne.s32 	%p87, %r248, %r174;
	mov.b32 	%r1692, 0;
	@%p87 bra 	$L__BB10_131;
	ld.param.u32 	%r1598, [_ZN3cub18CUB_300001_SM_10006detail10radix_sort29DeviceRadixSortOnesweepKernelINS1_5radix10policy_hubIjNS0_8NullTypeEyE10Policy1000ELNS0_9SortOrderE0EjS6_yiiNS1_21identity_decomposer_tEEEvPT5_SC_PT3_PKSD_PT1_PKSH_PT2_PKSL_T4_iiT6__param_9];
	shl.b32 	%r859, %r1, 5;
	and.b32  	%r860, %r859, 31744;
	mov.u32 	%r861, _ZZN3cub18CUB_300001_SM_10006detail10radix_sort29DeviceRadixSortOnesweepKernelINS1_5radix10policy_hubIjNS0_8NullTypeEyE10Policy1000ELNS0_9SortOrderE0EjS6_yiiNS1_21identity_decomposer_tEEEvPT5_SC_PT3_PKSD_PT1_PKSH_PT2_PKSL_T4_iiT6_E1s;
	add.s32 	%r862, %r861, %r860;
	shr.u32 	%r863, %r1660, %r1598;
	and.b32  	%r864, %r863, %r82;
	shl.b32 	%r865, %r864, 2;
	add.s32 	%r866, %r862, %r865;
	atom.shared.add.u32 	%r1692, [%r866], %r175;
$L__BB10_131:
	ld.param.u32 	%r1599, [_ZN3cub18CUB_300001_SM_10006detail10radix_sort29DeviceRadixSortOnesweepKernelINS1_5radix10policy_hubIjNS0_8NullTypeEyE10Policy1000ELNS0_9SortOrderE0EjS6_yiiNS1_21identity_decomposer_tEEEvPT5_SC_PT3_PKSD_PT1_PKSH_PT2_PKSL_T4_iiT6__param_9];
	shfl.sync.idx.b32	%r892|%p88, %r1692, %r174, 31, -1;
	add.s32 	%r178, %r175, %r892;
	shr.u32 	%r893, %r1661, %r1599;
	and.b32  	%r889, %r893, %r82;
	mov.b32 	%r869, 1;
	// begin inline asm
	{
    .reg .pred p;
    and.b32 %r867, %r889, %r869;    setp.ne.u32 p, %r867, 0;
    vote.ballot.sync.b32 %r867, p, 0xffffffff;
    @!p not.b32 %r867, %r867;
}

	// end inline asm
	mov.b32 	%r872, 2;
	// begin inline asm
	{
    .reg .pred p;
    and.b32 %r870, %r889, %r872;    setp.ne.u32 p, %r870, 0;
    vote.ballot.sync.b32 %r870, p, 0xffffffff;
    @!p not.b32 %r870, %r870;
}

	// end inline asm
	and.b32  	%r894, %r870, %r867;
	mov.b32 	%r875, 4;
	// begin inline asm
	{
    .reg .pred p;
    and.b32 %r873, %r889, %r875;    setp.ne.u32 p, %r873, 0;
    vote.ballot.sync.b32 %r873, p, 0xffffffff;
    @!p not.b32 %r873, %r873;
}

	// end inline asm
	and.b32  	%r895, %r873, %r894;
	mov.b32 	%r878, 8;
	// begin inline asm
	{
    .reg .pred p;
    and.b32 %r876, %r889, %r878;    setp.ne.u32 p, %r876, 0;
    vote.ballot.sync.b32 %r876, p, 0xffffffff;
    @!p not.b32 %r876, %r876;
}

	// end inline asm
	and.b32  	%r896, %r876, %r895;
	mov.b32 	%r881, 16;
	// begin inline asm
	{
    .reg .pred p;
    and.b32 %r879, %r889, %r881;    setp.ne.u32 p, %r879, 0;
    vote.ballot.sync.b32 %r879, p, 0xffffffff;
    @!p not.b32 %r879, %r879;
}

	// end inline asm
	and.b32  	%r897, %r879, %r896;
	mov.b32 	%r884, 32;
	// begin inline asm
	{
    .reg .pred p;
    and.b32 %r882, %r889, %r884;    setp.ne.u32 p, %r882, 0;
    vote.ballot.sync.b32 %r882, p, 0xffffffff;
    @!p not.b32 %r882, %r882;
}

	// end inline asm
	and.b32  	%r898, %r882, %r897;
	mov.b32 	%r887, 64;
	// begin inline asm
	{
    .reg .pred p;
    and.b32 %r885, %r889, %r887;    setp.ne.u32 p, %r885, 0;
    vote.ballot.sync.b32 %r885, p, 0xffffffff;
    @!p not.b32 %r885, %r885;
}

	// end inline asm
	and.b32  	%r899, %r885, %r898;
	mov.b32 	%r890, 128;
	// begin inline asm
	{
    .reg .pred p;
    and.b32 %r888, %r889, %r890;    setp.ne.u32 p, %r888, 0;
    vote.ballot.sync.b32 %r888, p, 0xffffffff;
    @!p not.b32 %r888, %r888;
}

	// end inline asm
	and.b32  	%r900, %r888, %r899;
	clz.b32 	%r901, %r900;
	sub.s32 	%r179, 31, %r901;
	and.b32  	%r902, %r572, %r900;
	popc.b32 	%r180, %r902;
	setp.ne.s32 	%p89, %r248, %r179;
	mov.b32 	%r1693, 0;
	@%p89 bra 	$L__BB10_133;
	ld.param.u32 	%r1600, [_ZN3cub18CUB_300001_SM_10006detail10radix_sort29DeviceRadixSortOnesweepKernelINS1_5radix10policy_hubIjNS0_8NullTypeEyE10Policy1000ELNS0_9SortOrderE0EjS6_yiiNS1_21identity_decomposer_tEEEvPT5_SC_PT3_PKSD_PT1_PKSH_PT2_PKSL_T4_iiT6__param_9];
	shl.b32 	%r903, %r1, 5;
	and.b32  	%r904, %r903, 31744;
	mov.u32 	%r905, _ZZN3cub18CUB_300001_SM_10006detail10radix_sort29DeviceRadixSortOnesweepKernelINS1_5radix10policy_hubIjNS0_8NullTypeEyE10Policy1000ELNS0_9SortOrderE0EjS6_yiiNS1_21identity_decomposer_tEEEvPT5_SC_PT3_PKSD_PT1_PKSH_PT2_PKSL_T4_iiT6_E1s;
	add.s32 	%r906, %r905, %r904;
	shr.u32 	%r907, %r1661, %r1600;
	and.b32  	%r908, %r907, %r82;
	shl.b32 	%r909, %r908, 2;
	add.s32 	%r910, %r906, %r909;
	atom.shared.add.u32 	%r1693, [%r910], %r180;
$L__BB10_133:
	ld.param.u32 	%r1601, [_ZN3cub18CUB_300001_SM_10006detail10radix_sort29DeviceRadixSortOnesweepKernelINS1_5radix10policy_hubIjNS0_8NullTypeEyE10Policy1000ELNS0_9SortOrderE0EjS6_yiiNS1_21identity_decomposer_tEEEvPT5_SC_PT3_PKSD_PT1_PKSH_PT2_PKSL_T4_iiT6__param_9];
	shfl.sync.idx.b32	%r936|%p90, %r1693, %r179, 31, -1;
	add.s32 	%r183, %r180, %r936;
	shr.u32 	%r937, %r1662, %r1601;
	and.b32  	%r933, %r937, %r82;
	mov.b32 	%r913, 1;
	// begin inline asm
	{
    .reg .pred p;
    and.b32 %r911, %r933, %r913;    setp.ne.u32 p, %r911, 0;
    vote.ballot.sync.b32 %r911, p, 0xffffffff;
    @!p not.b32 %r911, %r911;
}

	// end inline asm
	mov.b32 	%r916, 2;
	// begin inline asm
	{
    .reg .pred p;
    and.b32 %r914, %r933, %r916;    setp.ne.u32 p, %r914, 0;
    vote.ballot.sync.b32 %r914, p, 0xffffffff;
    @!p not.b32 %r914, %r914;
}

	// end inline asm
	and.b32  	%r938, %r914, %r911;
	mov.b32 	%r919, 4;
	// begin inline asm
	{
    .reg .pred p;
    and.b32 %r917, %r933, %r919;    setp.ne.u32 p, %r917, 0;
    vote.ballot.sync.b32 %r917, p, 0xffffffff;
    @!p not.b32 %r917, %r917;
}

	// end inline asm
	and.b32  	%r939, %r917, %r938;
	mov.b32 	%r922, 8;
	// begin inline asm
	{
    .reg .pred p;
    and.b32 %r920, %r933, %r922;    setp.ne.u32 p, %r920, 0;
    vote.ballot.sync.b32 %r920, p, 0xffffffff;
    @!p not.b32 %r920, %r920;
}

	// end inline asm
	and.b32  	%r940, %r920, %r939;
	mov.b32 	%r925, 16;
	// begin inline asm
	{
    .reg .pred p;
    and.b32 %r923, %r933, %r925;    setp.ne.u32 p, %r923, 0;
    vote.ballot.sync.b32 %r923, p, 0xffffffff;
    @!p not.b32 %r923, %r923;
}

	// end inline asm
	and.b32  	%r941, %r923, %r940;
	mov.b32 	%r928, 32;
	// begin inline asm
	{
    .reg .pred p;
    and.b32 %r926, %r933, %r928;    setp.ne.u32 p, %r926, 0;
    vote.ballot.sync.b32 %r926, p, 0xffffffff;
    @!p not.b32 %r926, %r926;
}

	// end inline asm
	and.b32  	%r942, %r926, %r941;
	mov.b32 	%r931, 64;
	// begin inline asm
	{
    .reg .pred p;
    and.b32 %r929, %r933, %r931;    setp.ne.u32 p, %r929, 0;
    vote.ballot.sync.b32 %r929, p, 0xffffffff;
    @!p not.b32 %r929, %r929;
}

	// end inline asm
	and.b32  	%r943, %r929, %r942;
	mov.b32 	%r934, 128;
	// begin inline asm
	{
    .reg .pred p;
    and.b32 %r932, %r933, %r934;    setp.ne.u32 p, %r932, 0;
    vote.ballot.sync.b32 %r932, p, 0xffffffff;
    @!p not.b32 %r932, %r932;
}

	// end inline asm
	and.b32  	%r944, %r932, %r943;
	clz.b32 	%r945, %r944;
	sub.s32 	%r184, 31, %r945;
	and.b32  	%r946, %r572, %r944;
	popc.b32 	%r185, %r946;
	setp.ne.s32 	%p91, %r248, %r184;
	mov.b32 	%r1694, 0;
	@%p91 bra 	$L__BB10_135;
	atom.shared.add.u32 	%r1694, [%r115], %r185;
$L__BB10_135:
	ld.param.u32 	%r1602, [_ZN3cub18CUB_300001_SM_10006detail10radix_sort29DeviceRadixSortOnesweepKernelINS1_5radix10policy_hubIjNS0_8NullTypeEyE10Policy1000ELNS0_9SortOrderE0EjS6_yiiNS1_21identity_decomposer_tEEEvPT5_SC_PT3_PKSD_PT1_PKSH_PT2_PKSL_T4_iiT6__param_9];
	shfl.sync.idx.b32	%r972|%p92, %r1694, %r184, 31, -1;
	add.s32 	%r188, %r185, %r972;
	shr.u32 	%r973, %r1663, %r1602;
	and.b32  	%r969, %r973, %r82;
	mov.b32 	%r949, 1;
	// begin inline asm
	{
    .reg .pred p;
    and.b32 %r947, %r969, %r949;    setp.ne.u32 p, %r947, 0;
    vote.ballot.sync.b32 %r947, p, 0xffffffff;
    @!p not.b32 %r947, %r947;
}

	// end inline asm
	mov.b32 	%r952, 2;
	// begin inline asm
	{
    .reg .pred p;
    and.b32 %r950, %r969, %r952;    setp.ne.u32 p, %r950, 0;
    vote.ballot.sync.b32 %r950, p, 0xffffffff;
    @!p not.b32 %r950, %r950;
}

	// end inline asm
	and.b32  	%r974, %r950, %r947;
	mov.b32 	%r955, 4;
	// begin inline asm
	{
    .reg .pred p;
    and.b32 %r953, %r969, %r955;    setp.ne.u32 p, %r953, 0;
    vote.ballot.sync.b32 %r953, p, 0xffffffff;
    @!p not.b32 %r953, %r953;
}

	// end inline asm
	and.b32  	%r975, %r953, %r974;
	mov.b32 	%r958, 8;
	// begin inline asm
	{
    .reg .pred p;
    and.b32 %r956, %r969, %r958;    setp.ne.u32 p, %r956, 0;
    vote.ballot.sync.b32 %r956, p, 0xffffffff;
    @!p not.b32 %r956, %r956;
}

	// end inline asm
	and.b32  	%r976, %r956, %r975;
	mov.b32 	%r961, 16;
	// begin inline asm
	{
    .reg .pred p;
    and.b32 %r959, %r969, %r961;    setp.ne.u32 p, %r959, 0;
    vote.ballot.sync.b32 %r959, p, 0xffffffff;
    @!p not.b32 %r959, %r959;
}

	// end inline asm
	and.b32  	%r977, %r959, %r976;
	mov.b32 	%r964, 32;
	// begin inline asm
	{
    .reg .pred p;
    and.b32 %r962, %r969, %r964;    setp.ne.u32 p, %r962, 0;
    vote.ballot.sync.b32 %r962, p, 0xffffffff;
    @!p not.b32 %r962, %r962;
}

	// end inline asm
	and.b32  	%r978, %r962, %r977;
	mov.b32 	%r967, 64;
	// begin inline asm
	{
    .reg .pred p;
    and.b32 %r965, %r969, %r967;    setp.ne.u32 p, %r965, 0;
    vote.ballot.sync.b32 %r965, p, 0xffffffff;
    @!p not.b32 %r965, %r965;
}

	// end inline asm
	and.b32  	%r979, %r965, %r978;
	mov.b32 	%r970, 128;
	// begin inline asm
	{
    .reg .pred p;
    and.b32 %r968, %r969, %r970;    setp.ne.u32 p, %r968, 0;
    vote.ballot.sync.b32 %r968, p, 0xffffffff;
    @!p not.b32 %r968, %r968;
}

	// end inline asm
	and.b32  	%r980, %r968, %r979;
	clz.b32 	%r981, %r980;
	sub.s32 	%r189, 31, %r981;
	and.b32  	%r982, %r572, %r980;
	popc.b32 	%r190, %r982;
	setp.ne.s32 	%p93, %r248, %r189;
	mov.b32 	%r1695, 0;
	@%p93 bra 	$L__BB10_137;
	atom.shared.add.u32 	%r1695, [%r116], %r190;
$L__BB10_137:
	ld.param.u32 	%r1603, [_ZN3cub18CUB_300001_SM_10006detail10radix_sort29DeviceRadixSortOnesweepKernelINS1_5radix10policy_hubIjNS0_8NullTypeEyE10Policy1000ELNS0_9SortOrderE0EjS6_yiiNS1_21identity_decomposer_tEEEvPT5_SC_PT3_PKSD_PT1_PKSH_PT2_PKSL_T4_iiT6__param_9];
	shfl.sync.idx.b32	%r1008|%p94, %r1695, %r189, 31, -1;
	add.s32 	%r193, %r190, %r1008;
	shr.u32 	%r1009, %r1664, %r1603;
	and.b32  	%r1005, %r1009, %r82;
	mov.b32 	%r985, 1;
	// begin inline asm
	{
    .reg .pred p;
    and.b32 %r983, %r1005, %r985;    setp.ne.u32 p, %r983, 0;
    vote.ballot.sync.b32 %r983, p, 0xffffffff;
    @!p not.b32 %r983, %r983;
}

	// end inline asm
	mov.b32 	%r988, 2;
	// begin inline asm
	{
    .reg .pred p;
    and.b32 %r986, %r1005, %r988;    setp.ne.u32 p, %r986, 0;
    vote.ballot.sync.b32 %r986, p, 0xffffffff;
    @!p not.b32 %r986, %r986;
}

	// end inline asm
	and.b32  	%r1010, %r986, %r983;
	mov.b32 	%r991, 4;
	// begin inline asm
	{
    .reg .pred p;
    and.b32 %r989, %r1005, %r991;    setp.ne.u32 p, %r989, 0;
    vote.ballot.sync.b32 %r989, p, 0xffffffff;
    @!p not.b32 %r989, %r989;
}

	// end inline asm
	and.b32  	%r1011, %r989, %r1010;
	mov.b32 	%r994, 8;
	// begin inline asm
	{
    .reg .pred p;
    and.b32 %r992, %r1005, %r994;    setp.ne.u32 p, %r992, 0;
    vote.ballot.sync.b32 %r992, p, 0xffffffff;
    @!p not.b32 %r992, %r992;
}

	// end inline asm
	and.b32  	%r1012, %r992, %r1011;
	mov.b32 	%r997, 16;
	// begin inline asm
	{
    .reg .pred p;
    and.b32 %r995, %r1005, %r997;    setp.ne.u32 p, %r995, 0;
    vote.ballot.sync.b32 %r995, p, 0xffffffff;
    @!p not.b32 %r995, %r995;
}

	// end inline asm
	and.b32  	%r1013, %r995, %r1012;
	mov.b32 	%r1000, 32;
	// begin inline asm
	{
    .reg .pred p;
    and.b32 %r998, %r1005, %r1000;    setp.ne.u32 p, %r998, 0;
    vote.ballot.sync.b32 %r998, p, 0xffffffff;
    @!p not.b32 %r998, %r998;
}

	// end inline asm
	and.b32  	%r1014, %r998, %r1013;
	mov.b32 	%r1003, 64;
	// begin inline asm
	{
    .reg .pred p;
    and.b32 %r1001, %r1005, %r1003;    setp.ne.u32 p, %r1001, 0;
    vote.ballot.sync.b32 %r1001, p, 0xffffffff;
    @!p not.b32 %r1001, %r1001;
}

	// end inline asm
	and.b32  	%r1015, %r1001, %r1014;
	mov.b32 	%r1006, 128;
	// begin inline asm
	{
    .reg .pred p;
    and.b32 %r1004, %r1005, %r1006;    setp.ne.u32 p, %r1004, 0;
    vote.ballot.sync.b32 %r1004, p, 0xffffffff;
    @!p not.b32 %r1004, %r1004;
}

	// end inline asm
	and.b32  	%r1016, %r1004, %r1015;
	clz.b32 	%r1017, %r1016;
	sub.s32 	%r194, 31, %r1017;
	and.b32  	%r1018, %r572, %r1016;
	popc.b32 	%r195, %r1018;
	setp.ne.s32 	%p95, %r248, %r194;
	mov.b32 	%r1696, 0;
	@%p95 bra 	$L__BB10_139;
	atom.shared.add.u32 	%r1696, [%r117], %r195;
$L__BB10_139:
	ld.param.u32 	%r1604, [_ZN3cub18CUB_300001_SM_10006detail10radix_sort29DeviceRadixSortOnesweepKernelINS1_5radix10policy_hubIjNS0_8NullTypeEyE10Policy1000ELNS0_9SortOrderE0EjS6_yiiNS1_21identity_decomposer_tEEEvPT5_SC_PT3_PKSD_PT1_PKSH_PT2_PKSL_T4_iiT6__param_9];
	shfl.sync.idx.b32	%r1044|%p96, %r1696, %r194, 31, -1;
	add.s32 	%r198, %r195, %r1044;
	shr.u32 	%r1045, %r1665, %r1604;
	and.b32  	%r1041, %r1045, %r82;
	mov.b32 	%r1021, 1;
	// begin inline asm
	{
    .reg .pred p;
    and.b32 %r1019, %r1041, %r1021;    setp.ne.u32 p, %r1019, 0;
    vote.ballot.sync.b32 %r1019, p, 0xffffffff;
    @!p not.b32 %r1019, %r1019;
}

	// end inline asm
	mov.b32 	%r1024, 2;
	// begin inline asm
	{
    .reg .pred p;
    and.b32 %r1022, %r1041, %r1024;    setp.ne.u32 p, %r1022, 0;
    vote.ballot.sync.b32 %r1022, p, 0xffffffff;
    @!p not.b32 %r1022, %r1022;
}

	// end inline asm
	and.b32  	%r1046, %r1022, %r1019;
	mov.b32 	%r1027, 4;
	// begin inline asm
	{
    .reg .pred p;
    and.b32 %r1025, %r1041, %r1027;    setp.ne.u32 p, %r1025, 0;
    vote.ballot.sync.b32 %r1025, p, 0xffffffff;
    @!p not.b32 %r1025, %r1025;
}

	// end inline asm
	and.b32  	%r1047, %r1025, %r1046;
	mov.b32 	%r1030, 8;
	// begin inline asm
	{
    .reg .pred p;
    and.b32 %r1028, %r1041, %r1030;    setp.ne.u32 p, %r1028, 0;
    vote.ballot.sync.b32 %r1028, p, 0xffffffff;
    @!p not.b32 %r1028, %r1028;
}

	// end inline asm
	and.b32  	%r1048, %r1028, %r1047;
	mov.b32 	%r1033, 16;
	// begin inline asm
	{
    .reg .pred p;
    and.b32 %r1031, %r1041, %r1033;    setp.ne.u32 p, %r1031, 0;
    vote.ballot.sync.b32 %r1031, p, 0xffffffff;
    @!p not.b32 %r1031, %r1031;
}

	// end inline asm
	and.b32  	%r1049, %r1031, %r1048;
	mov.b32 	%r1036, 32;
	// begin inline asm
	{
    .reg .pred p;
    and.b32 %r1034, %r1041, %r1036;    setp.ne.u32 p, %r1034, 0;
    vote.ballot.sync.b32 %r1034, p, 0xffffffff;
    @!p not.b32 %r1034, %r1034;
}

	// end inline asm
	and.b32  	%r1050, %r1034, %r1049;
	mov.b32 	%r1039, 64;
	// begin inline asm
	{
    .reg .pred p;
    and.b32 %r1037, %r1041, %r1039;    setp.ne.u32 p, %r1037, 0;
    vote.ballot.sync.b32 %r1037, p, 0xffffffff;
    @!p not.b32 %r1037, %r1037;
}

	// end inline asm
	and.b32  	%r1051, %r1037, %r1050;
	mov.b32 	%r1042, 128;
	// begin inline asm
	{
    .reg .pred p;
    and.b32 %r1040, %r1041, %r1042;    setp.ne.u32 p, %r1040, 0;
    vote.ballot.sync.b32 %r1040, p, 0xffffffff;
    @!p not.b32 %r1040, %r1040;
}

	// end inline asm
	and.b32  	%r1052, %r1040, %r1051;
	clz.b32 	%r1053, %r1052;
	sub.s32 	%r199, 31, %r1053;
	and.b32  	%r1054, %r572, %r1052;
	popc.b32 	%r200, %r1054;
	setp.ne.s32 	%p97, %r248, %r199;
	mov.b32 	%r1697, 0;
	@%p97 bra 	$L__BB10_141;
	atom.shared.add.u32 	%r1697, [%r118], %r200;
$L__BB10_141:
	ld.param.u32 	%r1605, [_ZN3cub18CUB_300001_SM_10006detail10radix_sort29DeviceRadixSortOnesweepKernelINS1_5radix10policy_hubIjNS0_8NullTypeEyE10Policy1000ELNS0_9SortOrderE0EjS6_yiiNS1_21identity_decomposer_tEEEvPT5_SC_PT3_PKSD_PT1_PKSH_PT2_PKSL_T4_iiT6__param_9];
	shfl.sync.idx.b32	%r1080|%p98, %r1697, %r199, 31, -1;
	add.s32 	%r203, %r200, %r1080;
	shr.u32 	%r1081, %r1666, %r1605;
	and.b32  	%r1077, %r1081, %r82;
	mov.b32 	%r1057, 1;
	// begin inline asm
	{
    .reg .pred p;
    and.b32 %r1055, %r1077, %r1057;    setp.ne.u32 p, %r1055, 0;
    vote.ballot.sync.b32 %r1055, p, 0xffffffff;
    @!p not.b32 %r1055, %r1055;
}

	// end inline asm
	mov.b32 	%r1060, 2;
	// begin inline asm
	{
    .reg .pred p;
    and.b32 %r1058, %r1077, %r1060;    setp.ne.u32 p, %r1058, 0;
    vote.ballot.sync.b32 %r1058, p, 0xffffffff;
    @!p not.b32 %r1058, %r1058;
}

	// end inline asm
	and.b32  	%r1082, %r1058, %r1055;
	mov.b32 	%r1063, 4;
	// begin inline asm
	{
    .reg .pred p;
    and.b32 %r1061, %r1077, %r1063;    setp.ne.u32 p, %r1061, 0;
    vote.ballot.sync.b32 %r1061, p, 0xffffffff;
    @!p not.b32 %r1061, %r1061;
}

	// end inline asm
	and.b32  	%r1083, %r1061, %r1082;
	mov.b32 	%r1066, 8;
	// begin inline asm
	{
    .reg .pred p;
    and.b32 %r1064, %r1077, %r1066;    setp.ne.u32 p, %r1064, 0;
    vote.ballot.sync.b32 %r1064, p, 0xffffffff;
    @!p not.b32 %r1064, %r1064;
}

	// end inline asm
	and.b32  	%r1084, %r1064, %r1083;
	mov.b32 	%r1069, 16;
	// begin inline asm
	{
    .reg .pred p;
    and.b32 %r1067, %r1077, %r1069;    setp.ne.u32 p, %r1067, 0;
    vote.ballot.sync.b32 %r1067, p, 0xffffffff;
    @!p not.b32 %r1067, %r1067;
}

	// end inline asm
	and.b32  	%r1085, %r1067, %r1084;
	mov.b32 	%r1072, 32;
	// begin inline asm
	{
    .reg .pred p;
    and.b32 %r1070, %r1077, %r1072;    setp.ne.u32 p, %r1070, 0;
    vote.ballot.sync.b32 %r1070, p, 0xffffffff;
    @!p not.b32 %r1070, %r1070;
}

	// end inline asm
	and.b32  	%r1086, %r1070, %r1085;
	mov.b32 	%r1075, 64;
	// begin inline asm
	{
    .reg .pred p;
    and.b32 %r1073, %r1077, %r1075;    setp.ne.u32 p, %r1073, 0;
    vote.ballot.sync.b32 %r1073, p, 0xffffffff;
    @!p not.b32 %r1073, %r1073;
}

	// end inline asm
	and.b32  	%r1087, %r1073, %r1086;
	mov.b32 	%r1078, 128;
	// begin inline asm
	{
    .reg .pred p;
    and.b32 %r1076, %r1077, %r1078;    setp.ne.u32 p, %r1076, 0;
    vote.ballot.sync.b32 %r1076, p, 0xffffffff;
    @!p not.b32 %r1076, %r1076;
}

	// end inline asm
	and.b32  	%r1088, %r1076, %r1087;
	clz.b32 	%r1089, %r1088;
	sub.s32 	%r204, 31, %r1089;
	and.b32  	%r1090, %r572, %r1088;
	popc.b32 	%r205, %r1090;
	setp.ne.s32 	%p99, %r248, %r204;
	mov.b32 	%r1698, 0;
	@%p99 bra 	$L__BB10_143;
	atom.shared.add.u32 	%r1698, [%r119], %r205;
$L__BB10_143:
	ld.param.u32 	%r1606, [_ZN3cub18CUB_300001_SM_10006detail10radix_sort29DeviceRadixSortOnesweepKernelINS1_5radix10policy_hubIjNS0_8NullTypeEyE10Policy1000ELNS0_9SortOrderE0EjS6_yiiNS1_21identity_decomposer_tEEEvPT5_SC_PT3_PKSD_PT1_PKSH_PT2_PKSL_T4_iiT6__param_9];
	shfl.sync.idx.b32	%r1116|%p100, %r1698, %r204, 31, -1;
	add.s32 	%r208, %r205, %r1116;
	shr.u32 	%r1117, %r1667, %r1606;
	and.b32  	%r1113, %r1117, %r82;
	mov.b32 	%r1093, 1;
	// begin inline asm
	{
    .reg .pred p;
    and.b32 %r1091, %r1113, %r1093;    setp.ne.u32 p, %r1091, 0;
    vote.ballot.sync.b32 %r1091, p, 0xffffffff;
    @!p not.b32 %r1091, %r1091;
}

	// end inline asm
	mov.b32 	%r1096, 2;
	// begin inline asm
	{
    .reg .pred p;
    and.b32 %r1094, %r1113, %r1096;    setp.ne.u32 p, %r1094, 0;
    vote.ballot.sync.b32 %r1094, p, 0xffffffff;
    @!p not.b32 %r1094, %r1094;
}

	// end inline asm
	and.b32  	%r1118, %r1094, %r1091;
	mov.b32 	%r1099, 4;
	// begin inline asm
	{
    .reg .pred p;
    and.b32 %r1097, %r1113, %r1099;    setp.ne.u32 p, %r1097, 0;
    vote.ballot.sync.b32 %r1097, p, 0xffffffff;
    @!p not.b32 %r1097, %r1097;
}

	// end inline asm
	and.b32  	%r1119, %r1097, %r1118;
	mov.b32 	%r1102, 8;
	// begin inline asm
	{
    .reg .pred p;
    and.b32 %r1100, %r1113, %r1102;    setp.ne.u32 p, %r1100, 0;
    vote.ballot.sync.b32 %r1100, p, 0xffffffff;
    @!p not.b32 %r1100, %r1100;
}

	// end inline asm
	and.b32  	%r1120, %r1100, %r1119;
	mov.b32 	%r1105, 16;
	// begin inline asm
	{
    .reg .pred p;
    and.b32 %r1103, %r1113, %r1105;    setp.ne.u32 p, %r1103, 0;
    vote.ballot.sync.b32 %r1103, p, 0xffffffff;
    @!p not.b32 %r1103, %r1103;
}

	// end inline asm
	and.b32  	%r1121, %r1103, %r1120;
	mov.b32 	%r1108, 32;
	// begin inline asm
	{
    .reg .pred p;
    and.b32 %r1106, %r1113, %r1108;    setp.ne.u32 p, %r1106, 0;
    vote.ballot.sync.b32 %r1106, p, 0xffffffff;
    @!p not.b32 %r1106, %r1106;
}

	// end inline asm
	and.b32  	%r1122, %r1106, %r1121;
	mov.b32 	%r1111, 64;
	// begin inline asm
	{
    .reg .pred p;
    and.b32 %r1109, %r1113, %r1111;    setp.ne.u32 p, %r1109, 0;
    vote.ballot.sync.b32 %r1109, p, 0xffffffff;
    @!p not.b32 %r1109, %r1109;
}

	// end inline asm
	and.b32  	%r1123, %r1109, %r1122;
	mov.b32 	%r1114, 128;
	// begin inline asm
	{
    .reg .pred p;
    and.b32 %r1112, %r1113, %r1114;    setp.ne.u32 p, %r1112, 0;
    vote.ballot.sync.b32 %r1112, p, 0xffffffff;
    @!p not.b32 %r1112, %r1112;
}

	// end inline asm
	and.b32  	%r1124, %r1112, %r1123;
	clz.b32 	%r1125, %r1124;
	sub.s32 	%r209, 31, %r1125;
	and.b32  	%r1126, %r572, %r1124;
	popc.b32 	%r210, %r1126;
	setp.ne.s32 	%p101, %r248, %r209;
	mov.b32 	%r1699, 0;
	@%p101 bra 	$L__BB10_145;
	atom.shared.add.u32 	%r1699, [%r120], %r210;
$L__BB10_145:
	ld.param.u32 	%r1607, [_ZN3cub18CUB_300001_SM_10006detail10radix_sort29DeviceRadixSortOnesweepKernelINS1_5radix10policy_hubIjNS0_8NullTypeEyE10Policy1000ELNS0_9SortOrderE0EjS6_yiiNS1_21identity_decomposer_tEEEvPT5_SC_PT3_PKSD_PT1_PKSH_PT2_PKSL_T4_iiT6__param_9];
	shfl.sync.idx.b32	%r1152|%p102, %r1699, %r209, 31, -1;
	add.s32 	%r213, %r210, %r1152;
	shr.u32 	%r1153, %r1668, %r1607;
	and.b32  	%r1149, %r1153, %r82;
	mov.b32 	%r1129, 1;
	// begin inline asm
	{
    .reg .pred p;
    and.b32 %r1127, %r1149, %r1129;    setp.ne.u32 p, %r1127, 0;
    vote.ballot.sync.b32 %r1127, p, 0xffffffff;
    @!p not.b32 %r1127, %r1127;
}

	// end inline asm
	mov.b32 	%r1132, 2;
	// begin inline asm
	{
    .reg .pred p;
    and.b32 %r1130, %r1149, %r1132;    setp.ne.u32 p, %r1130, 0;
    vote.ballot.sync.b32 %r1130, p, 0xffffffff;
    @!p not.b32 %r1130, %r1130;
}

	// end inline asm
	and.b32  	%r1154, %r1130, %r1127;
	mov.b32 	%r1135, 4;
	// begin inline asm
	{
    .reg .pred p;
    and.b32 %r1133, %r1149, %r1135;    setp.ne.u32 p, %r1133, 0;
    vote.ballot.sync.b32 %r1133, p, 0xffffffff;
    @!p not.b32 %r1133, %r1133;
}

	// end inline asm
	and.b32  	%r1155, %r1133, %r1154;
	mov.b32 	%r1138, 8;
	// begin inline asm
	{
    .reg .pred p;
    and.b32 %r1136, %r1149, %r1138;    setp.ne.u32 p, %r1136, 0;
    vote.ballot.sync.b32 %r1136, p, 0xffffffff;
    @!p not.b32 %r1136, %r1136;
}

	// end inline asm
	and.b32  	%r1156, %r1136, %r1155;
	mov.b32 	%r1141, 16;
	// begin inline asm
	{
    .reg .pred p;
    and.b32 %r1139, %r1149, %r1141;    setp.ne.u32 p, %r1139, 0;
    vote.ballot.sync.b32 %r1139, p, 0xffffffff;
    @!p not.b32 %r1139, %r1139;
}

	// end inline asm
	and.b32  	%r1157, %r1139, %r1156;
	mov.b32 	%r1144, 32;
	// begin inline asm
	{
    .reg .pred p;
    and.b32 %r1142, %r1149, %r1144;    setp.ne.u32 p, %r1142, 0;
    vote.ballot.sync.b32 %r1142, p, 0xffffffff;
    @!p not.b32 %r1142, %r1142;
}

	// end inline asm
	and.b32  	%r1158, %r1142, %r1157;
	mov.b32 	%r1147, 64;
	// begin inline asm
	{
    .reg .pred p;
    and.b32 %r1145, %r1149, %r1147;    setp.ne.u32 p, %r1145, 0;
    vote.ballot.sync.b32 %r1145, p, 0xffffffff;
    @!p not.b32 %r1145, %r1145;
}

	// end inline asm
	and.b32  	%r1159, %r1145, %r1158;
	mov.b32 	%r1150, 128;
	// begin inline asm
	{
    .reg .pred p;
    and.b32 %r1148, %r1149, %r1150;    setp.ne.u32 p, %r1148, 0;
    vote.ballot.sync.b32 %r1148, p, 0xffffffff;
    @!p not.b32 %r1148, %r1148;
}

	// end inline asm
	and.b32  	%r1160, %r1148, %r1159;
	clz.b32 	%r1161, %r1160;
	sub.s32 	%r214, 31, %r1161;
	and.b32  	%r1162, %r572, %r1160;
	popc.b32 	%r215, %r1162;
	setp.ne.s32 	%p103, %r248, %r214;
	mov.b32 	%r1700, 0;
	@%p103 bra 	$L__BB10_147;
	ld.param.u32 	%r1608, [_ZN3cub18CUB_300001_SM_10006detail10radix_sort29DeviceRadixSortOnesweepKernelINS1_5radix10policy_hubIjNS0_8NullTypeEyE10Policy1000ELNS0_9SortOrderE0EjS6_yiiNS1_21identity_decomposer_tEEEvPT5_SC_PT3_PKSD_PT1_PKSH_PT2_PKSL_T4_iiT6__param_9];
	shl.b32 	%r1163, %r1, 5;
	and.b32  	%r1164, %r1163, 31744;
	mov.u32 	%r1165, _ZZN3cub18CUB_300001_SM_10006detail10radix_sort29DeviceRadixSortOnesweepKernelINS1_5radix10policy_hubIjNS0_8NullTypeEyE10Policy1000ELNS0_9SortOrderE0EjS6_yiiNS1_21identity_decomposer_tEEEvPT5_SC_PT3_PKSD_PT1_PKSH_PT2_PKSL_T4_iiT6_E1s;
	add.s32 	%r1166, %r1165, %r1164;
	shr.u32 	%r1167, %r1668, %r1608;
	and.b32  	%r1168, %r1167, %r82;
	shl.b32 	%r1169, %r1168, 2;
	add.s32 	%r1170, %r1166, %r1169;
	atom.shared.add.u32 	%r1700, [%r1170], %r215;
$L__BB10_147:
	ld.param.u32 	%r1609, [_ZN3cub18CUB_300001_SM_10006detail10radix_sort29DeviceRadixSortOnesweepKernelINS1_5radix10policy_hubIjNS0_8NullTypeEyE10Policy1000ELNS0_9SortOrderE0EjS6_yiiNS1_21identity_decomposer_tEEEvPT5_SC_PT3_PKSD_PT1_PKSH_PT2_PKSL_T4_iiT6__param_9];
	shfl.sync.idx.b32	%r1196|%p104, %r1700, %r214, 31, -1;
	add.s32 	%r218, %r215, %r1196;
	shr.u32 	%r1197, %r1669, %r1609;
	and.b32  	%r1193, %r1197, %r82;
	mov.b32 	%r1173, 1;
	// begin inline asm
	{
    .reg .pred p;
    and.b32 %r1171, %r1193, %r1173;    setp.ne.u32 p, %r1171, 0;
    vote.ballot.sync.b32 %r1171, p, 0xffffffff;
    @!p not.b32 %r1171, %r1171;
}

	// end inline asm
	mov.b32 	%r1176, 2;
	// begin inline asm
	{
    .reg .pred p;
    and.b32 %r1174, %r1193, %r1176;    setp.ne.u32 p, %r1174, 0;
    vote.ballot.sync.b32 %r1174, p, 0xffffffff;
    @!p not.b32 %r1174, %r1174;
}

	// end inline asm
	and.b32  	%r1198, %r1174, %r1171;
	mov.b32 	%r1179, 4;
	// begin inline asm
	{
    .reg .pred p;
    and.b32 %r1177, %r1193, %r1179;    setp.ne.u32 p, %r1177, 0;
    vote.ballot.sync.b32 %r1177, p, 0xffffffff;
    @!p not.b32 %r1177, %r1177;
}

	// end inline asm
	and.b32  	%r1199, %r1177, %r1198;
	mov.b32 	%r1182, 8;
	// begin inline asm
	{
    .reg .pred p;
    and.b32 %r1180, %r1193, %r1182;    setp.ne.u32 p, %r1180, 0;
    vote.ballot.sync.b32 %r1180, p, 0xffffffff;
    @!p not.b32 %r1180, %r1180;
}

	// end inline asm
	and.b32  	%r1200, %r1180, %r1199;
	mov.b32 	%r1185, 16;
	// begin inline asm
	{
    .reg .pred p;
    and.b32 %r1183, %r1193, %r1185;    setp.ne.u32 p, %r1183, 0;
    vote.ballot.sync.b32 %r1183, p, 0xffffffff;
    @!p not.b32 %r1183, %r1183;
}

	// end inline asm
	and.b32  	%r1201, %r1183, %r1200;
	mov.b32 	%r1188, 32;
	// begin inline asm
	{
    .reg .pred p;
    and.b32 %r1186, %r1193, %r1188;    setp.ne.u32 p, %r1186, 0;
    vote.ballot.sync.b32 %r1186, p, 0xffffffff;
    @!p not.b32 %r1186, %r1186;
}

	// end inline asm
	and.b32  	%r1202, %r1186, %r1201;
	mov.b32 	%r1191, 64;
	// begin inline asm
	{
    .reg .pred p;
    and.b32 %r1189, %r1193, %r1191;    setp.ne.u32 p, %r1189, 0;
    vote.ballot.sync.b32 %r1189, p, 0xffffffff;
    @!p not.b32 %r1189, %r1189;
}

	// end inline asm
	and.b32  	%r1203, %r1189, %r1202;
	mov.b32 	%r1194, 128;
	// begin inline asm
	{
    .reg .pred p;
    and.b32 %r1192, %r1193, %r1194;    setp.ne.u32 p, %r1192, 0;
    vote.ballot.sync.b32 %r1192, p, 0xffffffff;
    @!p not.b32 %r1192, %r1192;
}

	// end inline asm
	and.b32  	%r1204, %r1192, %r1203;
	clz.b32 	%r1205, %r1204;
	sub.s32 	%r219, 31, %r1205;
	and.b32  	%r1206, %r572, %r1204;
	popc.b32 	%r220, %r1206;
	setp.ne.s32 	%p105, %r248, %r219;
	mov.b32 	%r1701, 0;
	@%p105 bra 	$L__BB10_149;
	ld.param.u32 	%r1610, [_ZN3cub18CUB_300001_SM_10006detail10radix_sort29DeviceRadixSortOnesweepKernelINS1_5radix10policy_hubIjNS0_8NullTypeEyE10Policy1000ELNS0_9SortOrderE0EjS6_yiiNS1_21identity_decomposer_tEEEvPT5_SC_PT3_PKSD_PT1_PKSH_PT2_PKSL_T4_iiT6__param_9];
	shl.b32 	%r1207, %r1, 5;
	and.b32  	%r1208, %r1207, 31744;
	mov.u32 	%r1209, _ZZN3cub18CUB_300001_SM_10006detail10radix_sort29DeviceRadixSortOnesweepKernelINS1_5radix10policy_hubIjNS0_8NullTypeEyE10Policy1000ELNS0_9SortOrderE0EjS6_yiiNS1_21identity_decomposer_tEEEvPT5_SC_PT3_PKSD_PT1_PKSH_PT2_PKSL_T4_iiT6_E1s;
	add.s32 	%r1210, %r1209, %r1208;
	shr.u32 	%r1211, %r1669, %r1610;
	and.b32  	%r1212, %r1211, %r82;
	shl.b32 	%r1213, %r1212, 2;
	add.s32 	%r1214, %r1210, %r1213;
	atom.shared.add.u32 	%r1701, [%r1214], %r220;
$L__BB10_149:
	ld.param.u32 	%r1611, [_ZN3cub18CUB_300001_SM_10006detail10radix_sort29DeviceRadixSortOnesweepKernelINS1_5radix10policy_hubIjNS0_8NullTypeEyE10Policy1000ELNS0_9SortOrderE0EjS6_yiiNS1_21identity_decomposer_tEEEvPT5_SC_PT3_PKSD_PT1_PKSH_PT2_PKSL_T4_iiT6__param_9];
	shfl.sync.idx.b32	%r1240|%p106, %r1701, %r219, 31, -1;
	add.s32 	%r223, %r220, %r1240;
	shr.u32 	%r1241, %r1670, %r1611;
	and.b32  	%r1237, %r1241, %r82;
	mov.b32 	%r1217, 1;
	// begin inline asm
	{
    .reg .pred p;
    and.b32 %r1215, %r1237, %r1217;    setp.ne.u32 p, %r1215, 0;
    vote.ballot.sync.b32 %r1215, p, 0xffffffff;
    @!p not.b32 %r1215, %r1215;
}

	// end inline asm
	mov.b32 	%r1220, 2;
	// begin inline asm
	{
    .reg .pred p;
    and.b32 %r1218, %r1237, %r1220;    setp.ne.u32 p, %r1218, 0;
    vote.ballot.sync.b32 %r1218, p, 0xffffffff;
    @!p not.b32 %r1218, %r1218;
}

	// end inline asm
	and.b32  	%r1242, %r1218, %r1215;
	mov.b32 	%r1223, 4;
	// begin inline asm
	{
    .reg .pred p;
    and.b32 %r1221, %r1237, %r1223;    setp.ne.u32 p, %r1221, 0;
    vote.ballot.sync.b32 %r1221, p, 0xffffffff;
    @!p not.b32 %r1221, %r1221;
}

	// end inline asm
	and.b32  	%r1243, %r1221, %r1242;
	mov.b32 	%r1226, 8;
	// begin inline asm
	{
    .reg .pred p;
    and.b32 %r1224, %r1237, %r1226;    setp.ne.u32 p, %r1224, 0;
    vote.ballot.sync.b32 %r1224, p, 0xffffffff;
    @!p not.b32 %r1224, %r1224;
}

	// end inline asm
	and.b32  	%r1244, %r1224, %r1243;
	mov.b32 	%r1229, 16;
	// begin inline asm
	{
    .reg .pred p;
    and.b32 %r1227, %r1237, %r1229;    setp.ne.u32 p, %r1227, 0;
    vote.ballot.sync.b32 %r1227, p, 0xffffffff;
    @!p not.b32 %r1227, %r1227;
}

	// end inline asm
	and.b32  	%r1245, %r1227, %r1244;
	mov.b32 	%r1232, 32;
	// begin inline asm
	{
    .reg .pred p;
    and.b32 %r1230, %r1237, %r1232;    setp.ne.u32 p, %r1230, 0;
    vote.ballot.sync.b32 %r1230, p, 0xffffffff;
    @!p not.b32 %r1230, %r1230;
}

	// end inline asm
	and.b32  	%r1246, %r1230, %r1245;
	mov.b32 	%r1235, 64;
	// begin inline asm
	{
    .reg .pred p;
    and.b32 %r1233, %r1237, %r1235;    setp.ne.u32 p, %r1233, 0;
    vote.ballot.sync.b32 %r1233, p, 0xffffffff;
    @!p not.b32 %r1233, %r1233;
}

	// end inline asm
	and.b32  	%r1247, %r1233, %r1246;
	mov.b32 	%r1238, 128;
	// begin inline asm
	{
    .reg .pred p;
    and.b32 %r1236, %r1237, %r1238;    setp.ne.u32 p, %r1236, 0;
    vote.ballot.sync.b32 %r1236, p, 0xffffffff;
    @!p not.b32 %r1236, %r1236;
}

	// end inline asm
	and.b32  	%r1248, %r1236, %r1247;
	clz.b32 	%r1249, %r1248;
	sub.s32 	%r224, 31, %r1249;
	and.b32  	%r1250, %r572, %r1248;
	popc.b32 	%r225, %r1250;
	setp.ne.s32 	%p107, %r248, %r224;
	mov.b32 	%r1702, 0;
	@%p107 bra 	$L__BB10_151;
	ld.param.u32 	%r1612, [_ZN3cub18CUB_300001_SM_10006detail10radix_sort29DeviceRadixSortOnesweepKernelINS1_5radix10policy_hubIjNS0_8NullTypeEyE10Policy1000ELNS0_9SortOrderE0EjS6_yiiNS1_21identity_decomposer_tEEEvPT5_SC_PT3_PKSD_PT1_PKSH_PT2_PKSL_T4_iiT6__param_9];
	shl.b32 	%r1251, %r1, 5;
	and.b32  	%r1252, %r1251, 31744;
	mov.u32 	%r1253, _ZZN3cub18CUB_300001_SM_10006detail10radix_sort29DeviceRadixSortOnesweepKernelINS1_5radix10policy_hubIjNS0_8NullTypeEyE10Policy1000ELNS0_9SortOrderE0EjS6_yiiNS1_21identity_decomposer_tEEEvPT5_SC_PT3_PKSD_PT1_PKSH_PT2_PKSL_T4_iiT6_E1s;
	add.s32 	%r1254, %r1253, %r1252;
	shr.u32 	%r1255, %r1670, %r1612;
	and.b32  	%r1256, %r1255, %r82;
	shl.b32 	%r1257, %r1256, 2;
	add.s32 	%r1258, %r1254, %r1257;
	atom.shared.add.u32 	%r1702, [%r1258], %r225;
$L__BB10_151:
	ld.param.u32 	%r1613, [_ZN3cub18CUB_300001_SM_10006detail10radix_sort29DeviceRadixSortOnesweepKernelINS1_5radix10policy_hubIjNS0_8NullTypeEyE10Policy1000ELNS0_9SortOrderE0EjS6_yiiNS1_21identity_decomposer_tEEEvPT5_SC_PT3_PKSD_PT1_PKSH_PT2_PKSL_T4_iiT6__param_9];
	shfl.sync.idx.b32	%r1284|%p108, %r1702, %r224, 31, -1;
	add.s32 	%r228, %r225, %r1284;
	shr.u32 	%r1285, %r1671, %r1613;
	and.b32  	%r1281, %r1285, %r82;
	mov.b32 	%r1261, 1;
	// begin inline asm
	{
    .reg .pred p;
    and.b32 %r1259, %r1281, %r1261;    setp.ne.u32 p, %r1259, 0;
    vote.ballot.sync.b32 %r1259, p, 0xffffffff;
    @!p not.b32 %r1259, %r1259;
}

	// end inline asm
	mov.b32 	%r1264, 2;
	// begin inline asm
	{
    .reg .pred p;
    and.b32 %r1262, %r1281, %r1264;    setp.ne.u32 p, %r1262, 0;
    vote.ballot.sync.b32 %r1262, p, 0xffffffff;
    @!p not.b32 %r1262, %r1262;
}

	// end inline asm
	and.b32  	%r1286, %r1262, %r1259;
	mov.b32 	%r1267, 4;
	// begin inline asm
	{
    .reg .pred p;
    and.b32 %r1265, %r1281, %r1267;    setp.ne.u32 p, %r1265, 0;
    vote.ballot.sync.b32 %r1265, p, 0xffffffff;
    @!p not.b32 %r1265, %r1265;
}

	// end inline asm
	and.b32  	%r1287, %r1265, %r1286;
	mov.b32 	%r1270, 8;
	// begin inline asm
	{
    .reg .pred p;
    and.b32 %r1268, %r1281, %r1270;    setp.ne.u32 p, %r1268, 0;
    vote.ballot.sync.b32 %r1268, p, 0xffffffff;
    @!p not.b32 %r1268, %r1268;
}

	// end inline asm
	and.b32  	%r1288, %r1268, %r1287;
	mov.b32 	%r1273, 16;
	// begin inline asm
	{
    .reg .pred p;
    and.b32 %r1271, %r1281, %r1273;    setp.ne.u32 p, %r1271, 0;
    vote.ballot.sync.b32 %r1271, p, 0xffffffff;
    @!p not.b32 %r1271, %r1271;
}

	// end inline asm
	and.b32  	%r1289, %r1271, %r1288;
	mov.b32 	%r1276, 32;
	// begin inline asm
	{
    .reg .pred p;
    and.b32 %r1274, %r1281, %r1276;    setp.ne.u32 p, %r1274, 0;
    vote.ballot.sync.b32 %r1274, p, 0xffffffff;
    @!p not.b32 %r1274, %r1274;
}

	// end inline asm
	and.b32  	%r1290, %r1274, %r1289;
	mov.b32 	%r1279, 64;
	// begin inline asm
	{
    .reg .pred p;
    and.b32 %r1277, %r1281, %r1279;    setp.ne.u32 p, %r1277, 0;
    vote.ballot.sync.b32 %r1277, p, 0xffffffff;
    @!p not.b32 %r1277, %r1277;
}

	// end inline asm
	and.b32  	%r1291, %r1277, %r1290;
	mov.b32 	%r1282, 128;
	// begin inline asm
	{
    .reg .pred p;
    and.b32 %r1280, %r1281, %r1282;    setp.ne.u32 p, %r1280, 0;
    vote.ballot.sync.b32 %r1280, p, 0xffffffff;
    @!p not.b32 %r1280, %r1280;
}

	// end inline asm
	and.b32  	%r1292, %r1280, %r1291;
	clz.b32 	%r1293, %r1292;
	sub.s32 	%r229, 31, %r1293;
	and.b32  	%r1294, %r572, %r1292;
	popc.b32 	%r230, %r1294;
	setp.ne.s32 	%p109, %r248, %r229;
	mov.b32 	%r1703, 0;
	@%p109 bra 	$L__BB10_153;
	ld.param.u32 	%r1614, [_ZN3cub18CUB_300001_SM_10006detail10radix_sort29DeviceRadixSortOnesweepKernelINS1_5radix10policy_hubIjNS0_8NullTypeEyE10Policy1000ELNS0_9SortOrderE0EjS6_yiiNS1_21identity_decomposer_tEEEvPT5_SC_PT3_PKSD_PT1_PKSH_PT2_PKSL_T4_iiT6__param_9];
	shl.b32 	%r1295, %r1, 5;
	and.b32  	%r1296, %r1295, 31744;
	mov.u32 	%r1297, _ZZN3cub18CUB_300001_SM_10006detail10radix_sort29DeviceRadixSortOnesweepKernelINS1_5radix10policy_hubIjNS0_8NullTypeEyE10Policy1000ELNS0_9SortOrderE0EjS6_yiiNS1_21identity_decomposer_tEEEvPT5_SC_PT3_PKSD_PT1_PKSH_PT2_PKSL_T4_iiT6_E1s;
	add.s32 	%r1298, %r1297, %r1296;
	shr.u32 	%r1299, %r1671, %r1614;
	and.b32  	%r1300, %r1299, %r82;
	shl.b32 	%r1301, %r1300, 2;
	add.s32 	%r1302, %r1298, %r1301;
	atom.shared.add.u32 	%r1703, [%r1302], %r230;
$L__BB10_153:
	shfl.sync.idx.b32	%r1303|%p111, %r1703, %r229, 31, -1;
	add.s32 	%r1304, %r230, %r1303;
	bar.sync 	0;
	shl.b32 	%r1305, %r143, 2;
	mov.u32 	%r1306, _ZZN3cub18CUB_300001_SM_10006detail10radix_sort29DeviceRadixSortOnesweepKernelINS1_5radix10policy_hubIjNS0_8NullTypeEyE10Policy1000ELNS0_9SortOrderE0EjS6_yiiNS1_21identity_decomposer_tEEEvPT5_SC_PT3_PKSD_PT1_PKSH_PT2_PKSL_T4_iiT6_E1s;
	add.s32 	%r1307, %r1306, %r1305;
	st.shared.u32 	[%r1307+-4], %r1653;
	shl.b32 	%r1308, %r148, 2;
	add.s32 	%r1309, %r1306, %r1308;
	st.shared.u32 	[%r1309+-4], %r1654;
	shl.b32 	%r1310, %r153, 2;
	add.s32 	%r1311, %r1306, %r1310;
	st.shared.u32 	[%r1311+-4], %r1655;
	shl.b32 	%r1312, %r158, 2;
	add.s32 	%r1313, %r1306, %r1312;
	st.shared.u32 	[%r1313+-4], %r1656;
	shl.b32 	%r1314, %r163, 2;
	add.s32 	%r1315, %r1306, %r1314;
	st.shared.u32 	[%r1315+-4], %r1657;
	shl.b32 	%r1316, %r168, 2;
	add.s32 	%r1317, %r1306, %r1316;
	st.shared.u32 	[%r1317+-4], %r1658;
	shl.b32 	%r1318, %r173, 2;
	add.s32 	%r1319, %r1306, %r1318;
	st.shared.u32 	[%r1319+-4], %r1659;
	shl.b32 	%r1320, %r178, 2;
	add.s32 	%r1321, %r1306, %r1320;
	st.shared.u32 	[%r1321+-4], %r1660;
	shl.b32 	%r1322, %r183, 2;
	add.s32 	%r1323, %r1306, %r1322;
	st.shared.u32 	[%r1323+-4], %r1661;
	shl.b32 	%r1324, %r188, 2;
	add.s32 	%r1325, %r1306, %r1324;
	st.shared.u32 	[%r1325+-4], %r1662;
	shl.b32 	%r1326, %r193, 2;
	add.s32 	%r1327, %r1306, %r1326;
	st.shared.u32 	[%r1327+-4], %r1663;
	shl.b32 	%r1328, %r198, 2;
	add.s32 	%r1329, %r1306, %r1328;
	st.shared.u32 	[%r1329+-4], %r1664;
	shl.b32 	%r1330, %r203, 2;
	add.s32 	%r1331, %r1306, %r1330;
	st.shared.u32 	[%r1331+-4], %r1665;
	shl.b32 	%r1332, %r208, 2;
	add.s32 	%r1333, %r1306, %r1332;
	st.shared.u32 	[%r1333+-4], %r1666;
	shl.b32 	%r1334, %r213, 2;
	add.s32 	%r1335, %r1306, %r1334;
	st.shared.u32 	[%r1335+-4], %r1667;
	shl.b32 	%r1336, %r218, 2;
	add.s32 	%r1337, %r1306, %r1336;
	st.shared.u32 	[%r1337+-4], %r1668;
	shl.b32 	%r1338, %r223, 2;
	add.s32 	%r1339, %r1306, %r1338;
	st.shared.u32 	[%r1339+-4], %r1669;
	shl.b32 	%r1340, %r228, 2;
	add.s32 	%r1341, %r1306, %r1340;
	st.shared.u32 	[%r1341+-4], %r1670;
	shl.b32 	%r1342, %r1304, 2;
	add.s32 	%r1343, %r1306, %r1342;
	st.shared.u32 	[%r1343+-4], %r1671;
	shl.b32 	%r1344, %r1, 3;
	add.s32 	%r1345, %r1306, %r1344;
	add.s32 	%r233, %r1345, 29184;
	@%p72 bra 	$L__BB10_161;
	ld.param.u64 	%rd238, [_ZN3cub18CUB_300001_SM_10006detail10radix_sort29DeviceRadixSortOnesweepKernelINS1_5radix10policy_hubIjNS0_8NullTypeEyE10Policy1000ELNS0_9SortOrderE0EjS6_yiiNS1_21identity_decomposer_tEEEvPT5_SC_PT3_PKSD_PT1_PKSH_PT2_PKSL_T4_iiT6__param_3];
	cvta.to.global.u64 	%rd59, %rd238;
	shl.b64 	%rd60, %rd6, 3;
	add.s64 	%rd61, %rd59, %rd60;
	ld.global.u64 	%rd62, [%rd61];
	cvt.s64.s32 	%rd63, %r137;
	sub.s64 	%rd241, %rd62, %rd63;
	st.shared.u64 	[%r233], %rd241;
	setp.lt.s32 	%p112, %r4, 1;
	mov.u32 	%r1707, %r1680;
	@%p112 bra 	$L__BB10_160;
	mov.b32 	%r1705, -1;
	mov.u32 	%r1704, %r4;
	mov.u32 	%r1707, %r1680;
$L__BB10_156:
	ld.param.u64 	%rd231, [_ZN3cub18CUB_300001_SM_10006detail10radix_sort29DeviceRadixSortOnesweepKernelINS1_5radix10policy_hubIjNS0_8NullTypeEyE10Policy1000ELNS0_9SortOrderE0EjS6_yiiNS1_21identity_decomposer_tEEEvPT5_SC_PT3_PKSD_PT1_PKSH_PT2_PKSL_T4_iiT6__param_0];
	add.s32 	%r237, %r1704, -1;
	shl.b32 	%r1347, %r237, 8;
	add.s32 	%r1348, %r1347, %r1;
	cvta.to.global.u64 	%rd64, %rd231;
	mul.wide.s32 	%rd65, %r1348, 4;
	add.s64 	%rd13, %rd64, %rd65;
$L__BB10_157:
	membar.cta;
	ld.volatile.global.u32 	%r238, [%rd13];
	setp.eq.s32 	%p113, %r238, 0;
	@%p113 bra 	$L__BB10_157;
	and.b32  	%r1349, %r238, 1073741823;
	add.s32 	%r1707, %r1349, %r1707;
	setp.gt.s32 	%p114, %r238, -1;
	vote.sync.ballot.b32 	%r1705, %p114, %r1705;
	setp.gt.u32 	%p116, %r1704, 1;
	and.pred  	%p117, %p114, %p116;
	mov.u32 	%r1704, %r237;
	@%p117 bra 	$L__BB10_156;
	ld.shared.u64 	%rd241, [%r233];
$L__BB10_160:
	ld.param.u64 	%rd232, [_ZN3cub18CUB_300001_SM_10006detail10radix_sort29DeviceRadixSortOnesweepKernelINS1_5radix10policy_hubIjNS0_8NullTypeEyE10Policy1000ELNS0_9SortOrderE0EjS6_yiiNS1_21identity_decomposer_tEEEvPT5_SC_PT3_PKSD_PT1_PKSH_PT2_PKSL_T4_iiT6__param_0];
	or.b32  	%r1350, %r1707, -2147483648;
	cvta.to.global.u64 	%rd66, %rd232;
	shl.b32 	%r1351, %r4, 8;
	add.s32 	%r1352, %r1351, %r1;
	mul.wide.s32 	%rd67, %r1352, 4;
	add.s64 	%rd68, %rd66, %rd67;
	st.volatile.global.u32 	[%rd68], %r1350;
	sub.s32 	%r1353, %r1707, %r1680;
	cvt.s64.s32 	%rd69, %r1353;
	add.s64 	%rd70, %rd241, %rd69;
	st.shared.u64 	[%r233], %rd70;
$L__BB10_161:
	ld.param.u32 	%r1587, [_ZN3cub18CUB_300001_SM_10006detail10radix_sort29DeviceRadixSortOnesweepKernelINS1_5radix10policy_hubIjNS0_8NullTypeEyE10Policy1000ELNS0_9SortOrderE0EjS6_yiiNS1_21identity_decomposer_tEEEvPT5_SC_PT3_PKSD_PT1_PKSH_PT2_PKSL_T4_iiT6__param_8];
	ld.param.u64 	%rd235, [_ZN3cub18CUB_300001_SM_10006detail10radix_sort29DeviceRadixSortOnesweepKernelINS1_5radix10policy_hubIjNS0_8NullTypeEyE10Policy1000ELNS0_9SortOrderE0EjS6_yiiNS1_21identity_decomposer_tEEEvPT5_SC_PT3_PKSD_PT1_PKSH_PT2_PKSL_T4_iiT6__param_2];
	setp.gt.u32 	%p118, %r1, 255;
	mad.lo.s32 	%r242, %r4, 7296, 7296;
	setp.lt.s32 	%p119, %r242, %r1587;
	setp.eq.s64 	%p120, %rd235, 0;
	or.pred  	%p121, %p120, %p119;
	or.pred  	%p122, %p118, %p121;
	@%p122 bra 	$L__BB10_163;
	ld.param.u64 	%rd236, [_ZN3cub18CUB_300001_SM_10006detail10radix_sort29DeviceRadixSortOnesweepKernelINS1_5radix10policy_hubIjNS0_8NullTypeEyE10Policy1000ELNS0_9SortOrderE0EjS6_yiiNS1_21identity_decomposer_tEEEvPT5_SC_PT3_PKSD_PT1_PKSH_PT2_PKSL_T4_iiT6__param_2];
	ld.shared.u64 	%rd71, [%r233];
	cvt.s64.s32 	%rd72, %r1680;
	cvt.s64.s32 	%rd73, %r137;
	add.s64 	%rd74, %rd73, %rd72;
	add.s64 	%rd75, %rd74, %rd71;
	cvta.to.global.u64 	%rd76, %rd236;
	shl.b64 	%rd77, %rd6, 3;
	add.s64 	%rd78, %rd76, %rd77;
	st.global.u64 	[%rd78], %rd75;
$L__BB10_163:
	ld.param.u32 	%r1588, [_ZN3cub18CUB_300001_SM_10006detail10radix_sort29DeviceRadixSortOnesweepKernelINS1_5radix10policy_hubIjNS0_8NullTypeEyE10Policy1000ELNS0_9SortOrderE0EjS6_yiiNS1_21identity_decomposer_tEEEvPT5_SC_PT3_PKSD_PT1_PKSH_PT2_PKSL_T4_iiT6__param_8];
	setp.gt.s32 	%p123, %r242, %r1588;
	bar.sync 	0;
	@%p123 bra 	$L__BB10_165;
	ld.param.u32 	%r1615, [_ZN3cub18CUB_300001_SM_10006detail10radix_sort29DeviceRadixSortOnesweepKernelINS1_5radix10policy_hubIjNS0_8NullTypeEyE10Policy1000ELNS0_9SortOrderE0EjS6_yiiNS1_21identity_decomposer_tEEEvPT5_SC_PT3_PKSD_PT1_PKSH_PT2_PKSL_T4_iiT6__param_9];
	ld.shared.u32 	%r1354, [%r121];
	shr.u32 	%r1355, %r1354, %r1615;
	and.b32  	%r1356, %r1355, %r82;
	shl.b32 	%r1357, %r1356, 3;
	add.s32 	%r1359, %r1306, 29184;
	add.s32 	%r1360, %r1359, %r1357;
	ld.shared.u64 	%rd79, [%r1360];
	add.s64 	%rd80, %rd79, %rd6;
	shl.b64 	%rd81, %rd80, 2;
	add.s64 	%rd82, %rd5, %rd81;
	st.global.u32 	[%rd82], %r1354;
	bar.warp.sync 	-1;
	ld.shared.u32 	%r1361, [%r121+1536];
	shr.u32 	%r1362, %r1361, %r1615;
	and.b32  	%r1363, %r1362, %r82;
	shl.b32 	%r1364, %r1363, 3;
	add.s32 	%r1365, %r1359, %r1364;
	ld.shared.u64 	%rd83, [%r1365];
	add.s64 	%rd84, %rd83, %rd6;
	shl.b64 	%rd85, %rd84, 2;
	add.s64 	%rd86, %rd5, %rd85;
	st.global.u32 	[%rd86+1536], %r1361;
	bar.warp.sync 	-1;
	ld.shared.u32 	%r1366, [%r121+3072];
	shr.u32 	%r1367, %r1366, %r1615;
	and.b32  	%r1368, %r1367, %r82;
	shl.b32 	%r1369, %r1368, 3;
	add.s32 	%r1370, %r1359, %r1369;
	ld.shared.u64 	%rd87, [%r1370];
	add.s64 	%rd88, %rd87, %rd6;
	shl.b64 	%rd89, %rd88, 2;
	add.s64 	%rd90, %rd5, %rd89;
	st.global.u32 	[%rd90+3072], %r1366;
	bar.warp.sync 	-1;
	ld.shared.u32 	%r1371, [%r121+4608];
	shr.u32 	%r1372, %r1371, %r1615;
	and.b32  	%r1373, %r1372, %r82;
	shl.b32 	%r1374, %r1373, 3;
	add.s32 	%r1375, %r1359, %r1374;
	ld.shared.u64 	%rd91, [%r1375];
	add.s64 	%rd92, %rd91, %rd6;
	shl.b64 	%rd93, %rd92, 2;
	add.s64 	%rd94, %rd5, %rd93;
	st.global.u32 	[%rd94+4608], %r1371;
	bar.warp.sync 	-1;
	ld.shared.u32 	%r1376, [%r121+6144];
	shr.u32 	%r1377, %r1376, %r1615;
	and.b32  	%r1378, %r1377, %r82;
	shl.b32 	%r1379, %r1378, 3;
	add.s32 	%r1380, %r1359, %r1379;
	ld.shared.u64 	%rd95, [%r1380];
	add.s64 	%rd96, %rd95, %rd6;
	shl.b64 	%rd97, %rd96, 2;
	add.s64 	%rd98, %rd5, %rd97;
	st.global.u32 	[%rd98+6144], %r1376;
	bar.warp.sync 	-1;
	ld.shared.u32 	%r1381, [%r121+7680];
	shr.u32 	%r1382, %r1381, %r1615;
	and.b32  	%r1383, %r1382, %r82;
	shl.b32 	%r1384, %r1383, 3;
	add.s32 	%r1385, %r1359, %r1384;
	ld.shared.u64 	%rd99, [%r1385];
	add.s64 	%rd100, %rd99, %rd6;
	shl.b64 	%rd101, %rd100, 2;
	add.s64 	%rd102, %rd5, %rd101;
	st.global.u32 	[%rd102+7680], %r1381;
	bar.warp.sync 	-1;
	ld.shared.u32 	%r1386, [%r121+9216];
	shr.u32 	%r1387, %r1386, %r1615;
	and.b32  	%r1388, %r1387, %r82;
	shl.b32 	%r1389, %r1388, 3;
	add.s32 	%r1390, %r1359, %r1389;
	ld.shared.u64 	%rd103, [%r1390];
	add.s64 	%rd104, %rd103, %rd6;
	shl.b64 	%rd105, %rd104, 2;
	add.s64 	%rd106, %rd5, %rd105;
	st.global.u32 	[%rd106+9216], %r1386;
	bar.warp.sync 	-1;
	ld.shared.u32 	%r1391, [%r121+10752];
	shr.u32 	%r1392, %r1391, %r1615;
	and.b32  	%r1393, %r1392, %r82;
	shl.b32 	%r1394, %r1393, 3;
	add.s32 	%r1395, %r1359, %r1394;
	ld.shared.u64 	%rd107, [%r1395];
	add.s64 	%rd108, %rd107, %rd6;
	shl.b64 	%rd109, %rd108, 2;
	add.s64 	%rd110, %rd5, %rd109;
	st.global.u32 	[%rd110+10752], %r1391;
	bar.warp.sync 	-1;
	ld.shared.u32 	%r1396, [%r121+12288];
	shr.u32 	%r1397, %r1396, %r1615;
	and.b32  	%r1398, %r1397, %r82;
	shl.b32 	%r1399, %r1398, 3;
	add.s32 	%r1400, %r1359, %r1399;
	ld.shared.u64 	%rd111, [%r1400];
	add.s64 	%rd112, %rd111, %rd6;
	shl.b64 	%rd113, %rd112, 2;
	add.s64 	%rd114, %rd5, %rd113;
	st.global.u32 	[%rd114+12288], %r1396;
	bar.warp.sync 	-1;
	ld.shared.u32 	%r1401, [%r121+13824];
	shr.u32 	%r1402, %r1401, %r1615;
	and.b32  	%r1403, %r1402, %r82;
	shl.b32 	%r1404, %r1403, 3;
	add.s32 	%r1405, %r1359, %r1404;
	ld.shared.u64 	%rd115, [%r1405];
	add.s64 	%rd116, %rd115, %rd6;
	shl.b64 	%rd117, %rd116, 2;
	add.s64 	%rd118, %rd5, %rd117;
	st.global.u32 	[%rd118+13824], %r1401;
	bar.warp.sync 	-1;
	ld.shared.u32 	%r1406, [%r121+15360];
	shr.u32 	%r1407, %r1406, %r1615;
	and.b32  	%r1408, %r1407, %r82;
	shl.b32 	%r1409, %r1408, 3;
	add.s32 	%r1410, %r1359, %r1409;
	ld.shared.u64 	%rd119, [%r1410];
	add.s64 	%rd120, %rd119, %rd6;
	shl.b64 	%rd121, %rd120, 2;
	add.s64 	%rd122, %rd5, %rd121;
	st.global.u32 	[%rd122+15360], %r1406;
	bar.warp.sync 	-1;
	ld.shared.u32 	%r1411, [%r121+16896];
	shr.u32 	%r1412, %r1411, %r1615;
	and.b32  	%r1413, %r1412, %r82;
	shl.b32 	%r1414, %r1413, 3;
	add.s32 	%r1415, %r1359, %r1414;
	ld.shared.u64 	%rd123, [%r1415];
	add.s64 	%rd124, %rd123, %rd6;
	shl.b64 	%rd125, %rd124, 2;
	add.s64 	%rd126, %rd5, %rd125;
	st.global.u32 	[%rd126+16896], %r1411;
	bar.warp.sync 	-1;
	ld.shared.u32 	%r1416, [%r121+18432];
	shr.u32 	%r1417, %r1416, %r1615;
	and.b32  	%r1418, %r1417, %r82;
	shl.b32 	%r1419, %r1418, 3;
	add.s32 	%r1420, %r1359, %r1419;
	ld.shared.u64 	%rd127, [%r1420];
	add.s64 	%rd128, %rd127, %rd6;
	shl.b64 	%rd129, %rd128, 2;
	add.s64 	%rd130, %rd5, %rd129;
	st.global.u32 	[%rd130+18432], %r1416;
	bar.warp.sync 	-1;
	ld.shared.u32 	%r1421, [%r121+19968];
	shr.u32 	%r1422, %r1421, %r1615;
	and.b32  	%r1423, %r1422, %r82;
	shl.b32 	%r1424, %r1423, 3;
	add.s32 	%r1425, %r1359, %r1424;
	ld.shared.u64 	%rd131, [%r1425];
	add.s64 	%rd132, %rd131, %rd6;
	shl.b64 	%rd133, %rd132, 2;
	add.s64 	%rd134, %rd5, %rd133;
	st.global.u32 	[%rd134+19968], %r1421;
	bar.warp.sync 	-1;
	ld.shared.u32 	%r1426, [%r121+21504];
	shr.u32 	%r1427, %r1426, %r1615;
	and.b32  	%r1428, %r1427, %r82;
	shl.b32 	%r1429, %r1428, 3;
	add.s32 	%r1430, %r1359, %r1429;
	ld.shared.u64 	%rd135, [%r1430];
	add.s64 	%rd136, %rd135, %rd6;
	shl.b64 	%rd137, %rd136, 2;
	add.s64 	%rd138, %rd5, %rd137;
	st.global.u32 	[%rd138+21504], %r1426;
	bar.warp.sync 	-1;
	ld.shared.u32 	%r1431, [%r121+23040];
	shr.u32 	%r1432, %r1431, %r1615;
	and.b32  	%r1433, %r1432, %r82;
	shl.b32 	%r1434, %r1433, 3;
	add.s32 	%r1435, %r1359, %r1434;
	ld.shared.u64 	%rd139, [%r1435];
	add.s64 	%rd140, %rd139, %rd6;
	shl.b64 	%rd141, %rd140, 2;
	add.s64 	%rd142, %rd5, %rd141;
	st.global.u32 	[%rd142+23040], %r1431;
	bar.warp.sync 	-1;
	ld.shared.u32 	%r1436, [%r121+24576];
	shr.u32 	%r1437, %r1436, %r1615;
	and.b32  	%r1438, %r1437, %r82;
	shl.b32 	%r1439, %r1438, 3;
	add.s32 	%r1440, %r1359, %r1439;
	ld.shared.u64 	%rd143, [%r1440];
	add.s64 	%rd144, %rd143, %rd6;
	shl.b64 	%rd145, %rd144, 2;
	add.s64 	%rd146, %rd5, %rd145;
	st.global.u32 	[%rd146+24576], %r1436;
	bar.warp.sync 	-1;
	ld.shared.u32 	%r1441, [%r121+26112];
	shr.u32 	%r1442, %r1441, %r1615;
	and.b32  	%r1443, %r1442, %r82;
	shl.b32 	%r1444, %r1443, 3;
	add.s32 	%r1445, %r1359, %r1444;
	ld.shared.u64 	%rd147, [%r1445];
	add.s64 	%rd148, %rd147, %rd6;
	shl.b64 	%rd149, %rd148, 2;
	add.s64 	%rd150, %rd5, %rd149;
	st.global.u32 	[%rd150+26112], %r1441;
	bar.warp.sync 	-1;
	ld.shared.u32 	%r1446, [%r121+27648];
	shr.u32 	%r1447, %r1446, %r1615;
	and.b32  	%r1448, %r1447, %r82;
	shl.b32 	%r1449, %r1448, 3;
	add.s32 	%r1450, %r1359, %r1449;
	ld.shared.u64 	%rd151, [%r1450];
	add.s64 	%rd152, %rd151, %rd6;
	shl.b64 	%rd153, %rd152, 2;
	add.s64 	%rd154, %rd5, %rd153;
	st.global.u32 	[%rd154+27648], %r1446;
	bar.warp.sync 	-1;
	bra.uni 	$L__BB10_204;
$L__BB10_165:
	ld.param.u32 	%r1589, [_ZN3cub18CUB_300001_SM_10006detail10radix_sort29DeviceRadixSortOnesweepKernelINS1_5radix10policy_hubIjNS0_8NullTypeEyE10Policy1000ELNS0_9SortOrderE0EjS6_yiiNS1_21identity_decomposer_tEEEvPT5_SC_PT3_PKSD_PT1_PKSH_PT2_PKSL_T4_iiT6__param_8];
	mad.lo.s32 	%r243, %r4, -7296, %r1589;
	setp.ge.s32 	%p124, %r1, %r243;
	@%p124 bra 	$L__BB10_167;
	ld.param.u32 	%r1616, [_ZN3cub18CUB_300001_SM_10006detail10radix_sort29DeviceRadixSortOnesweepKernelINS1_5radix10policy_hubIjNS0_8NullTypeEyE10Policy1000ELNS0_9SortOrderE0EjS6_yiiNS1_21identity_decomposer_tEEEvPT5_SC_PT3_PKSD_PT1_PKSH_PT2_PKSL_T4_iiT6__param_9];
	ld.shared.u32 	%r1451, [%r121];
	shr.u32 	%r1452, %r1451, %r1616;
	and.b32  	%r1453, %r1452, %r82;
	shl.b32 	%r1454, %r1453, 3;
	add.s32 	%r1456, %r1306, %r1454;
	ld.shared.u64 	%rd155, [%r1456+29184];
	add.s64 	%rd156, %rd155, %rd6;
	shl.b64 	%rd157, %rd156, 2;
	add.s64 	%rd158, %rd5, %rd157;
	st.global.u32 	[%rd158], %r1451;
$L__BB10_167:
	bar.warp.sync 	-1;
	add.s32 	%r1457, %r1, 384;
	setp.ge.s32 	%p125, %r1457, %r243;
	@%p125 bra 	$L__BB10_169;
	ld.param.u32 	%r1617, [_ZN3cub18CUB_300001_SM_10006detail10radix_sort29DeviceRadixSortOnesweepKernelINS1_5radix10policy_hubIjNS0_8NullTypeEyE10Policy1000ELNS0_9SortOrderE0EjS6_yiiNS1_21identity_decomposer_tEEEvPT5_SC_PT3_PKSD_PT1_PKSH_PT2_PKSL_T4_iiT6__param_9];
	ld.shared.u32 	%r1458, [%r121+1536];
	shr.u32 	%r1459, %r1458, %r1617;
	and.b32  	%r1460, %r1459, %r82;
	shl.b32 	%r1461, %r1460, 3;
	add.s32 	%r1463, %r1306, %r1461;
	ld.shared.u64 	%rd159, [%r1463+29184];
	add.s64 	%rd160, %rd159, %rd6;
	shl.b64 	%rd161, %rd160, 2;
	add.s64 	%rd162, %rd5, %rd161;
	st.global.u32 	[%rd162+1536], %r1458;
$L__BB10_169:
	bar.warp.sync 	-1;
	add.s32 	%r1464, %r1, 768;
	setp.ge.s32 	%p126, %r1464, %r243;
	@%p126 bra 	$L__BB10_171;
	ld.param.u32 	%r1618, [_ZN3cub18CUB_300001_SM_10006detail10radix_sort29DeviceRadixSortOnesweepKernelINS1_5radix10policy_hubIjNS0_8NullTypeEyE10Policy1000ELNS0_9SortOrderE0EjS6_yiiNS1_21identity_decomposer_tEEEvPT5_SC_PT3_PKSD_PT1_PKSH_PT2_PKSL_T4_iiT6__param_9];
	ld.shared.u32 	%r1465, [%r121+3072];
	shr.u32 	%r1466, %r1465, %r1618;
	and.b32  	%r1467, %r1466, %r82;
	shl.b32 	%r1468, %r1467, 3;
	add.s32 	%r1470, %r1306, %r1468;
	ld.shared.u64 	%rd163, [%r1470+29184];
	add.s64 	%rd164, %rd163, %rd6;
	shl.b64 	%rd165, %rd164, 2;
	add.s64 	%rd166, %rd5, %rd165;
	st.global.u32 	[%rd166+3072], %r1465;
$L__BB10_171:
	bar.warp.sync 	-1;
	add.s32 	%r1471, %r1, 1152;
	setp.ge.s32 	%p127, %r1471, %r243;
	@%p127 bra 	$L__BB10_173;
	ld.param.u32 	%r1619, [_ZN3cub18CUB_300001_SM_10006detail10radix_sort29DeviceRadixSortOnesweepKernelINS1_5radix10policy_hubIjNS0_8NullTypeEyE10Policy1000ELNS0_9SortOrderE0EjS6_yiiNS1_21identity_decomposer_tEEEvPT5_SC_PT3_PKSD_PT1_PKSH_PT2_PKSL_T4_iiT6__param_9];
	ld.shared.u32 	%r1472, [%r121+4608];
	shr.u32 	%r1473, %r1472, %r1619;
	and.b32  	%r1474, %r1473, %r82;
	shl.b32 	%r1475, %r1474, 3;
	add.s32 	%r1477, %r1306, %r1475;
	ld.shared.u64 	%rd167, [%r1477+29184];
	add.s64 	%rd168, %rd167, %rd6;
	shl.b64 	%rd169, %rd168, 2;
	add.s64 	%rd170, %rd5, %rd169;
	st.global.u32 	[%rd170+4608], %r1472;
$L__BB10_173:
	bar.warp.sync 	-1;
	add.s32 	%r1478, %r1, 1536;
	setp.ge.s32 	%p128, %r1478, %r243;
	@%p128 bra 	$L__BB10_175;
	ld.param.u32 	%r1620, [_ZN3cub18CUB_300001_SM_10006detail10radix_sort29DeviceRadixSortOnesweepKernelINS1_5radix10policy_hubIjNS0_8NullTypeEyE10Policy1000ELNS0_9SortOrderE0EjS6_yiiNS1_21identity_decomposer_tEEEvPT5_SC_PT3_PKSD_PT1_PKSH_PT2_PKSL_T4_iiT6__param_9];
	ld.shared.u32 	%r1479, [%r121+6144];
	shr.u32 	%r1480, %r1479, %r1620;
	and.b32  	%r1481, %r1480, %r82;
	shl.b32 	%r1482, %r1481, 3;
	add.s32 	%r1484, %r1306, %r1482;
	ld.shared.u64 	%rd171, [%r1484+29184];
	add.s64 	%rd172, %rd171, %rd6;
	shl.b64 	%rd173, %rd172, 2;
	add.s64 	%rd174, %rd5, %rd173;
	st.global.u32 	[%rd174+6144], %r1479;
$L__BB10_175:
	bar.warp.sync 	-1;
	add.s32 	%r1485, %r1, 1920;
	setp.ge.s32 	%p129, %r1485, %r243;
	@%p129 bra 	$L__BB10_177;
	ld.param.u32 	%r1621, [_ZN3cub18CUB_300001_SM_10006detail10radix_sort29DeviceRadixSortOnesweepKernelINS1_5radix10policy_hubIjNS0_8NullTypeEyE10Policy1000ELNS0_9SortOrderE0EjS6_yiiNS1_21identity_decomposer_tEEEvPT5_SC_PT3_PKSD_PT1_PKSH_PT2_PKSL_T4_iiT6__param_9];
	ld.shared.u32 	%r1486, [%r121+7680];
	shr.u32 	%r1487, %r1486, %r1621;
	and.b32  	%r1488, %r1487, %r82;
	shl.b32 	%r1489, %r1488, 3;
	add.s32 	%r1491, %r1306, %r1489;
	ld.shared.u64 	%rd175, [%r1491+29184];
	add.s64 	%rd176, %rd175, %rd6;
	shl.b64 	%rd177, %rd176, 2;
	add.s64 	%rd178, %rd5, %rd177;
	st.global.u32 	[%rd178+7680], %r1486;
$L__BB10_177:
	bar.warp.sync 	-1;
	add.s32 	%r1492, %r1, 2304;
	setp.ge.s32 	%p130, %r1492, %r243;
	@%p130 bra 	$L__BB10_179;
	ld.param.u32 	%r1622, [_ZN3cub18CUB_300001_SM_10006detail10radix_sort29DeviceRadixSortOnesweepKernelINS1_5radix10policy_hubIjNS0_8NullTypeEyE10Policy1000ELNS0_9SortOrderE0EjS6_yiiNS1_21identity_decomposer_tEEEvPT5_SC_PT3_PKSD_PT1_PKSH_PT2_PKSL_T4_iiT6__param_9];
	ld.shared.u32 	%r1493, [%r121+9216];
	shr.u32 	%r1494, %r1493, %r1622;
	and.b32  	%r1495, %r1494, %r82;
	shl.b32 	%r1496, %r1495, 3;
	add.s32 	%r1498, %r1306, %r1496;
	ld.shared.u64 	%rd179, [%r1498+29184];
	add.s64 	%rd180, %rd179, %rd6;
	shl.b64 	%rd181, %rd180, 2;
	add.s64 	%rd182, %rd5, %rd181;
	st.global.u32 	[%rd182+9216], %r1493;
$L__BB10_179:
	bar.warp.sync 	-1;
	add.s32 	%r1499, %r1, 2688;
	setp.ge.s32 	%p131, %r1499, %r243;
	@%p131 bra 	$L__BB10_181;
	ld.param.u32 	%r1623, [_ZN3cub18CUB_300001_SM_10006detail10radix_sort29DeviceRadixSortOnesweepKernelINS1_5radix10policy_hubIjNS0_8NullTypeEyE10Policy1000ELNS0_9SortOrderE0EjS6_yiiNS1_21identity_decomposer_tEEEvPT5_SC_PT3_PKSD_PT1_PKSH_PT2_PKSL_T4_iiT6__param_9];
	ld.shared.u32 	%r1500, [%r121+10752];
	shr.u32 	%r1501, %r1500, %r1623;
	and.b32  	%r1502, %r1501, %r82;
	shl.b32 	%r1503, %r1502, 3;
	add.s32 	%r1505, %r1306, %r1503;
	ld.shared.u64 	%rd183, [%r1505+29184];
	add.s64 	%rd184, %rd183, %rd6;
	shl.b64 	%rd185, %rd184, 2;
	add.s64 	%rd186, %rd5, %rd185;
	st.global.u32 	[%rd186+10752], %r1500;
$L__BB10_181:
	bar.warp.sync 	-1;
	or.b32  	%r1506, %r1, 3072;
	setp.ge.s32 	%p132, %r1506, %r243;
	@%p132 bra 	$L__BB10_183;
	ld.param.u32 	%r1624, [_ZN3cub18CUB_300001_SM_10006detail10radix_sort29DeviceRadixSortOnesweepKernelINS1_5radix10policy_hubIjNS0_8NullTypeEyE10Policy1000ELNS0_9SortOrderE0EjS6_yiiNS1_21identity_decomposer_tEEEvPT5_SC_PT3_PKSD_PT1_PKSH_PT2_PKSL_T4_iiT6__param_9];
	ld.shared.u32 	%r1507, [%r121+12288];
	shr.u32 	%r1508, %r1507, %r1624;
	and.b32  	%r1509, %r1508, %r82;
	shl.b32 	%r1510, %r1509, 3;
	add.s32 	%r1512, %r1306, %r1510;
	ld.shared.u64 	%rd187, [%r1512+29184];
	add.s64 	%rd188, %rd187, %rd6;
	shl.b64 	%rd189, %rd188, 2;
	add.s64 	%rd190, %rd5, %rd189;
	st.global.u32 	[%rd190+12288], %r1507;
$L__BB10_183:
	bar.warp.sync 	-1;
	add.s32 	%r1513, %r1, 3456;
	setp.ge.s32 	%p133, %r1513, %r243;
	@%p133 bra 	$L__BB10_185;
	ld.param.u32 	%r1625, [_ZN3cub18CUB_300001_SM_10006detail10radix_sort29DeviceRadixSortOnesweepKernelINS1_5radix10policy_hubIjNS0_8NullTypeEyE10Policy1000ELNS0_9SortOrderE0EjS6_yiiNS1_21identity_decomposer_tEEEvPT5_SC_PT3_PKSD_PT1_PKSH_PT2_PKSL_T4_iiT6__param_9];
	ld.shared.u32 	%r1514, [%r121+13824];
	shr.u32 	%r1515, %r1514, %r1625;
	and.b32  	%r1516, %r1515, %r82;
	shl.b32 	%r1517, %r1516, 3;
	add.s32 	%r1519, %r1306, %r1517;
	ld.shared.u64 	%rd191, [%r1519+29184];
	add.s64 	%rd192, %rd191, %rd6;
	shl.b64 	%rd193, %rd192, 2;
	add.s64 	%rd194, %rd5, %rd193;
	st.global.u32 	[%rd194+13824], %r1514;
$L__BB10_185:
	bar.warp.sync 	-1;
	add.s32 	%r1520, %r1, 3840;
	setp.ge.s32 	%p134, %r1520, %r243;
	@%p134 bra 	$L__BB10_187;
	ld.param.u32 	%r1626, [_ZN3cub18CUB_300001_SM_10006detail10radix_sort29DeviceRadixSortOnesweepKernelINS1_5radix10policy_hubIjNS0_8NullTypeEyE10Policy1000ELNS0_9SortOrderE0EjS6_yiiNS1_21identity_decomposer_tEEEvPT5_SC_PT3_PKSD_PT1_PKSH_PT2_PKSL_T4_iiT6__param_9];
	ld.shared.u32 	%r1521, [%r121+15360];
	shr.u32 	%r1522, %r1521, %r1626;
	and.b32  	%r1523, %r1522, %r82;
	shl.b32 	%r1524, %r1523, 3;
	add.s32 	%r1526, %r1306, %r1524;
	ld.shared.u64 	%rd195, [%r1526+29184];
	add.s64 	%rd196, %rd195, %rd6;
	shl.b64 	%rd197, %rd196, 2;
	add.s64 	%rd198, %rd5, %rd197;
	st.global.u32 	[%rd198+15360], %r1521;
$L__BB10_187:
	bar.warp.sync 	-1;
	add.s32 	%r1527, %r1, 4224;
	setp.ge.s32 	%p135, %r1527, %r243;
	@%p135 bra 	$L__BB10_189;
	ld.param.u32 	%r1627, [_ZN3cub18CUB_300001_SM_10006detail10radix_sort29DeviceRadixSortOnesweepKernelINS1_5radix10policy_hubIjNS0_8NullTypeEyE10Policy1000ELNS0_9SortOrderE0EjS6_yiiNS1_21identity_decomposer_tEEEvPT5_SC_PT3_PKSD_PT1_PKSH_PT2_PKSL_T4_iiT6__param_9];
	ld.shared.u32 	%r1528, [%r121+16896];
	shr.u32 	%r1529, %r1528, %r1627;
	and.b32  	%r1530, %r1529, %r82;
	shl.b32 	%r1531, %r1530, 3;
	add.s32 	%r1533, %r1306, %r1531;
	ld.shared.u64 	%rd199, [%r1533+29184];
	add.s64 	%rd200, %rd199, %rd6;
	shl.b64 	%rd201, %rd200, 2;
	add.s64 	%rd202, %rd5, %rd201;
	st.global.u32 	[%rd202+16896], %r1528;
$L__BB10_189:
	bar.warp.sync 	-1;
	add.s32 	%r1534, %r1, 4608;
	setp.ge.s32 	%p136, %r1534, %r243;
	@%p136 bra 	$L__BB10_191;
	ld.param.u32 	%r1628, [_ZN3cub18CUB_300001_SM_10006detail10radix_sort29DeviceRadixSortOnesweepKernelINS1_5radix10policy_hubIjNS0_8NullTypeEyE10Policy1000ELNS0_9SortOrderE0EjS6_yiiNS1_21identity_decomposer_tEEEvPT5_SC_PT3_PKSD_PT1_PKSH_PT2_PKSL_T4_iiT6__param_9];
	ld.shared.u32 	%r1535, [%r121+18432];
	shr.u32 	%r1536, %r1535, %r1628;
	and.b32  	%r1537, %r1536, %r82;
	shl.b32 	%r1538, %r1537, 3;
	add.s32 	%r1540, %r1306, %r1538;
	ld.shared.u64 	%rd203, [%r1540+29184];
	add.s64 	%rd204, %rd203, %rd6;
	shl.b64 	%rd205, %rd204, 2;
	add.s64 	%rd206, %rd5, %rd205;
	st.global.u32 	[%rd206+18432], %r1535;
$L__BB10_191:
	bar.warp.sync 	-1;
	add.s32 	%r1541, %r1, 4992;
	setp.ge.s32 	%p137, %r1541, %r243;
	@%p137 bra 	$L__BB10_193;
	ld.param.u32 	%r1629, [_ZN3cub18CUB_300001_SM_10006detail10radix_sort29DeviceRadixSortOnesweepKernelINS1_5radix10policy_hubIjNS0_8NullTypeEyE10Policy1000ELNS0_9SortOrderE0EjS6_yiiNS1_21identity_decomposer_tEEEvPT5_SC_PT3_PKSD_PT1_PKSH_PT2_PKSL_T4_iiT6__param_9];
	ld.shared.u32 	%r1542, [%r121+19968];
	shr.u32 	%r1543, %r1542, %r1629;
	and.b32  	%r1544, %r1543, %r82;
	shl.b32 	%r1545, %r1544, 3;
	add.s32 	%r1547, %r1306, %r1545;
	ld.shared.u64 	%rd207, [%r1547+29184];
	add.s64 	%rd208, %rd207, %rd6;
	shl.b64 	%rd209, %rd208, 2;
	add.s64 	%rd210, %rd5, %rd209;
	st.global.u32 	[%rd210+19968], %r1542;
$L__BB10_193:
	bar.warp.sync 	-1;
	add.s32 	%r1548, %r1, 5376;
	setp.ge.s32 	%p138, %r1548, %r243;
	@%p138 bra 	$L__BB10_195;
	ld.param.u32 	%r1630, [_ZN3cub18CUB_300001_SM_10006detail10radix_sort29DeviceRadixSortOnesweepKernelINS1_5radix10policy_hubIjNS0_8NullTypeEyE10Policy1000ELNS0_9SortOrderE0EjS6_yiiNS1_21identity_decomposer_tEEEvPT5_SC_PT3_PKSD_PT1_PKSH_PT2_PKSL_T4_iiT6__param_9];
	ld.shared.u32 	%r1549, [%r121+21504];
	shr.u32 	%r1550, %r1549, %r1630;
	and.b32  	%r1551, %r1550, %r82;
	shl.b32 	%r1552, %r1551, 3;
	add.s32 	%r1554, %r1306, %r1552;
	ld.shared.u64 	%rd211, [%r1554+29184];
	add.s64 	%rd212, %rd211, %rd6;
	shl.b64 	%rd213, %rd212, 2;
	add.s64 	%rd214, %rd5, %rd213;
	st.global.u32 	[%rd214+21504], %r1549;
$L__BB10_195:
	bar.warp.sync 	-1;
	add.s32 	%r1555, %r1, 5760;
	setp.ge.s32 	%p139, %r1555, %r243;
	@%p139 bra 	$L__BB10_197;
	ld.param.u32 	%r1631, [_ZN3cub18CUB_300001_SM_10006detail10radix_sort29DeviceRadixSortOnesweepKernelINS1_5radix10policy_hubIjNS0_8NullTypeEyE10Policy1000ELNS0_9SortOrderE0EjS6_yiiNS1_21identity_decomposer_tEEEvPT5_SC_PT3_PKSD_PT1_PKSH_PT2_PKSL_T4_iiT6__param_9];
	ld.shared.u32 	%r1556, [%r121+23040];
	shr.u32 	%r1557, %r1556, %r1631;
	and.b32  	%r1558, %r1557, %r82;
	shl.b32 	%r1559, %r1558, 3;
	add.s32 	%r1561, %r1306, %r1559;
	ld.shared.u64 	%rd215, [%r1561+29184];
	add.s64 	%rd216, %rd215, %rd6;
	shl.b64 	%rd217, %rd216, 2;
	add.s64 	%rd218, %rd5, %rd217;
	st.global.u32 	[%rd218+23040], %r1556;
$L__BB10_197:
	bar.warp.sync 	-1;
	or.b32  	%r1562, %r1, 6144;
	setp.ge.s32 	%p140, %r1562, %r243;
	@%p140 bra 	$L__BB10_199;
	ld.param.u32 	%r1632, [_ZN3cub18CUB_300001_SM_10006detail10radix_sort29DeviceRadixSortOnesweepKernelINS1_5radix10policy_hubIjNS0_8NullTypeEyE10Policy1000ELNS0_9SortOrderE0EjS6_yiiNS1_21identity_decomposer_tEEEvPT5_SC_PT3_PKSD_PT1_PKSH_PT2_PKSL_T4_iiT6__param_9];
	ld.shared.u32 	%r1563, [%r121+24576];
	shr.u32 	%r1564, %r1563, %r1632;
	and.b32  	%r1565, %r1564, %r82;
	shl.b32 	%r1566, %r1565, 3;
	add.s32 	%r1568, %r1306, %r1566;
	ld.shared.u64 	%rd219, [%r1568+29184];
	add.s64 	%rd220, %rd219, %rd6;
	shl.b64 	%rd221, %rd220, 2;
	add.s64 	%rd222, %rd5, %rd221;
	st.global.u32 	[%rd222+24576], %r1563;
$L__BB10_199:
	bar.warp.sync 	-1;
	add.s32 	%r1569, %r1, 6528;
	setp.ge.s32 	%p141, %r1569, %r243;
	@%p141 bra 	$L__BB10_201;
	ld.param.u32 	%r1633, [_ZN3cub18CUB_300001_SM_10006detail10radix_sort29DeviceRadixSortOnesweepKernelINS1_5radix10policy_hubIjNS0_8NullTypeEyE10Policy1000ELNS0_9SortOrderE0EjS6_yiiNS1_21identity_decomposer_tEEEvPT5_SC_PT3_PKSD_PT1_PKSH_PT2_PKSL_T4_iiT6__param_9];
	ld.shared.u32 	%r1570, [%r121+26112];
	shr.u32 	%r1571, %r1570, %r1633;
	and.b32  	%r1572, %r1571, %r82;
	shl.b32 	%r1573, %r1572, 3;
	add.s32 	%r1575, %r1306, %r1573;
	ld.shared.u64 	%rd223, [%r1575+29184];
	add.s64 	%rd224, %rd223, %rd6;
	shl.b64 	%rd225, %rd224, 2;
	add.s64 	%rd226, %rd5, %rd225;
	st.global.u32 	[%rd226+26112], %r1570;
$L__BB10_201:
	ld.param.u32 	%r1634, [_ZN3cub18CUB_300001_SM_10006detail10radix_sort29DeviceRadixSortOnesweepKernelINS1_5radix10policy_hubIjNS0_8NullTypeEyE10Policy1000ELNS0_9SortOrderE0EjS6_yiiNS1_21identity_decomposer_tEEEvPT5_SC_PT3_PKSD_PT1_PKSH_PT2_PKSL_T4_iiT6__param_9];
	bar.warp.sync 	-1;
	add.s32 	%r1576, %r1, 6912;
	ld.shared.u32 	%r244, [%r121+27648];
	shr.u32 	%r1577, %r244, %r1634;
	and.b32  	%r1578, %r1577, %r82;
	shl.b32 	%r1579, %r1578, 3;
	add.s32 	%r1581, %r1306, %r1579;
	ld.shared.u64 	%rd227, [%r1581+29184];
	add.s64 	%rd16, %rd227, %rd6;
	setp.ge.s32 	%p142, %r1576, %r243;
	@%p142 bra 	$L__BB10_203;
	shl.b64 	%rd228, %rd16, 2;
	add.s64 	%rd229, %rd5, %rd228;
	st.global.u32 	[%rd229+27648], %r244;
$L__BB10_203:
	bar.warp.sync 	-1;
$L__BB10_204:
	ret;

}


// ===== COMPILED SASS (sm_100) =====

	.target	sm_100

	.elftype	@"ET_EXEC"


//--------------------- .note.nv.tkinfo           --------------------------
	.section	.note.nv.tkinfo,"",@"SHT_NOTE"
	.sectionflags	@"SHF_NOTE_NV_TKINFO"
	.tkinfo
        /*0018*/ 	.word	0x00000002
        /*0030*/ 	.string	""
        /*0030*/ 	.string	"ptxas"
        /*0030*/ 	.string	"Cuda compilation tools, release 13.0, V13.0.88"
        /*0030*/ 	.string	"Build cuda_13.0.r13.0/compiler.36424714_0"
        /*0030*/ 	.string	"-arch sm_100 -m 64 "



//--------------------- .note.nv.cuinfo           --------------------------
	.section	.note.nv.cuinfo,"",@"SHT_NOTE"
	.sectionflags	@"SHF_NOTE_NV_CUINFO"
        /*0018*/ 	.short	0x0002
        /*001a*/ 	.short	0x0064
        /*001c*/ 	.short	0x0082
	.zero		2


//--------------------- .nv.info                  --------------------------
	.section	.nv.info,"",@"SHT_CUDA_INFO"
	.align	4


	//----- nvinfo : EIATTR_REGCOUNT
	.align		4
        /*0000*/ 	.byte	0x04, 0x2f
        /*0002*/ 	.short	(.L_46 - .L_45)
	.align		4
.L_45:
        /*0004*/ 	.word	index@(_Z17computeHistKernelPjiPiii)
        /*0008*/ 	.word	0x00000009


	//----- nvinfo : EIATTR_FRAME_SIZE
	.align		4
.L_46:
        /*000c*/ 	.byte	0x04, 0x11
        /*000e*/ 	.short	(.L_48 - .L_47)
	.align		4
.L_47:
        /*0010*/ 	.word	index@(_Z17computeHistKernelPjiPiii)
        /*0014*/ 	.word	0x00000000


	//----- nvinfo : EIATTR_REGCOUNT
	.align		4
.L_48:
        /*0018*/ 	.byte	0x04, 0x2f
        /*001a*/ 	.short	(.L_50 - .L_49)
	.align		4
.L_49:
        /*001c*/ 	.word	index@(_Z13scanBlkKernelPiiS_S_i)
        /*0020*/ 	.word	0x0000000c


	//----- nvinfo : EIATTR_FRAME_SIZE
	.align		4
.L_50:
        /*0024*/ 	.byte	0x04, 0x11
        /*0026*/ 	.short	(.L_52 - .L_51)
	.align		4
.L_51:
        /*0028*/ 	.word	index@(_Z13scanBlkKernelPiiS_S_i)
        /*002c*/ 	.word	0x00000000


	//----- nvinfo : EIATTR_REGCOUNT
	.align		4
.L_52:
        /*0030*/ 	.byte	0x04, 0x2f
        /*0032*/ 	.short	(.L_54 - .L_53)
	.align		4
.L_53:
        /*0034*/ 	.word	index@(_Z10addBlkSumsPiiS_)
        /*0038*/ 	.word	0x0000000c


	//----- nvinfo : EIATTR_FRAME_SIZE
	.align		4
.L_54:
        /*003c*/ 	.byte	0x04, 0x11
        /*003e*/ 	.short	(.L_56 - .L_55)
	.align		4
.L_55:
        /*0040*/ 	.word	index@(_Z10addBlkSumsPiiS_)
        /*0044*/ 	.word	0x00000000


	//----- nvinfo : EIATTR_REGCOUNT
	.align		4
.L_56:
        /*0048*/ 	.byte	0x04, 0x2f
        /*004a*/ 	.short	(.L_58 - .L_57)
	.align		4
.L_57:
        /*004c*/ 	.word	index@(_Z10preScatterPjiiiiPi)
        /*0050*/ 	.word	0x00000013


	//----- nvinfo : EIATTR_FRAME_SIZE
	.align		4
.L_58:
        /*0054*/ 	.byte	0x04, 0x11
        /*0056*/ 	.short	(.L_60 - .L_59)
	.align		4
.L_59:
        /*0058*/ 	.word	index@(_Z10preScatterPjiiiiPi)
        /*005c*/ 	.word	0x00000000


	//----- nvinfo : EIATTR_REGCOUNT
	.align		4
.L_60:
        /*0060*/ 	.byte	0x04, 0x2f
        /*0062*/ 	.short	(.L_62 - .L_61)
	.align		4
.L_61:
        /*0064*/ 	.word	index@(_Z7scatterPjPiiS0_iiS_)
        /*0068*/ 	.word	0x00000010


	//----- nvinfo : EIATTR_FRAME_SIZE
	.align		4
.L_62:
        /*006c*/ 	.byte	0x04, 0x11
        /*006e*/ 	.short	(.L_64 - .L_63)
	.align		4
.L_63:
        /*0070*/ 	.word	index@(_Z7scatterPjPiiS0_iiS_)
        /*0074*/ 	.word	0x00000000


	//----- nvinfo : EIATTR_REGCOUNT
	.align		4
.L_64:
        /*0078*/ 	.byte	0x04, 0x2f
        /*007a*/ 	.short	(.L_66 - .L_65)
	.align		4
.L_65:
        /*007c*/ 	.word	index@(_Z7ScatterPjiiiiPiS_)
        /*0080*/ 	.word	0x00000012


	//----- nvinfo : EIATTR_FRAME_SIZE
	.align		4
.L_66:
        /*0084*/ 	.byte	0x04, 0x11
        /*0086*/ 	.short	(.L_68 - .L_67)
	.align		4
.L_67:
        /*0088*/ 	.word	index@(_Z7ScatterPjiiiiPiS_)
        /*008c*/ 	.word	0x00000000


	//----- nvinfo : EIATTR_REGCOUNT
	.align		4
.L_68:
        /*0090*/ 	.byte	0x04, 0x2f
        /*0092*/ 	.short	(.L_70 - .L_69)
	.align		4
.L_69:
        /*0094*/ 	.word	index@(_ZN3cub18CUB_300001_SM_10006detail11EmptyKernelIvEEvv)
        /*0098*/ 	.word	0x00000004


	//----- nvinfo : EIATTR_FRAME_SIZE
	.align		4
.L_70:
        /*009c*/ 	.byte	0x04, 0x11
        /*009e*/ 	.short	(.L_72 - .L_71)
	.align		4
.L_71:
        /*00a0*/ 	.word	index@(_ZN3cub18CUB_300001_SM_10006detail11EmptyKernelIvEEvv)
        /*00a4*/ 	.word	0x00000000


	//----- nvinfo : EIATTR_REGCOUNT
	.align		4
.L_72:
        /*00a8*/ 	.byte	0x04, 0x2f
        /*00aa*/ 	.short	(.L_74 - .L_73)
	.align		4
.L_73:
        /*00ac*/ 	.word	index@(_ZN3cub18CUB_300001_SM_10006detail10radix_sort31DeviceRadixSortSingleTileKernelINS1_5radix10policy_hubIjNS0_8NullTypeEyE10Policy1000ELNS0_9SortOrderE0EjS6_yNS1_21identity_decomposer_tEEEvPKT1_PSB_PKT2_PSF_T3_iiT4_)
        /*00b0*/ 	.word	0x0000007f


	//----- nvinfo : EIATTR_FRAME_SIZE
	.align		4
.L_74:
        /*00b4*/ 	.byte	0x04, 0x11
        /*00b6*/ 	.short	(.L_76 - .L_75)
	.align		4
.L_75:
        /*00b8*/ 	.word	index@(_ZN3cub18CUB_300001_SM_10006detail10radix_sort31DeviceRadixSortSingleTileKernelINS1_5radix10policy_hubIjNS0_8NullTypeEyE10Policy1000ELNS0_9SortOrderE0EjS6_yNS1_21identity_decomposer_tEEEvPKT1_PSB_PKT2_PSF_T3_iiT4_)
        /*00bc*/ 	.word	0x00000000


	//----- nvinfo : EIATTR_REGCOUNT
	.align		4
.L_76:
        /*00c0*/ 	.byte	0x04, 0x2f
        /*00c2*/ 	.short	(.L_78 - .L_77)
	.align		4
.L_77:
        /*00c4*/ 	.word	index@(_ZN3cub18CUB_300001_SM_10006detail10radix_sort30DeviceRadixSortHistogramKernelINS1_5radix10policy_hubIjNS0_8NullTypeEyE10Policy1000ELNS0_9SortOrderE0EjyNS1_21identity_decomposer_tEEEvPT2_PKT1_SB_iiT3_)
        /*00c8*/ 	.word	0x00000020


	//----- nvinfo : EIATTR_FRAME_SIZE
	.align		4
.L_78:
        /*00cc*/ 	.byte	0x04, 0x11
        /*00ce*/ 	.short	(.L_80 - .L_79)
	.align		4
.L_79:
        /*00d0*/ 	.word	index@(_ZN3cub18CUB_300001_SM_10006detail10radix_sort30DeviceRadixSortHistogramKernelINS1_5radix10policy_hubIjNS0_8NullTypeEyE10Policy1000ELNS0_9SortOrderE0EjyNS1_21identity_decomposer_tEEEvPT2_PKT1_SB_iiT3_)
        /*00d4*/ 	.word	0x00000000


	//----- nvinfo : EIATTR_REGCOUNT
	.align		4
.L_80:
        /*00d8*/ 	.byte	0x04, 0x2f
        /*00da*/ 	.short	(.L_82 - .L_81)
	.align		4
.L_81:
        /*00dc*/ 	.word	index@(_ZN3cub18CUB_300001_SM_10006detail10radix_sort33DeviceRadixSortExclusiveSumKernelINS1_5radix10policy_hubIjNS0_8NullTypeEyE10Policy1000EyEEvPT0_)
        /*00e0*/ 	.word	0x00000020


	//----- nvinfo : EIATTR_FRAME_SIZE
	.align		4
.L_82:
        /*00e4*/ 	.byte	0x04, 0x11
        /*00e6*/ 	.short	(.L_84 - .L_83)
	.align		4
.L_83:
        /*00e8*/ 	.word	index@(_ZN3cub18CUB_300001_SM_10006detail10radix_sort33DeviceRadixSortExclusiveSumKernelINS1_5radix10policy_hubIjNS0_8NullTypeEyE10Policy1000EyEEvPT0_)
        /*00ec*/ 	.word	0x00000000


	//----- nvinfo : EIATTR_REGCOUNT
	.align		4
.L_84:
        /*00f0*/ 	.byte	0x04, 0x2f
        /*00f2*/ 	.short	(.L_86 - .L_85)
	.align		4
.L_85:
        /*00f4*/ 	.word	index@(_ZN3cub18CUB_300001_SM_10006detail10radix_sort29DeviceRadixSortOnesweepKernelINS1_5radix10policy_hubIjNS0_8NullTypeEyE10Policy1000ELNS0_9SortOrderE0EjS6_yiiNS1_21identity_decomposer_tEEEvPT5_SC_PT3_PKSD_PT1_PKSH_PT2_PKSL_T4_iiT6_)
        /*00f8*/ 	.word	0x00000050


	//----- nvinfo : EIATTR_FRAME_SIZE
	.align		4
.L_86:
        /*00fc*/ 	.byte	0x04, 0x11
        /*00fe*/ 	.short	(.L_88 - .L_87)
	.align		4
.L_87:
        /*0100*/ 	.word	index@(_ZN3cub18CUB_300001_SM_10006detail10radix_sort29DeviceRadixSortOnesweepKernelINS1_5radix10policy_hubIjNS0_8NullTypeEyE10Policy1000ELNS0_9SortOrderE0EjS6_yiiNS1_21identity_decomposer_tEEEvPT5_SC_PT3_PKSD_PT1_PKSH_PT2_PKSL_T4_iiT6_)
        /*0104*/ 	.word	0x00000010


	//----- nvinfo : EIATTR_MIN_STACK_SIZE
	.align		4
.L_88:
        /*0108*/ 	.byte	0x04, 0x12
        /*010a*/ 	.short	(.L_90 - .L_89)
	.align		4
.L_89:
        /*010c*/ 	.word	index@(_ZN3cub18CUB_300001_SM_10006detail10radix_sort29DeviceRadixSortOnesweepKernelINS1_5radix10policy_hubIjNS0_8NullTypeEyE10Policy1000ELNS0_9SortOrderE0EjS6_yiiNS1_21identity_decomposer_tEEEvPT5_SC_PT3_PKSD_PT1_PKSH_PT2_PKSL_T4_iiT6_)
        /*0110*/ 	.word	0x00000010


	//----- nvinfo : EIATTR_MIN_STACK_SIZE
	.align		4
.L_90:
        /*0114*/ 	.byte	0x04, 0x12
        /*0116*/ 	.short	(.L_92 - .L_91)
	.align		4
.L_91:
        /*0118*/ 	.word	index@(_ZN3cub18CUB_300001_SM_10006detail10radix_sort33DeviceRadixSortExclusiveSumKernelINS1_5radix10policy_hubIjNS0_8NullTypeEyE10Policy1000EyEEvPT0_)
        /*011c*/ 	.word	0x00000000


	//----- nvinfo : EIATTR_MIN_STACK_SIZE
	.align		4
.L_92:
        /*0120*/ 	.byte	0x04, 0x12
        /*0122*/ 	.short	(.L_94 - .L_93)
	.align		4
.L_93:
        /*0124*/ 	.word	index@(_ZN3cub18CUB_300001_SM_10006detail10radix_sort30DeviceRadixSortHistogramKernelINS1_5radix10policy_hubIjNS0_8NullTypeEyE10Policy1000ELNS0_9SortOrderE0EjyNS1_21identity_decomposer_tEEEvPT2_PKT1_SB_iiT3_)
        /*0128*/ 	.word	0x00000000


	//----- nvinfo : EIATTR_MIN_STACK_SIZE
	.align		4
.L_94:
        /*012c*/ 	.byte	0x04, 0x12
        /*012e*/ 	.short	(.L_96 - .L_95)
	.align		4
.L_95:
        /*0130*/ 	.word	index@(_ZN3cub18CUB_300001_SM_10006detail10radix_sort31DeviceRadixSortSingleTileKernelINS1_5radix10policy_hubIjNS0_8NullTypeEyE10Policy1000ELNS0_9SortOrderE0EjS6_yNS1_21identity_decomposer_tEEEvPKT1_PSB_PKT2_PSF_T3_iiT4_)
        /*0134*/ 	.word	0x00000000


	//----- nvinfo : EIATTR_MIN_STACK_SIZE
	.align		4
.L_96:
        /*0138*/ 	.byte	0x04, 0x12
        /*013a*/ 	.short	(.L_98 - .L_97)
	.align		4
.L_97:
        /*013c*/ 	.word	index@(_ZN3cub18CUB_300001_SM_10006detail11EmptyKernelIvEEvv)
        /*0140*/ 	.word	0x00000000


	//----- nvinfo : EIATTR_MIN_STACK_SIZE
	.align		4
.L_98:
        /*0144*/ 	.byte	0x04, 0x12
        /*0146*/ 	.short	(.L_100 - .L_99)
	.align		4
.L_99:
        /*0148*/ 	.word	index@(_Z7ScatterPjiiiiPiS_)
        /*014c*/ 	.word	0x00000000


	//----- nvinfo : EIATTR_MIN_STACK_SIZE
	.align		4
.L_100:
        /*0150*/ 	.byte	0x04, 0x12
        /*0152*/ 	.short	(.L_102 - .L_101)
	.align		4
.L_101:
        /*0154*/ 	.word	index@(_Z7scatterPjPiiS0_iiS_)
        /*0158*/ 	.word	0x00000000


	//----- nvinfo : EIATTR_MIN_STACK_SIZE
	.align		4
.L_102:
        /*015c*/ 	.byte	0x04, 0x12
        /*015e*/ 	.short	(.L_104 - .L_103)
	.align		4
.L_103:
        /*0160*/ 	.word	index@(_Z10preScatterPjiiiiPi)
        /*0164*/ 	.word	0x00000000


	//----- nvinfo : EIATTR_MIN_STACK_SIZE
	.align		4
.L_104:
        /*0168*/ 	.byte	0x04, 0x12
        /*016a*/ 	.short	(.L_106 - .L_105)
	.align		4
.L_105:
        /*016c*/ 	.word	index@(_Z10addBlkSumsPiiS_)
        /*0170*/ 	.word	0x00000000


	//----- nvinfo : EIATTR_MIN_STACK_SIZE
	.align		4
.L_106:
        /*0174*/ 	.byte	0x04, 0x12
        /*0176*/ 	.short	(.L_108 - .L_107)
	.align		4
.L_107:
        /*0178*/ 	.word	index@(_Z13scanBlkKernelPiiS_S_i)
        /*017c*/ 	.word	0x00000000


	//----- nvinfo : EIATTR_MIN_STACK_SIZE
	.align		4
.L_108:
        /*0180*/ 	.byte	0x04, 0x12
        /*0182*/ 	.short	(.L_110 - .L_109)
	.align		4
.L_109:
        /*0184*/ 	.word	index@(_Z17computeHistKernelPjiPiii)
        /*0188*/ 	.word	0x00000000
.L_110:


//--------------------- .nv.compat                --------------------------
	.section	.nv.compat,"",@"SHT_CUDA_COMPAT_INFO"
	.align	4
        /*0000*/ 	.byte	0x02, 0x09, 0x00, 0x00, 0x02, 0x02, 0x01, 0x00, 0x02, 0x05, 0x05, 0x00, 0x03, 0x07, 0x01, 0x01
        /*0010*/ 	.byte	0x02, 0x03, 0x00, 0x00, 0x02, 0x06, 0x01, 0x00, 0x04, 0x0b, 0x08, 0x00, 0x09, 0x00, 0x00, 0x00
        /*0020*/ 	.byte	0x00, 0x00, 0x00, 0x00


//--------------------- .nv.info._ZN3cub18CUB_300001_SM_10006detail10radix_sort29DeviceRadixSortOnesweepKernelINS1_5radix10policy_hubIjNS0_8NullTypeEyE10Policy1000ELNS0_9SortOrderE0EjS6_yiiNS1_21identity_decomposer_tEEEvPT5_SC_PT3_PKSD_PT1_PKSH_PT2_PKSL_T4_iiT6_ --------------------------
	.section	.nv.info._ZN3cub18CUB_300001_SM_10006detail10radix_sort29DeviceRadixSortOnesweepKernelINS1_5radix10policy_hubIjNS0_8NullTypeEyE10Policy1000ELNS0_9SortOrderE0EjS6_yiiNS1_21identity_decomposer_tEEEvPT5_SC_PT3_PKSD_PT1_PKSH_PT2_PKSL_T4_iiT6_,"",@"SHT_CUDA_INFO"
	.sectionflags	@""
	.align	4


	//----- nvinfo : EIATTR_CUDA_API_VERSION
	.align		4
        /*0000*/ 	.byte	0x04, 0x37
        /*0002*/ 	.short	(.L_112 - .L_111)
.L_111:
        /*0004*/ 	.word	0x00000082


	//----- nvinfo : EIATTR_KPARAM_INFO
	.align		4
.L_112:
        /*0008*/ 	.byte	0x04, 0x17
        /*000a*/ 	.short	(.L_114 - .L_113)
.L_113:
        /*000c*/ 	.word	0x00000000
        /*0010*/ 	.short	0x000b
        /*0012*/ 	.short	0x004c
        /*0014*/ 	.byte	0x00, 0xf0, 0x05, 0x00


	//----- nvinfo : EIATTR_KPARAM_INFO
	.align		4
.L_114:
        /*0018*/ 	.byte	0x04, 0x17
        /*001a*/ 	.short	(.L_116 - .L_115)
.L_115:
        /*001c*/ 	.word	0x00000000
        /*0020*/ 	.short	0x000a
        /*0022*/ 	.short	0x0048
        /*0024*/ 	.byte	0x00, 0xf0, 0x11, 0x00


	//----- nvinfo : EIATTR_KPARAM_INFO
	.align		4
.L_116:
        /*0028*/ 	.byte	0x04, 0x17
        /*002a*/ 	.short	(.L_118 - .L_117)
.L_117:
        /*002c*/ 	.word	0x00000000
        /*0030*/ 	.short	0x0009
        /*0032*/ 	.short	0x0044
        /*0034*/ 	.byte	0x00, 0xf0, 0x11, 0x00


	//----- nvinfo : EIATTR_KPARAM_INFO
	.align		4
.L_118:
        /*0038*/ 	.byte	0x04, 0x17
        /*003a*/ 	.short	(.L_120 - .L_119)
.L_119:
        /*003c*/ 	.word	0x00000000
        /*0040*/ 	.short	0x0008
        /*0042*/ 	.short	0x0040
        /*0044*/ 	.byte	0x00, 0xf0, 0x11, 0x00


	//----- nvinfo : EIATTR_KPARAM_INFO
	.align		4
.L_120:
        /*0048*/ 	.byte	0x04, 0x17
        /*004a*/ 	.short	(.L_122 - .L_121)
.L_121:
        /*004c*/ 	.word	0x00000000
        /*0050*/ 	.short	0x0007
        /*0052*/ 	.short	0x0038
        /*0054*/ 	.byte	0x00, 0xf5, 0x21, 0x00


	//----- nvinfo : EIATTR_KPARAM_INFO
	.align		4
.L_122:
        /*0058*/ 	.byte	0x04, 0x17
        /*005a*/ 	.short	(.L_124 - .L_123)
.L_123:
        /*005c*/ 	.word	0x00000000
        /*0060*/ 	.short	0x0006
        /*0062*/ 	.short	0x0030
        /*0064*/ 	.byte	0x00, 0xf5, 0x21, 0x00


	//----- nvinfo : EIATTR_KPARAM_INFO
	.align		4
.L_124:
        /*0068*/ 	.byte	0x04, 0x17
        /*006a*/ 	.short	(.L_126 - .L_125)
.L_125:
        /*006c*/ 	.word	0x00000000
        /*0070*/ 	.short	0x0005
        /*0072*/ 	.short	0x0028
        /*0074*/ 	.byte	0x00, 0xf5, 0x21, 0x00


	//----- nvinfo : EIATTR_KPARAM_INFO
	.align		4
.L_126:
        /*0078*/ 	.byte	0x04, 0x17
        /*007a*/ 	.short	(.L_128 - .L_127)
.L_127:
        /*007c*/ 	.word	0x00000000
        /*0080*/ 	.short	0x0004
        /*0082*/ 	.short	0x0020
        /*0084*/ 	.byte	0x00, 0xf5, 0x21, 0x00


	//----- nvinfo : EIATTR_KPARAM_INFO
	.align		4
.L_128:
        /*0088*/ 	.byte	0x04, 0x17
        /*008a*/ 	.short	(.L_130 - .L_129)
.L_129:
        /*008c*/ 	.word	0x00000000
        /*0090*/ 	.short	0x0003
        /*0092*/ 	.short	0x0018
        /*0094*/ 	.byte	0x00, 0xf5, 0x21, 0x00


	//----- nvinfo : EIATTR_KPARAM_INFO
	.align		4
.L_130:
        /*0098*/ 	.byte	0x04, 0x17
        /*009a*/ 	.short	(.L_132 - .L_131)
.L_131:
        /*009c*/ 	.word	0x00000000
        /*00a0*/ 	.short	0x0002
        /*00a2*/ 	.short	0x0010
        /*00a4*/ 	.byte	0x00, 0xf5, 0x21, 0x00


	//----- nvinfo : EIATTR_KPARAM_INFO
	.align		4
.L_132:
        /*00a8*/ 	.byte	0x04, 0x17
        /*00aa*/ 	.short	(.L_134 - .L_133)
.L_133:
        /*00ac*/ 	.word	0x00000000
        /*00b0*/ 	.short	0x0001
        /*00b2*/ 	.short	0x0008
        /*00b4*/ 	.byte	0x00, 0xf5, 0x21, 0x00


	//----- nvinfo : EIATTR_KPARAM_INFO
	.align		4
.L_134:
        /*00b8*/ 	.byte	0x04, 0x17
        /*00ba*/ 	.short	(.L_136 - .L_135)
.L_135:
        /*00bc*/ 	.word	0x00000000
        /*00c0*/ 	.short	0x0000
        /*00c2*/ 	.short	0x0000
        /*00c4*/ 	.byte	0x00, 0xf5, 0x21, 0x00


	//----- nvinfo : EIATTR_SPARSE_MMA_MASK
	.align		4
.L_136:
        /*00c8*/ 	.byte	0x03, 0x50
        /*00ca*/ 	.short	0x0000


	//----- nvinfo : EIATTR_MAXREG_COUNT
	.align		4
        /*00cc*/ 	.byte	0x03, 0x1b
        /*00ce*/ 	.short	0x00a8


	//----- nvinfo : EIATTR_NUM_BARRIERS
	.align		4
        /*00d0*/ 	.byte	0x02, 0x4c
        /*00d2*/ 	.byte	0x01
	.zero		1


	//----- nvinfo : EIATTR_ANNOTATIONS
	.align		4
        /*00d4*/ 	.byte	0x04, 0x55
        /*00d6*/ 	.short	(.L_138 - .L_137)


	//   ....[0]....
.L_137:
        /*00d8*/ 	.word	0x00000001
        /*00dc*/ 	.byte	0x40, 0x0e, 0x00, 0x00, 0x01, 0x00, 0x00, 0x00, 0x20, 0x10, 0x00, 0x00, 0x01, 0x00, 0x00, 0x00
        /*00ec*/ 	.byte	0xa0, 0x10, 0x00, 0x00, 0x01, 0x00, 0x00, 0x00, 0x00, 0x25, 0x00, 0x00, 0x01, 0x00, 0x00, 0x00
        /*00fc*/ 	.byte	0xc0, 0x39, 0x00, 0x00, 0x01, 0x00, 0x00, 0x00, 0x00, 0x3c, 0x00, 0x00, 0x01, 0x00, 0x00, 0x00
        /*010c*/ 	.byte	0x20, 0x52, 0x00, 0x00


	//----- nvinfo : EIATTR_MERCURY_ISA_VERSION
	.align		4
.L_138:
        /*0110*/ 	.byte	0x03, 0x5f
        /*0112*/ 	.short	0x0101


	//----- nvinfo : EIATTR_COOP_GROUP_MASK_REGIDS
	.align		4
        /*0114*/ 	.byte	0x04, 0x29
        /*0116*/ 	.short	(.L_140 - .L_139)


	//   ....[0]....
.L_139:
        /*0118*/ 	.word	0xffffffff


	//   ....[1]....
        /*011c*/ 	.word	0x05000000


	//   ....[2]....
        /*0120*/ 	.word	0xffffffff


	//   ....[3]....
        /*0124*/ 	.word	0xffffffff


	//   ....[4]....
        /*0128*/ 	.word	0xffffffff


	//   ....[5]....
        /*012c*/ 	.word	0xffffffff


	//   ....[6]....
        /*0130*/ 	.word	0xffffffff


	//   ....[7]....
        /*0134*/ 	.word	0xffffffff


	//   ....[8]....
        /*0138*/ 	.word	0xffffffff


	//   ....[9]....
        /*013c*/ 	.word	0xffffffff


	//   ....[10]....
        /*0140*/ 	.word	0xffffffff


	//   ....[11]....
        /*0144*/ 	.word	0xffffffff


	//   ....[12]....
        /*0148*/ 	.word	0xffffffff


	//   ....[13]....
        /*014c*/ 	.word	0xffffffff


	//   ....[14]....
        /*0150*/ 	.word	0xffffffff


	//   ....[15]....
        /*0154*/ 	.word	0xffffffff


	//   ....[16]....
        /*0158*/ 	.word	0xffffffff


	//   ....[17]....
        /*015c*/ 	.word	0xffffffff


	//   ....[18]....
        /*0160*/ 	.word	0xffffffff


	//   ....[19]....
        /*0164*/ 	.word	0xffffffff


	//   ....[20]....
        /*0168*/ 	.word	0xffffffff


	//   ....[21]....
        /*016c*/ 	.word	0xffffffff


	//   ....[22]....
        /*0170*/ 	.word	0xffffffff


	//   ....[23]....
        /*0174*/ 	.word	0xffffffff


	//   ....[24]....
        /*0178*/ 	.word	0xffffffff


	//   ....[25]....
        /*017c*/ 	.word	0xffffffff


	//   ....[26]....
        /*0180*/ 	.word	0xffffffff


	//   ....[27]....
        /*0184*/ 	.word	0xffffffff


	//   ....[28]....
        /*0188*/ 	.word	0xffffffff


	//   ....[29]....
        /*018c*/ 	.word	0xffffffff


	//   ....[30]....
        /*0190*/ 	.word	0xffffffff


	//   ....[31]....
        /*0194*/ 	.word	0xffffffff


	//   ....[32]....
        /*0198*/ 	.word	0xffffffff


	//   ....[33]....
        /*019c*/ 	.word	0xffffffff


	//   ....[34]....
        /*01a0*/ 	.word	0xffffffff


	//   ....[35]....
        /*01a4*/ 	.word	0xffffffff


	//   ....[36]....
        /*01a8*/ 	.word	0xffffffff


	//   ....[37]....
        /*01ac*/ 	.word	0xffffffff


	//   ....[38]....
        /*01b0*/ 	.word	0xffffffff


	//   ....[39]....
        /*01b4*/ 	.word	0xffffffff


	//   ....[40]....
        /*01b8*/ 	.word	0xffffffff


	//   ....[41]....
        /*01bc*/ 	.word	0xffffffff


	//   ....[42]....
        /*01c0*/ 	.word	0xffffffff


	//   ....[43]....
        /*01c4*/ 	.word	0xffffffff


	//   ....[44]....
        /*01c8*/ 	.word	0xffffffff


	//   ....[45]....
        /*01cc*/ 	.word	0xffffffff


	//   ....[46]....
        /*01d0*/ 	.word	0xffffffff


	//   ....[47]....
        /*01d4*/ 	.word	0xffffffff


	//   ....[48]....
        /*01d8*/ 	.word	0xffffffff


	//   ....[49]....
        /*01dc*/ 	.word	0xffffffff


	//   ....[50]....
        /*01e0*/ 	.word	0xffffffff


	//   ....[51]....
        /*01e4*/ 	.word	0xffffffff


	//   ....[52]....
        /*01e8*/ 	.word	0xffffffff


	//   ....[53]....
        /*01ec*/ 	.word	0xffffffff


	//   ....[54]....
        /*01f0*/ 	.word	0xffffffff


	//   ....[55]....
        /*01f4*/ 	.word	0xffffffff


	//   ....[56]....
        /*01f8*/ 	.word	0xffffffff


	//   ....[57]....
        /*01fc*/ 	.word	0xffffffff


	//   ....[58]....
        /*0200*/ 	.word	0xffffffff


	//   ....[59]....
        /*0204*/ 	.word	0xffffffff


	//   ....[60]....
        /*0208*/ 	.word	0xffffffff


	//   ....[61]....
        /*020c*/ 	.word	0xffffffff


	//   ....[62]....
        /*0210*/ 	.word	0xffffffff


	//   ....[63]....
        /*0214*/ 	.word	0xffffffff


	//   ....[64]....
        /*0218*/ 	.word	0xffffffff


	//   ....[65]....
        /*021c*/ 	.word	0xffffffff


	//   ....[66]....
        /*0220*/ 	.word	0xffffffff


	//   ....[67]....
        /*0224*/ 	.word	0xffffffff


	//   ....[68]....
        /*0228*/ 	.word	0xffffffff


	//   ....[69]....
        /*022c*/ 	.word	0xffffffff


	//   ....[70]....
        /*0230*/ 	.word	0xffffffff


	//   ....[71]....
        /*0234*/ 	.word	0xffffffff


	//   ....[72]....
        /*0238*/ 	.word	0xffffffff


	//   ....[73]....
        /*023c*/ 	.word	0xffffffff


	//   ....[74]....
        /*0240*/ 	.word	0xffffffff


	//   ....[75]....
        /*0244*/ 	.word	0xffffffff


	//   ....[76]....
        /*0248*/ 	.word	0xffffffff


	//   ....[77]....
        /*024c*/ 	.word	0xffffffff


	//   ....[78]....
        /*0250*/ 	.word	0xffffffff


	//   ....[79]....
        /*0254*/ 	.word	0xffffffff


	//   ....[80]....
        /*0258*/ 	.word	0xffffffff


	//   ....[81]....
        /*025c*/ 	.word	0xffffffff


	//   ....[82]....
        /*0260*/ 	.word	0xffffffff


	//   ....[83]....
        /*0264*/ 	.word	0xffffffff


	//   ....[84]....
        /*0268*/ 	.word	0xffffffff


	//   ....[85]....
        /*026c*/ 	.word	0xffffffff


	//   ....[86]....
        /*0270*/ 	.word	0xffffffff


	//   ....[87]....
        /*0274*/ 	.word	0xffffffff


	//   ....[88]....
        /*0278*/ 	.word	0xffffffff


	//   ....[89]....
        /*027c*/ 	.word	0xffffffff


	//   ....[90]....
        /*0280*/ 	.word	0xffffffff


	//   ....[91]....
        /*0284*/ 	.word	0xffffffff


	//   ....[92]....
        /*0288*/ 	.word	0xffffffff


	//   ....[93]....
        /*028c*/ 	.word	0xffffffff


	//   ....[94]....
        /*0290*/ 	.word	0xffffffff


	//   ....[95]....
        /*0294*/ 	.word	0xffffffff


	//   ....[96]....
        /*0298*/ 	.word	0xffffffff


	//   ....[97]....
        /*029c*/ 	.word	0xffffffff


	//   ....[98]....
        /*02a0*/ 	.word	0xffffffff


	//   ....[99]....
        /*02a4*/ 	.word	0xffffffff


	//   ....[100]....
        /*02a8*/ 	.word	0xffffffff


	//   ....[101]....
        /*02ac*/ 	.word	0xffffffff


	//   ....[102]....
        /*02b0*/ 	.word	0xffffffff


	//   ....[103]....
        /*02b4*/ 	.word	0xffffffff


	//   ....[104]....
        /*02b8*/ 	.word	0xffffffff


	//   ....[105]....
        /*02bc*/ 	.word	0xffffffff


	//   ....[106]....
        /*02c0*/ 	.word	0xffffffff


	//   ....[107]....
        /*02c4*/ 	.word	0xffffffff


	//   ....[108]....
        /*02c8*/ 	.word	0xffffffff


	//   ....[109]....
        /*02cc*/ 	.word	0xffffffff


	//   ....[110]....
        /*02d0*/ 	.word	0xffffffff


	//   ....[111]....
        /*02d4*/ 	.word	0xffffffff


	//   ....[112]....
        /*02d8*/ 	.word	0xffffffff


	//   ....[113]....
        /*02dc*/ 	.word	0xffffffff


	//   ....[114]....
        /*02e0*/ 	.word	0xffffffff


	//   ....[115]....
        /*02e4*/ 	.word	0xffffffff


	//   ....[116]....
        /*02e8*/ 	.word	0xffffffff


	//   ....[117]....
        /*02ec*/ 	.word	0xffffffff


	//   ....[118]....
        /*02f0*/ 	.word	0xffffffff


	//   ....[119]....
        /*02f4*/ 	.word	0xffffffff


	//   ....[120]....
        /*02f8*/ 	.word	0xffffffff


	//   ....[121]....
        /*02fc*/ 	.word	0xffffffff


	//   ....[122]....
        /*0300*/ 	.word	0xffffffff


	//   ....[123]....
        /*0304*/ 	.word	0xffffffff


	//   ....[124]....
        /*0308*/ 	.word	0xffffffff


	//   ....[125]....
        /*030c*/ 	.word	0xffffffff


	//   ....[126]....
        /*0310*/ 	.word	0xffffffff


	//   ....[127]....
        /*0314*/ 	.word	0xffffffff


	//   ....[128]....
        /*0318*/ 	.word	0xffffffff


	//   ....[129]....
        /*031c*/ 	.word	0xffffffff


	//   ....[130]....
        /*0320*/ 	.word	0xffffffff


	//   ....[131]....
        /*0324*/ 	.word	0xffffffff


	//   ....[132]....
        /*0328*/ 	.word	0xffffffff


	//   ....[133]....
        /*032c*/ 	.word	0xffffffff


	//   ....[134]....
        /*0330*/ 	.word	0xffffffff


	//   ....[135]....
        /*0334*/ 	.word	0xffffffff


	//   ....[136]....
        /*0338*/ 	.word	0xffffffff


	//   ....[137]....
        /*033c*/ 	.word	0xffffffff


	//   ....[138]....
        /*0340*/ 	.word	0xffffffff


	//   ....[139]....
        /*0344*/ 	.word	0xffffffff


	//   ....[140]....
        /*0348*/ 	.word	0xffffffff


	//   ....[141]....
        /*034c*/ 	.word	0xffffffff


	//   ....[142]....
        /*0350*/ 	.word	0xffffffff


	//   ....[143]....
        /*0354*/ 	.word	0xffffffff


	//   ....[144]....
        /*0358*/ 	.word	0xffffffff


	//   ....[145]....
        /*035c*/ 	.word	0xffffffff


	//   ....[146]....
        /*0360*/ 	.word	0xffffffff


	//   ....[147]....
        /*0364*/ 	.word	0xffffffff


	//   ....[148]....
        /*0368*/ 	.word	0xffffffff


	//   ....[149]....
        /*036c*/ 	.word	0xffffffff


	//   ....[150]....
        /*0370*/ 	.word	0xffffffff


	//   ....[151]....
        /*0374*/ 	.word	0xffffffff


	//   ....[152]....
        /*0378*/ 	.word	0xffffffff


	//   ....[153]....
        /*037c*/ 	.word	0xffffffff


	//   ....[154]....
        /*0380*/ 	.word	0xffffffff


	//   ....[155]....
        /*0384*/ 	.word	0xffffffff


	//   ....[156]....
        /*0388*/ 	.word	0xffffffff


	//   ....[157]....
        /*038c*/ 	.word	0xffffffff


	//   ....[158]....
        /*0390*/ 	.word	0xffffffff


	//   ....[159]....
        /*0394*/ 	.word	0xffffffff


	//   ....[160]....
        /*0398*/ 	.word	0xffffffff


	//   ....[161]....
        /*039c*/ 	.word	0xffffffff


	//   ....[162]....
        /*03a0*/ 	.word	0xffffffff


	//   ....[163]....
        /*03a4*/ 	.word	0xffffffff


	//   ....[164]....
        /*03a8*/ 	.word	0xffffffff


	//   ....[165]....
        /*03ac*/ 	.word	0xffffffff


	//   ....[166]....
        /*03b0*/ 	.word	0xffffffff


	//   ....[167]....
        /*03b4*/ 	.word	0xffffffff


	//   ....[168]....
        /*03b8*/ 	.word	0xffffffff


	//   ....[169]....
        /*03bc*/ 	.word	0xffffffff


	//   ....[170]....
        /*03c0*/ 	.word	0xffffffff


	//   ....[171]....
        /*03c4*/ 	.word	0xffffffff


	//   ....[172]....
        /*03c8*/ 	.word	0xffffffff


	//   ....[173]....
        /*03cc*/ 	.word	0xffffffff


	//   ....[174]....
        /*03d0*/ 	.word	0xffffffff


	//   ....[175]....
        /*03d4*/ 	.word	0xffffffff


	//   ....[176]....
        /*03d8*/ 	.word	0xffffffff


	//   ....[177]....
        /*03dc*/ 	.word	0xffffffff


	//   ....[178]....
        /*03e0*/ 	.word	0x05000002


	//   ....[179]....
        /*03e4*/ 	.word	0xffffffff


	//   ....[180]....
        /*03e8*/ 	.word	0xffffffff


	//   ....[181]....
        /*03ec*/ 	.word	0xffffffff


	//   ....[182]....
        /*03f0*/ 	.word	0xffffffff


	//   ....[183]....
        /*03f4*/ 	.word	0xffffffff


	//   ....[184]....
        /*03f8*/ 	.word	0xffffffff


	//   ....[185]....
        /*03fc*/ 	.word	0xffffffff


	//   ....[186]....
        /*0400*/ 	.word	0xffffffff


	//   ....[187]....
        /*0404*/ 	.word	0xffffffff


	//   ....[188]....
        /*0408*/ 	.word	0xffffffff


	//   ....[189]....
        /*040c*/ 	.word	0xffffffff


	//   ....[190]....
        /*0410*/ 	.word	0xffffffff


	//   ....[191]....
        /*0414*/ 	.word	0xffffffff


	//   ....[192]....
        /*0418*/ 	.word	0xffffffff


	//   ....[193]....
        /*041c*/ 	.word	0xffffffff


	//   ....[194]....
        /*0420*/ 	.word	0xffffffff


	//   ....[195]....
        /*0424*/ 	.word	0xffffffff


	//   ....[196]....
        /*0428*/ 	.word	0xffffffff


	//   ....[197]....
        /*042c*/ 	.word	0xffffffff


	//   ....[198]....
        /*0430*/ 	.word	0xffffffff


	//   ....[199]....
        /*0434*/ 	.word	0xffffffff


	//   ....[200]....
        /*0438*/ 	.word	0xffffffff


	//   ....[201]....
        /*043c*/ 	.word	0xffffffff


	//   ....[202]....
        /*0440*/ 	.word	0xffffffff


	//   ....[203]....
        /*0444*/ 	.word	0xffffffff


	//   ....[204]....
        /*0448*/ 	.word	0xffffffff


	//   ....[205]....
        /*044c*/ 	.word	0xffffffff


	//   ....[206]....
        /*0450*/ 	.word	0xffffffff


	//   ....[207]....
        /*0454*/ 	.word	0xffffffff


	//   ....[208]....
        /*0458*/ 	.word	0xffffffff


	//   ....[209]....
        /*045c*/ 	.word	0xffffffff


	//   ....[210]....
        /*0460*/ 	.word	0xffffffff


	//   ....[211]....
        /*0464*/ 	.word	0xffffffff


	//   ....[212]....
        /*0468*/ 	.word	0xffffffff


	//   ....[213]....
        /*046c*/ 	.word	0xffffffff


	//   ....[214]....
        /*0470*/ 	.word	0xffffffff


	//   ....[215]....
        /*0474*/ 	.word	0xffffffff


	//   ....[216]....
        /*0478*/ 	.word	0xffffffff


	//   ....[217]....
        /*047c*/ 	.word	0x0500004c


	//   ....[218]....
        /*0480*/ 	.word	0x0500004c


	//   ....[219]....
        /*0484*/ 	.word	0x0500004c


	//   ....[220]....
        /*0488*/ 	.word	0x0500004c


	//   ....[221]....
        /*048c*/ 	.word	0x0500004c


	//----- nvinfo : EIATTR_COOP_GROUP_INSTR_OFFSETS
	.align		4
.L_140:
        /*0490*/ 	.byte	0x04, 0x28
        /*0492*/ 	.short	(.L_142 - .L_141)


	//   ....[0]....
.L_141:
        /*0494*/ 	.word	0x00000f20


	//   ....[1]....
        /*0498*/ 	.word	0x00001870


	//   ....[2]....
        /*049c*/ 	.word	0x000022e0


	//   ....[3]....
        /*04a0*/ 	.word	0x00002300


	//   ....[4]....
        /*04a4*/ 	.word	0x00002320


	//   ....[5]....
        /*04a8*/ 	.word	0x00002340


	//   ....[6]....
        /*04ac*/ 	.word	0x00002360


	//   ....[7]....
        /*04b0*/ 	.word	0x00002850


	//   ....[8]....
        /*04b4*/ 	.word	0x00002860


	//   ....[9]....
        /*04b8*/ 	.word	0x00002880


	//   ....[10]....
        /*04bc*/ 	.word	0x000028a0


	//   ....[11]....
        /*04c0*/ 	.word	0x000028f0


	//   ....[12]....
        /*04c4*/ 	.word	0x00002920


	//   ....[13]....
        /*04c8*/ 	.word	0x00002960


	//   ....[14]....
        /*04cc*/ 	.word	0x000029a0


	//   ....[15]....
        /*04d0*/ 	.word	0x00002a70


	//   ....[16]....
        /*04d4*/ 	.word	0x00002ad0


	//   ....[17]....
        /*04d8*/ 	.word	0x00002ae0


	//   ....[18]....
        /*04dc*/ 	.word	0x00002b10


	//   ....[19]....
        /*04e0*/ 	.word	0x00002b40


	//   ....[20]....
        /*04e4*/ 	.word	0x00002b80


	//   ....[21]....
        /*04e8*/ 	.word	0x00002ba0


	//   ....[22]....
        /*04ec*/ 	.word	0x00002be0


	//   ....[23]....
        /*04f0*/ 	.word	0x00002c00


	//   ....[24]....
        /*04f4*/ 	.word	0x00002ce0


	//   ....[25]....
        /*04f8*/ 	.word	0x00002cf0


	//   ....[26]....
        /*04fc*/ 	.word	0x00002d20


	//   ....[27]....
        /*0500*/ 	.word	0x00002d50


	//   ....[28]....
        /*0504*/ 	.word	0x00002d90


	//   ....[29]....
        /*0508*/ 	.word	0x00002db0


	//   ....[30]....
        /*050c*/ 	.word	0x00002df0


	//   ....[31]....
        /*0510*/ 	.word	0x00002e10


	//   ....[32]....
        /*0514*/ 	.word	0x00002e70


	//   ....[33]....
        /*0518*/ 	.word	0x00002f00


	//   ....[34]....
        /*051c*/ 	.word	0x00002f20


	//   ....[35]....
        /*0520*/ 	.word	0x00002f30


	//   ....[36]....
        /*0524*/ 	.word	0x00002f60


	//   ....[37]....
        /*0528*/ 	.word	0x00002f90


	//   ....[38]....
        /*052c*/ 	.word	0x00002fd0


	//   ....[39]....
        /*0530*/ 	.word	0x00002ff0


	//   ....[40]....
        /*0534*/ 	.word	0x00003030


	//   ....[41]....
        /*0538*/ 	.word	0x00003050


	//   ....[42]....
        /*053c*/ 	.word	0x00003130


	//   ....[43]....
        /*0540*/ 	.word	0x00003160


	//   ....[44]....
        /*0544*/ 	.word	0x00003170


	//   ....[45]....
        /*0548*/ 	.word	0x000031a0


	//   ....[46]....
        /*054c*/ 	.word	0x000031d0


	//   ....[47]....
        /*0550*/ 	.word	0x00003210


	//   ....[48]....
        /*0554*/ 	.word	0x00003230


	//   ....[49]....
        /*0558*/ 	.word	0x00003270


	//   ....[50]....
        /*055c*/ 	.word	0x00003290


	//   ....[51]....
        /*0560*/ 	.word	0x00003360


	//   ....[52]....
        /*0564*/ 	.word	0x00003380


	//   ....[53]....
        /*0568*/ 	.word	0x00003390


	//   ....[54]....
        /*056c*/ 	.word	0x000033c0


	//   ....[55]....
        /*0570*/ 	.word	0x000033f0


	//   ....[56]....
        /*0574*/ 	.word	0x00003430


	//   ....[57]....
        /*0578*/ 	.word	0x00003450


	//   ....[58]....
        /*057c*/ 	.word	0x00003490


	//   ....[59]....
        /*0580*/ 	.word	0x000034b0


	//   ....[60]....
        /*0584*/ 	.word	0x00003590


	//   ....[61]....
        /*0588*/ 	.word	0x000035b0


	//   ....[62]....
        /*058c*/ 	.word	0x000035c0


	//   ....[63]....
        /*0590*/ 	.word	0x000035f0


	//   ....[64]....
        /*0594*/ 	.word	0x00003620


	//   ....[65]....
        /*0598*/ 	.word	0x00003670


	//   ....[66]....
        /*059c*/ 	.word	0x00003690


	//   ....[67]....
        /*05a0*/ 	.word	0x000036d0


	//   ....[68]....
        /*05a4*/ 	.word	0x000036f0


	//   ....[69]....
        /*05a8*/ 	.word	0x000037c0


	//   ....[70]....
        /*05ac*/ 	.word	0x000037e0


	//   ....[71]....
        /*05b0*/ 	.word	0x000037f0


	//   ....[72]....
        /*05b4*/ 	.word	0x00003820


	//   ....[73]....
        /*05b8*/ 	.word	0x00003850


	//   ....[74]....
        /*05bc*/ 	.word	0x00003890


	//   ....[75]....
        /*05c0*/ 	.word	0x000038b0


	//   ....[76]....
        /*05c4*/ 	.word	0x000038f0


	//   ....[77]....
        /*05c8*/ 	.word	0x00003910


	//   ....[78]....
        /*05cc*/ 	.word	0x00003a20


	//   ....[79]....
        /*05d0*/ 	.word	0x00003a30


	//   ....[80]....
        /*05d4*/ 	.word	0x00003a60


	//   ....[81]....
        /*05d8*/ 	.word	0x00003a90


	//   ....[82]....
        /*05dc*/ 	.word	0x00003ad0


	//   ....[83]....
        /*05e0*/ 	.word	0x00003ae0


	//   ....[84]....
        /*05e4*/ 	.word	0x00003b00


	//   ....[85]....
        /*05e8*/ 	.word	0x00003b40


	//   ....[86]....
        /*05ec*/ 	.word	0x00003b60


	//   ....[87]....
        /*05f0*/ 	.word	0x00003c50


	//   ....[88]....
        /*05f4*/ 	.word	0x00003c60


	//   ....[89]....
        /*05f8*/ 	.word	0x00003c90


	//   ....[90]....
        /*05fc*/ 	.word	0x00003cc0


	//   ....[91]....
        /*0600*/ 	.word	0x00003d00


	//   ....[92]....
        /*0604*/ 	.word	0x00003d10


	//   ....[93]....
        /*0608*/ 	.word	0x00003d30


	//   ....[94]....
        /*060c*/ 	.word	0x00003d70


	//   ....[95]....
        /*0610*/ 	.word	0x00003d90


	//   ....[96]....
        /*0614*/ 	.word	0x00003e90


	//   ....[97]....
        /*0618*/ 	.word	0x00003ea0


	//   ....[98]....
        /*061c*/ 	.word	0x00003ed0


	//   ....[99]....
        /*0620*/ 	.word	0x00003f00


	//   ....[100]....
        /*0624*/ 	.word	0x00003f40


	//   ....[101]....
        /*0628*/ 	.word	0x00003f50


	//   ....[102]....
        /*062c*/ 	.word	0x00003f70


	//   ....[103]....
        /*0630*/ 	.word	0x00003fb0


	//   ....[104]....
        /*0634*/ 	.word	0x00003fd0


	//   ....[105]....
        /*0638*/ 	.word	0x000040b0


	//   ....[106]....
        /*063c*/ 	.word	0x000040c0


	//   ....[107]....
        /*0640*/ 	.word	0x000040f0


	//   ....[108]....
        /*0644*/ 	.word	0x00004120


	//   ....[109]....
        /*0648*/ 	.word	0x00004160


	//   ....[110]....
        /*064c*/ 	.word	0x00004180


	//   ....[111]....
        /*0650*/ 	.word	0x000041c0


	//   ....[112]....
        /*0654*/ 	.word	0x000041e0


	//   ....[113]....
        /*0658*/ 	.word	0x00004240


	//   ....[114]....
        /*065c*/ 	.word	0x000042f0


	//   ....[115]....
        /*0660*/ 	.word	0x00004300


	//   ....[116]....
        /*0664*/ 	.word	0x00004330


	//   ....[117]....
        /*0668*/ 	.word	0x00004360


	//   ....[118]....
        /*066c*/ 	.word	0x000043a0


	//   ....[119]....
        /*0670*/ 	.word	0x000043b0


	//   ....[120]....
        /*0674*/ 	.word	0x000043d0


	//   ....[121]....
        /*0678*/ 	.word	0x00004410


	//   ....[122]....
        /*067c*/ 	.word	0x00004430


	//   ....[123]....
        /*0680*/ 	.word	0x00004510


	//   ....[124]....
        /*0684*/ 	.word	0x00004520


	//   ....[125]....
        /*0688*/ 	.word	0x00004550


	//   ....[126]....
        /*068c*/ 	.word	0x00004580


	//   ....[127]....
        /*0690*/ 	.word	0x000045c0


	//   ....[128]....
        /*0694*/ 	.word	0x000045d0


	//   ....[129]....
        /*0698*/ 	.word	0x000045f0


	//   ....[130]....
        /*069c*/ 	.word	0x00004630


	//   ....[131]....
        /*06a0*/ 	.word	0x00004650


	//   ....[132]....
        /*06a4*/ 	.word	0x00004750


	//   ....[133]....
        /*06a8*/ 	.word	0x00004760


	//   ....[134]....
        /*06ac*/ 	.word	0x00004790


	//   ....[135]....
        /*06b0*/ 	.word	0x000047c0


	//   ....[136]....
        /*06b4*/ 	.word	0x00004800


	//   ....[137]....
        /*06b8*/ 	.word	0x00004810


	//   ....[138]....
        /*06bc*/ 	.word	0x00004830


	//   ....[139]....
        /*06c0*/ 	.word	0x00004870


	//   ....[140]....
        /*06c4*/ 	.word	0x00004890


	//   ....[141]....
        /*06c8*/ 	.word	0x00004970


	//   ....[142]....
        /*06cc*/ 	.word	0x00004980


	//   ....[143]....
        /*06d0*/ 	.word	0x000049b0


	//   ....[144]....
        /*06d4*/ 	.word	0x000049e0


	//   ....[145]....
        /*06d8*/ 	.word	0x00004a20


	//   ....[146]....
        /*06dc*/ 	.word	0x00004a30


	//   ....[147]....
        /*06e0*/ 	.word	0x00004a50


	//   ....[148]....
        /*06e4*/ 	.word	0x00004a90


	//   ....[149]....
        /*06e8*/ 	.word	0x00004ab0


	//   ....[150]....
        /*06ec*/ 	.word	0x00004bb0


	//   ....[151]....
        /*06f0*/ 	.word	0x00004bc0


	//   ....[152]....
        /*06f4*/ 	.word	0x00004bf0


	//   ....[153]....
        /*06f8*/ 	.word	0x00004c20


	//   ....[154]....
        /*06fc*/ 	.word	0x00004c60


	//   ....[155]....
        /*0700*/ 	.word	0x00004c80


	//   ....[156]....
        /*0704*/ 	.word	0x00004cc0


	//   ....[157]....
        /*0708*/ 	.word	0x00004ce0


	//   ....[158]....
        /*070c*/ 	.word	0x00004d30


	//   ....[159]....
        /*0710*/ 	.word	0x00004dc0


	//   ....[160]....
        /*0714*/ 	.word	0x00004de0


	//   ....[161]....
        /*0718*/ 	.word	0x00004df0


	//   ....[162]....
        /*071c*/ 	.word	0x00004e20


	//   ....[163]....
        /*0720*/ 	.word	0x00004e50


	//   ....[164]....
        /*0724*/ 	.word	0x00004e90


	//   ....[165]....
        /*0728*/ 	.word	0x00004eb0


	//   ....[166]....
        /*072c*/ 	.word	0x00004ef0


	//   ....[167]....
        /*0730*/ 	.word	0x00004f10


	//   ....[168]....
        /*0734*/ 	.word	0x00004ff0


	//   ....[169]....
        /*0738*/ 	.word	0x00005030


	//   ....[170]....
        /*073c*/ 	.word	0x00005040


	//   ....[171]....
        /*0740*/ 	.word	0x00005070


	//   ....[172]....
        /*0744*/ 	.word	0x000050a0


	//   ....[173]....
        /*0748*/ 	.word	0x000050e0


	//   ....[174]....
        /*074c*/ 	.word	0x00005100


	//   ....[175]....
        /*0750*/ 	.word	0x00005140


	//   ....[176]....
        /*0754*/ 	.word	0x00005160


	//   ....[177]....
        /*0758*/ 	.word	0x00005260


	//   ....[178]....
        /*075c*/ 	.word	0x00005800


	//   ....[179]....
        /*0760*/ 	.word	0x00005b20


	//   ....[180]....
        /*0764*/ 	.word	0x00005bd0


	//   ....[181]....
        /*0768*/ 	.word	0x00005c80


	//   ....[182]....
        /*076c*/ 	.word	0x00005d30


	//   ....[183]....
        /*0770*/ 	.word	0x00005de0


	//   ....[184]....
        /*0774*/ 	.word	0x00005e90


	//   ....[185]....
        /*0778*/ 	.word	0x00005f40


	//   ....[186]....
        /*077c*/ 	.word	0x00005ff0


	//   ....[187]....
        /*0780*/ 	.word	0x000060a0


	//   ....[188]....
        /*0784*/ 	.word	0x00006150


	//   ....[189]....
        /*0788*/ 	.word	0x00006200


	//   ....[190]....
        /*078c*/ 	.word	0x000062b0


	//   ....[191]....
        /*0790*/ 	.word	0x00006360


	//   ....[192]....
        /*0794*/ 	.word	0x00006410


	//   ....[193]....
        /*0798*/ 	.word	0x000064c0


	//   ....[194]....
        /*079c*/ 	.word	0x00006570


	//   ....[195]....
        /*07a0*/ 	.word	0x00006620


	//   ....[196]....
        /*07a4*/ 	.word	0x000066d0


	//   ....[197]....
        /*07a8*/ 	.word	0x00006780


	//   ....[198]....
        /*07ac*/ 	.word	0x00006980


	//   ....[199]....
        /*07b0*/ 	.word	0x00006aa0


	//   ....[200]....
        /*07b4*/ 	.word	0x00006bc0


	//   ....[201]....
        /*07b8*/ 	.word	0x00006ce0


	//   ....[202]....
        /*07bc*/ 	.word	0x00006e00


	//   ....[203]....
        /*07c0*/ 	.word	0x00006f20


	//   ....[204]....
        /*07c4*/ 	.word	0x00007040


	//   ....[205]....
        /*07c8*/ 	.word	0x00007160


	//   ....[206]....
        /*07cc*/ 	.word	0x00007280


	//   ....[207]....
        /*07d0*/ 	.word	0x000073a0


	//   ....[208]....
        /*07d4*/ 	.word	0x000074c0


	//   ....[209]....
        /*07d8*/ 	.word	0x000075d0


	//   ....[210]....
        /*07dc*/ 	.word	0x000076d0


	//   ....[211]....
        /*07e0*/ 	.word	0x000077d0


	//   ....[212]....
        /*07e4*/ 	.word	0x000078d0


	//   ....[213]....
        /*07e8*/ 	.word	0x000079d0


	//   ....[214]....
        /*07ec*/ 	.word	0x00007ad0


	//   ....[215]....
        /*07f0*/ 	.word	0x00007bd0


	//   ....[216]....
        /*07f4*/ 	.word	0x00007cc0


	//   ....[217]....
        /*07f8*/ 	.word	0x00007d30


	//   ....[218]....
        /*07fc*/ 	.word	0x00007d90


	//   ....[219]....
        /*0800*/ 	.word	0x00007e00


	//   ....[220]....
        /*0804*/ 	.word	0x00007e60


	//   ....[221]....
        /*0808*/ 	.word	0x00007ed0


	//----- nvinfo : EIATTR_VRC_CTA_INIT_COUNT
	.align		4
.L_142:
        /*080c*/ 	.byte	0x02, 0x4a
	.zero		1
	.zero		1


	//----- nvinfo : EIATTR_EXIT_INSTR_OFFSETS
	.align		4
        /*0810*/ 	.byte	0x04, 0x1c
        /*0812*/ 	.short	(.L_144 - .L_143)


	//   ....[0]....
.L_143:
        /*0814*/ 	.word	0x00001cb0


	//   ....[1]....
        /*0818*/ 	.word	0x000020c0


	//   ....[2]....
        /*081c*/ 	.word	0x000020e0


	//   ....[3]....
        /*0820*/ 	.word	0x00006790


	//   ....[4]....
        /*0824*/ 	.word	0x00007cd0


	//----- nvinfo : EIATTR_MAX_THREADS
	.align		4
.L_144:
        /*0828*/ 	.byte	0x04, 0x05
        /*082a*/ 	.short	(.L_146 - .L_145)
.L_145:
        /*082c*/ 	.word	0x00000180
        /*0830*/ 	.word	0x00000001
        /*0834*/ 	.word	0x00000001


	//----- nvinfo : EIATTR_CRS_STACK_SIZE
	.align		4
.L_146:
        /*0838*/ 	.byte	0x04, 0x1e
        /*083a*/ 	.short	(.L_148 - .L_147)
.L_147:
        /*083c*/ 	.word	0x00000000


	//----- nvinfo : EIATTR_CBANK_PARAM_SIZE
	.align		4
.L_148:
        /*0840*/ 	.byte	0x03, 0x19
        /*0842*/ 	.short	0x004d


	//----- nvinfo : EIATTR_PARAM_CBANK
	.align		4
        /*0844*/ 	.byte	0x04, 0x0a
        /*0846*/ 	.short	(.L_150 - .L_149)
	.align		4
.L_149:
        /*0848*/ 	.word	index@(.nv.constant0._ZN3cub18CUB_300001_SM_10006detail10radix_sort29DeviceRadixSortOnesweepKernelINS1_5radix10policy_hubIjNS0_8NullTypeEyE10Policy1000ELNS0_9SortOrderE0EjS6_yiiNS1_21identity_decomposer_tEEEvPT5_SC_PT3_PKSD_PT1_PKSH_PT2_PKSL_T4_iiT6_)
        /*084c*/ 	.short	0x0380
        /*084e*/ 	.short	0x004d


	//----- nvinfo : EIATTR_SW_WAR
	.align		4
.L_150:
        /*0850*/ 	.byte	0x04, 0x36
        /*0852*/ 	.short	(.L_152 - .L_151)
.L_151:
        /*0854*/ 	.word	0x00000008
.L_152:


//--------------------- .nv.info._ZN3cub18CUB_300001_SM_10006detail10radix_sort33DeviceRadixSortExclusiveSumKernelINS1_5radix10policy_hubIjNS0_8NullTypeEyE10Policy1000EyEEvPT0_ --------------------------
	.section	.nv.info._ZN3cub18CUB_300001_SM_10006detail10radix_sort33DeviceRadixSortExclusiveSumKernelINS1_5radix10policy_hubIjNS0_8NullTypeEyE10Policy1000EyEEvPT0_,"",@"SHT_CUDA_INFO"
	.sectionflags	@""
	.align	4


	//----- nvinfo : EIATTR_CUDA_API_VERSION
	.align		4
        /*0000*/ 	.byte	0x04, 0x37
        /*0002*/ 	.short	(.L_154 - .L_153)
.L_153:
        /*0004*/ 	.word	0x00000082


	//----- nvinfo : EIATTR_KPARAM_INFO
	.align		4
.L_154:
        /*0008*/ 	.byte	0x04, 0x17
        /*000a*/ 	.short	(.L_156 - .L_155)
.L_155:
        /*000c*/ 	.word	0x00000000
        /*0010*/ 	.short	0x0000
        /*0012*/ 	.short	0x0000
        /*0014*/ 	.byte	0x00, 0xf5, 0x21, 0x00


	//----- nvinfo : EIATTR_SPARSE_MMA_MASK
	.align		4
.L_156:
        /*0018*/ 	.byte	0x03, 0x50
        /*001a*/ 	.short	0x0000


	//----- nvinfo : EIATTR_MAXREG_COUNT
	.align		4
        /*001c*/ 	.byte	0x03, 0x1b
        /*001e*/ 	.short	0x00ff


	//----- nvinfo : EIATTR_NUM_BARRIERS
	.align		4
        /*0020*/ 	.byte	0x02, 0x4c
        /*0022*/ 	.byte	0x01
	.zero		1


	//----- nvinfo : EIATTR_MERCURY_ISA_VERSION
	.align		4
        /*0024*/ 	.byte	0x03, 0x5f
        /*0026*/ 	.short	0x0101


	//----- nvinfo : EIATTR_COOP_GROUP_MASK_REGIDS
	.align		4
        /*0028*/ 	.byte	0x04, 0x29
        /*002a*/ 	.short	(.L_158 - .L_157)


	//   ....[0]....
.L_157:
        /*002c*/ 	.word	0xffffffff


	//   ....[1]....
        /*0030*/ 	.word	0xffffffff


	//   ....[2]....
        /*0034*/ 	.word	0xffffffff


	//   ....[3]....
        /*0038*/ 	.word	0xffffffff


	//   ....[4]....
        /*003c*/ 	.word	0xffffffff


	//   ....[5]....
        /*0040*/ 	.word	0xffffffff


	//   ....[6]....
        /*0044*/ 	.word	0xffffffff


	//   ....[7]....
        /*0048*/ 	.word	0xffffffff


	//   ....[8]....
        /*004c*/ 	.word	0xffffffff


	//   ....[9]....
        /*0050*/ 	.word	0xffffffff


	//   ....[10]....
        /*0054*/ 	.word	0x05000015


	//   ....[11]....
        /*0058*/ 	.word	0x05000015


	//   ....[12]....
        /*005c*/ 	.word	0x05000015


	//   ....[13]....
        /*0060*/ 	.word	0x05000015


	//   ....[14]....
        /*0064*/ 	.word	0x05000015


	//   ....[15]....
        /*0068*/ 	.word	0x05000015


	//   ....[16]....
        /*006c*/ 	.word	0x05000015


	//   ....[17]....
        /*0070*/ 	.word	0x05000015


	//   ....[18]....
        /*0074*/ 	.word	0x05000015


	//   ....[19]....
        /*0078*/ 	.word	0x05000015


	//----- nvinfo : EIATTR_COOP_GROUP_INSTR_OFFSETS
	.align		4
.L_158:
        /*007c*/ 	.byte	0x04, 0x28
        /*007e*/ 	.short	(.L_160 - .L_159)


	//   ....[0]....
.L_159:
        /*0080*/ 	.word	0x00000250


	//   ....[1]....
        /*0084*/ 	.word	0x00000260


	//   ....[2]....
        /*0088*/ 	.word	0x000002a0


	//   ....[3]....
        /*008c*/ 	.word	0x000002c0


	//   ....[4]....
        /*0090*/ 	.word	0x00000310


	//   ....[5]....
        /*0094*/ 	.word	0x00000320


	//   ....[6]....
        /*0098*/ 	.word	0x00000360


	//   ....[7]....
        /*009c*/ 	.word	0x00000380


	//   ....[8]....
        /*00a0*/ 	.word	0x000003d0


	//   ....[9]....
        /*00a4*/ 	.word	0x000003e0


	//   ....[10]....
        /*00a8*/ 	.word	0x00000660


	//   ....[11]....
        /*00ac*/ 	.word	0x000006b0


	//   ....[12]....
        /*00b0*/ 	.word	0x00000740


	//   ....[13]....
        /*00b4*/ 	.word	0x00000790


	//   ....[14]....
        /*00b8*/ 	.word	0x00000820


	//   ....[15]....
        /*00bc*/ 	.word	0x00000870


	//   ....[16]....
        /*00c0*/ 	.word	0x00000900


	//   ....[17]....
        /*00c4*/ 	.word	0x00000950


	//   ....[18]....
        /*00c8*/ 	.word	0x000009e0


	//   ....[19]....
        /*00cc*/ 	.word	0x00000a30


	//----- nvinfo : EIATTR_VRC_CTA_INIT_COUNT
	.align		4
.L_160:
        /*00d0*/ 	.byte	0x02, 0x4a
	.zero		1
	.zero		1


	//----- nvinfo : EIATTR_EXIT_INSTR_OFFSETS
	.align		4
        /*00d4*/ 	.byte	0x04, 0x1c
        /*00d6*/ 	.short	(.L_162 - .L_161)


	//   ....[0]....
.L_161:
        /*00d8*/ 	.word	0x000005d0


	//   ....[1]....
        /*00dc*/ 	.word	0x00000600


	//----- nvinfo : EIATTR_CRS_STACK_SIZE
	.align		4
.L_162:
        /*00e0*/ 	.byte	0x04, 0x1e
        /*00e2*/ 	.short	(.L_164 - .L_163)
.L_163:
        /*00e4*/ 	.word	0x00000000


	//----- nvinfo : EIATTR_CBANK_PARAM_SIZE
	.align		4
.L_164:
        /*00e8*/ 	.byte	0x03, 0x19
        /*00ea*/ 	.short	0x0008


	//----- nvinfo : EIATTR_PARAM_CBANK
	.align		4
        /*00ec*/ 	.byte	0x04, 0x0a
        /*00ee*/ 	.short	(.L_166 - .L_165)
	.align		4
.L_165:
        /*00f0*/ 	.word	index@(.nv.constant0._ZN3cub18CUB_300001_SM_10006detail10radix_sort33DeviceRadixSortExclusiveSumKernelINS1_5radix10policy_hubIjNS0_8NullTypeEyE10Policy1000EyEEvPT0_)
        /*00f4*/ 	.short	0x0380
        /*00f6*/ 	.short	0x0008


	//----- nvinfo : EIATTR_SW_WAR
	.align		4
.L_166:
        /*00f8*/ 	.byte	0x04, 0x36
        /*00fa*/ 	.short	(.L_168 - .L_167)
.L_167:
        /*00fc*/ 	.word	0x00000008
.L_168:


//--------------------- .nv.info._ZN3cub18CUB_300001_SM_10006detail10radix_sort30DeviceRadixSortHistogramKernelINS1_5radix10policy_hubIjNS0_8NullTypeEyE10Policy1000ELNS0_9SortOrderE0EjyNS1_21identity_decomposer_tEEEvPT2_PKT1_SB_iiT3_ --------------------------
	.section	.nv.info._ZN3cub18CUB_300001_SM_10006detail10radix_sort30DeviceRadixSortHistogramKernelINS1_5radix10policy_hubIjNS0_8NullTypeEyE10Policy1000ELNS0_9SortOrderE0EjyNS1_21identity_decomposer_tEEEvPT2_PKT1_SB_iiT3_,"",@"SHT_CUDA_INFO"
	.sectionflags	@""
	.align	4


	//----- nvinfo : EIATTR_CUDA_API_VERSION
	.align		4
        /*0000*/ 	.byte	0x04, 0x37
        /*0002*/ 	.short	(.L_170 - .L_169)
.L_169:
        /*0004*/ 	.word	0x00000082


	//----- nvinfo : EIATTR_KPARAM_INFO
	.align		4
.L_170:
        /*0008*/ 	.byte	0x04, 0x17
        /*000a*/ 	.short	(.L_172 - .L_171)
.L_171:
        /*000c*/ 	.word	0x00000000
        /*0010*/ 	.short	0x0005
        /*0012*/ 	.short	0x0020
        /*0014*/ 	.byte	0x00, 0xf0, 0x05, 0x00


	//----- nvinfo : EIATTR_KPARAM_INFO
	.align		4
.L_172:
        /*0018*/ 	.byte	0x04, 0x17
        /*001a*/ 	.short	(.L_174 - .L_173)
.L_173:
        /*001c*/ 	.word	0x00000000
        /*0020*/ 	.short	0x0004
        /*0022*/ 	.short	0x001c
        /*0024*/ 	.byte	0x00, 0xf0, 0x11, 0x00


	//----- nvinfo : EIATTR_KPARAM_INFO
	.align		4
.L_174:
        /*0028*/ 	.byte	0x04, 0x17
        /*002a*/ 	.short	(.L_176 - .L_175)
.L_175:
        /*002c*/ 	.word	0x00000000
        /*0030*/ 	.short	0x0003
        /*0032*/ 	.short	0x0018
        /*0034*/ 	.byte	0x00, 0xf0, 0x11, 0x00


	//----- nvinfo : EIATTR_KPARAM_INFO
	.align		4
.L_176:
        /*0038*/ 	.byte	0x04, 0x17
        /*003a*/ 	.short	(.L_178 - .L_177)
.L_177:
        /*003c*/ 	.word	0x00000000
        /*0040*/ 	.short	0x0002
        /*0042*/ 	.short	0x0010
        /*0044*/ 	.byte	0x00, 0xf0, 0x21, 0x00


	//----- nvinfo : EIATTR_KPARAM_INFO
	.align		4
.L_178:
        /*0048*/ 	.byte	0x04, 0x17
        /*004a*/ 	.short	(.L_180 - .L_179)
.L_179:
        /*004c*/ 	.word	0x00000000
        /*0050*/ 	.short	0x0001
        /*0052*/ 	.short	0x0008
        /*0054*/ 	.byte	0x00, 0xf5, 0x21, 0x00


	//----- nvinfo : EIATTR_KPARAM_INFO
	.align		4
.L_180:
        /*0058*/ 	.byte	0x04, 0x17
        /*005a*/ 	.short	(.L_182 - .L_181)
.L_181:
        /*005c*/ 	.word	0x00000000
        /*0060*/ 	.short	0x0000
        /*0062*/ 	.short	0x0000
        /*0064*/ 	.byte	0x00, 0xf5, 0x21, 0x00


	//----- nvinfo : EIATTR_SPARSE_MMA_MASK
	.align		4
.L_182:
        /*0068*/ 	.byte	0x03, 0x50
        /*006a*/ 	.short	0x0000


	//----- nvinfo : EIATTR_MAXREG_COUNT
	.align		4
        /*006c*/ 	.byte	0x03, 0x1b
        /*006e*/ 	.short	0x00ff


	//----- nvinfo : EIATTR_NUM_BARRIERS
	.align		4
        /*0070*/ 	.byte	0x02, 0x4c
        /*0072*/ 	.byte	0x01
	.zero		1


	//----- nvinfo : EIATTR_MERCURY_ISA_VERSION
	.align		4
        /*0074*/ 	.byte	0x03, 0x5f
        /*0076*/ 	.short	0x0101


	//----- nvinfo : EIATTR_VRC_CTA_INIT_COUNT
	.align		4
        /*0078*/ 	.byte	0x02, 0x4a
	.zero		1
	.zero		1


	//----- nvinfo : EIATTR_EXIT_INSTR_OFFSETS
	.align		4
        /*007c*/ 	.byte	0x04, 0x1c
        /*007e*/ 	.short	(.L_184 - .L_183)


	//   ....[0]....
.L_183:
        /*0080*/ 	.word	0x00000040


	//   ....[1]....
        /*0084*/ 	.word	0x00002ec0


	//----- nvinfo : EIATTR_MAX_THREADS
	.align		4
.L_184:
        /*0088*/ 	.byte	0x04, 0x05
        /*008a*/ 	.short	(.L_186 - .L_185)
.L_185:
        /*008c*/ 	.word	0x00000080
        /*0090*/ 	.word	0x00000001
        /*0094*/ 	.word	0x00000001


	//----- nvinfo : EIATTR_CRS_STACK_SIZE
	.align		4
.L_186:
        /*0098*/ 	.byte	0x04, 0x1e
        /*009a*/ 	.short	(.L_188 - .L_187)
.L_187:
        /*009c*/ 	.word	0x00000000


	//----- nvinfo : EIATTR_CBANK_PARAM_SIZE
	.align		4
.L_188:
        /*00a0*/ 	.byte	0x03, 0x19
        /*00a2*/ 	.short	0x0021


	//----- nvinfo : EIATTR_PARAM_CBANK
	.align		4
        /*00a4*/ 	.byte	0x04, 0x0a
        /*00a6*/ 	.short	(.L_190 - .L_189)
	.align		4
.L_189:
        /*00a8*/ 	.word	index@(.nv.constant0._ZN3cub18CUB_300001_SM_10006detail10radix_sort30DeviceRadixSortHistogramKernelINS1_5radix10policy_hubIjNS0_8NullTypeEyE10Policy1000ELNS0_9SortOrderE0EjyNS1_21identity_decomposer_tEEEvPT2_PKT1_SB_iiT3_)
        /*00ac*/ 	.short	0x0380
        /*00ae*/ 	.short	0x0021


	//----- nvinfo : EIATTR_SW_WAR
	.align		4
.L_190:
        /*00b0*/ 	.byte	0x04, 0x36
        /*00b2*/ 	.short	(.L_192 - .L_191)
.L_191:
        /*00b4*/ 	.word	0x00000008
.L_192:


//--------------------- .nv.info._ZN3cub18CUB_300001_SM_10006detail10radix_sort31DeviceRadixSortSingleTileKernelINS1_5radix10policy_hubIjNS0_8NullTypeEyE10Policy1000ELNS0_9SortOrderE0EjS6_yNS1_21identity_decomposer_tEEEvPKT1_PSB_PKT2_PSF_T3_iiT4_ --------------------------
	.section	.nv.info._ZN3cub18CUB_300001_SM_10006detail10radix_sort31DeviceRadixSortSingleTileKernelINS1_5radix10policy_hubIjNS0_8NullTypeEyE10Policy1000ELNS0_9SortOrderE0EjS6_yNS1_21identity_decomposer_tEEEvPKT1_PSB_PKT2_PSF_T3_iiT4_,"",@"SHT_CUDA_INFO"
	.sectionflags	@""
	.align	4


	//----- nvinfo : EIATTR_CUDA_API_VERSION
	.align		4
        /*0000*/ 	.byte	0x04, 0x37
        /*0002*/ 	.short	(.L_194 - .L_193)
.L_193:
        /*0004*/ 	.word	0x00000082


	//----- nvinfo : EIATTR_KPARAM_INFO
	.align		4
.L_194:
        /*0008*/ 	.byte	0x04, 0x17
        /*000a*/ 	.short	(.L_196 - .L_195)
.L_195:
        /*000c*/ 	.word	0x00000000
        /*0010*/ 	.short	0x0007
        /*0012*/ 	.short	0x0030
        /*0014*/ 	.byte	0x00, 0xf0, 0x05, 0x00


	//----- nvinfo : EIATTR_KPARAM_INFO
	.align		4
.L_196:
        /*0018*/ 	.byte	0x04, 0x17
        /*001a*/ 	.short	(.L_198 - .L_197)
.L_197:
        /*001c*/ 	.word	0x00000000
        /*0020*/ 	.short	0x0006
        /*0022*/ 	.short	0x002c
        /*0024*/ 	.byte	0x00, 0xf0, 0x11, 0x00


	//----- nvinfo : EIATTR_KPARAM_INFO
	.align		4
.L_198:
        /*0028*/ 	.byte	0x04, 0x17
        /*002a*/ 	.short	(.L_200 - .L_199)
.L_199:
        /*002c*/ 	.word	0x00000000
        /*0030*/ 	.short	0x0005
        /*0032*/ 	.short	0x0028
        /*0034*/ 	.byte	0x00, 0xf0, 0x11, 0x00


	//----- nvinfo : EIATTR_KPARAM_INFO
	.align		4
.L_200:
        /*0038*/ 	.byte	0x04, 0x17
        /*003a*/ 	.short	(.L_202 - .L_201)
.L_201:
        /*003c*/ 	.word	0x00000000
        /*0040*/ 	.short	0x0004
        /*0042*/ 	.short	0x0020
        /*0044*/ 	.byte	0x00, 0xf0, 0x21, 0x00


	//----- nvinfo : EIATTR_KPARAM_INFO
	.align		4
.L_202:
        /*0048*/ 	.byte	0x04, 0x17
        /*004a*/ 	.short	(.L_204 - .L_203)
.L_203:
        /*004c*/ 	.word	0x00000000
        /*0050*/ 	.short	0x0003
        /*0052*/ 	.short	0x0018
        /*0054*/ 	.byte	0x00, 0xf5, 0x21, 0x00


	//----- nvinfo : EIATTR_KPARAM_INFO
	.align		4
.L_204:
        /*0058*/ 	.byte	0x04, 0x17
        /*005a*/ 	.short	(.L_206 - .L_205)
.L_205:
        /*005c*/ 	.word	0x00000000
        /*0060*/ 	.short	0x0002
        /*0062*/ 	.short	0x0010
        /*0064*/ 	.byte	0x00, 0xf5, 0x21, 0x00


	//----- nvinfo : EIATTR_KPARAM_INFO
	.align		4
.L_206:
        /*0068*/ 	.byte	0x04, 0x17
        /*006a*/ 	.short	(.L_208 - .L_207)
.L_207:
        /*006c*/ 	.word	0x00000000
        /*0070*/ 	.short	0x0001
        /*0072*/ 	.short	0x0008
        /*0074*/ 	.byte	0x00, 0xf5, 0x21, 0x00


	//----- nvinfo : EIATTR_KPARAM_INFO
	.align		4
.L_208:
        /*0078*/ 	.byte	0x04, 0x17
        /*007a*/ 	.short	(.L_210 - .L_209)
.L_209:
        /*007c*/ 	.word	0x00000000
        /*0080*/ 	.short	0x0000
        /*0082*/ 	.short	0x0000
        /*0084*/ 	.byte	0x00, 0xf5, 0x21, 0x00


	//----- nvinfo : EIATTR_SPARSE_MMA_MASK
	.align		4
.L_210:
        /*0088*/ 	.byte	0x03, 0x50
        /*008a*/ 	.short	0x0000


	//----- nvinfo : EIATTR_MAXREG_COUNT
	.align		4
        /*008c*/ 	.byte	0x03, 0x1b
        /*008e*/ 	.short	0x00ff


	//----- nvinfo : EIATTR_NUM_BARRIERS
	.align		4
        /*0090*/ 	.byte	0x02, 0x4c
        /*0092*/ 	.byte	0x01
	.zero		1


	//----- nvinfo : EIATTR_MERCURY_ISA_VERSION
	.align		4
        /*0094*/ 	.byte	0x03, 0x5f
        /*0096*/ 	.short	0x0101


	//----- nvinfo : EIATTR_COOP_GROUP_MASK_REGIDS
	.align		4
        /*0098*/ 	.byte	0x04, 0x29
        /*009a*/ 	.short	(.L_212 - .L_211)


	//   ....[0]....
.L_211:
        /*009c*/ 	.word	0xffffffff


	//   ....[1]....
        /*00a0*/ 	.word	0xffffffff


	//   ....[2]....
        /*00a4*/ 	.word	0xffffffff


	//   ....[3]....
        /*00a8*/ 	.word	0xffffffff


	//   ....[4]....
        /*00ac*/ 	.word	0xffffffff


	//----- nvinfo : EIATTR_COOP_GROUP_INSTR_OFFSETS
	.align		4
.L_212:
        /*00b0*/ 	.byte	0x04, 0x28
        /*00b2*/ 	.short	(.L_214 - .L_213)


	//   ....[0]....
.L_213:
        /*00b4*/ 	.word	0x000018c0


	//   ....[1]....
        /*00b8*/ 	.word	0x000018e0


	//   ....[2]....
        /*00bc*/ 	.word	0x00001900


	//   ....[3]....
        /*00c0*/ 	.word	0x00001920


	//   ....[4]....
        /*00c4*/ 	.word	0x00001940


	//----- nvinfo : EIATTR_VRC_CTA_INIT_COUNT
	.align		4
.L_214:
        /*00c8*/ 	.byte	0x02, 0x4a
	.zero		1
	.zero		1


	//----- nvinfo : EIATTR_EXIT_INSTR_OFFSETS
	.align		4
        /*00cc*/ 	.byte	0x04, 0x1c
        /*00ce*/ 	.short	(.L_216 - .L_215)


	//   ....[0]....
.L_215:
        /*00d0*/ 	.word	0x00002e90


	//   ....[1]....
        /*00d4*/ 	.word	0x00002ec0


	//----- nvinfo : EIATTR_MAX_THREADS
	.align		4
.L_216:
        /*00d8*/ 	.byte	0x04, 0x05
        /*00da*/ 	.short	(.L_218 - .L_217)
.L_217:
        /*00dc*/ 	.word	0x00000100
        /*00e0*/ 	.word	0x00000001
        /*00e4*/ 	.word	0x00000001


	//----- nvinfo : EIATTR_CBANK_PARAM_SIZE
	.align		4
.L_218:
        /*00e8*/ 	.byte	0x03, 0x19
        /*00ea*/ 	.short	0x0031


	//----- nvinfo : EIATTR_PARAM_CBANK
	.align		4
        /*00ec*/ 	.byte	0x04, 0x0a
        /*00ee*/ 	.short	(.L_220 - .L_219)
	.align		4
.L_219:
        /*00f0*/ 	.word	index@(.nv.constant0._ZN3cub18CUB_300001_SM_10006detail10radix_sort31DeviceRadixSortSingleTileKernelINS1_5radix10policy_hubIjNS0_8NullTypeEyE10Policy1000ELNS0_9SortOrderE0EjS6_yNS1_21identity_decomposer_tEEEvPKT1_PSB_PKT2_PSF_T3_iiT4_)
        /*00f4*/ 	.short	0x0380
        /*00f6*/ 	.short	0x0031


	//----- nvinfo : EIATTR_SW_WAR
	.align		4
.L_220:
        /*00f8*/ 	.byte	0x04, 0x36
        /*00fa*/ 	.short	(.L_222 - .L_221)
.L_221:
        /*00fc*/ 	.word	0x00000008
.L_222:


//--------------------- .nv.info._ZN3cub18CUB_300001_SM_10006detail11EmptyKernelIvEEvv --------------------------
	.section	.nv.info._ZN3cub18CUB_300001_SM_10006detail11EmptyKernelIvEEvv,"",@"SHT_CUDA_INFO"
	.sectionflags	@""
	.align	4


	//----- nvinfo : EIATTR_CUDA_API_VERSION
	.align		4
        /*0000*/ 	.byte	0x04, 0x37
        /*0002*/ 	.short	(.L_224 - .L_223)
.L_223:
        /*0004*/ 	.word	0x00000082


	//----- nvinfo : EIATTR_SPARSE_MMA_MASK
	.align		4
.L_224:
        /*0008*/ 	.byte	0x03, 0x50
        /*000a*/ 	.short	0x0000


	//----- nvinfo : EIATTR_MAXREG_COUNT
	.align		4
        /*000c*/ 	.byte	0x03, 0x1b
        /*000e*/ 	.short	0x00ff


	//----- nvinfo : EIATTR_MERCURY_ISA_VERSION
	.align		4
        /*0010*/ 	.byte	0x03, 0x5f
        /*0012*/ 	.short	0x0101


	//----- nvinfo : EIATTR_VRC_CTA_INIT_COUNT
	.align		4
        /*0014*/ 	.byte	0x02, 0x4a
	.zero		1
	.zero		1


	//----- nvinfo : EIATTR_EXIT_INSTR_OFFSETS
	.align		4
        /*0018*/ 	.byte	0x04, 0x1c
        /*001a*/ 	.short	(.L_226 - .L_225)


	//   ....[0]....
.L_225:
        /*001c*/ 	.word	0x00000010


	//----- nvinfo : EIATTR_SW_WAR
	.align		4
.L_226:
        /*0020*/ 	.byte	0x04, 0x36
        /*0022*/ 	.short	(.L_228 - .L_227)
.L_227:
        /*0024*/ 	.word	0x00000008
.L_228:


//--------------------- .nv.info._Z7ScatterPjiiiiPiS_ --------------------------
	.section	.nv.info._Z7ScatterPjiiiiPiS_,"",@"SHT_CUDA_INFO"
	.sectionflags	@""
	.align	4


	//----- nvinfo : EIATTR_CUDA_API_VERSION
	.align		4
        /*0000*/ 	.byte	0x04, 0x37
        /*0002*/ 	.short	(.L_230 - .L_229)
.L_229:
        /*0004*/ 	.word	0x00000082


	//----- nvinfo : EIATTR_KPARAM_INFO
	.align		4
.L_230:
        /*0008*/ 	.byte	0x04, 0x17
        /*000a*/ 	.short	(.L_232 - .L_231)
.L_231:
        /*000c*/ 	.word	0x00000000
        /*0010*/ 	.short	0x0006
        /*0012*/ 	.short	0x0020
        /*0014*/ 	.byte	0x00, 0xf5, 0x21, 0x00


	//----- nvinfo : EIATTR_KPARAM_INFO
	.align		4
.L_232:
        /*0018*/ 	.byte	0x04, 0x17
        /*001a*/ 	.short	(.L_234 - .L_233)
.L_233:
        /*001c*/ 	.word	0x00000000
        /*0020*/ 	.short	0x0005
        /*0022*/ 	.short	0x0018
        /*0024*/ 	.byte	0x00, 0xf5, 0x21, 0x00


	//----- nvinfo : EIATTR_KPARAM_INFO
	.align		4
.L_234:
        /*0028*/ 	.byte	0x04, 0x17
        /*002a*/ 	.short	(.L_236 - .L_235)
.L_235:
        /*002c*/ 	.word	0x00000000
        /*0030*/ 	.short	0x0004
        /*0032*/ 	.short	0x0014
        /*0034*/ 	.byte	0x00, 0xf0, 0x11, 0x00


	//----- nvinfo : EIATTR_KPARAM_INFO
	.align		4
.L_236:
        /*0038*/ 	.byte	0x04, 0x17
        /*003a*/ 	.short	(.L_238 - .L_237)
.L_237:
        /*003c*/ 	.word	0x00000000
        /*0040*/ 	.short	0x0003
        /*0042*/ 	.short	0x0010
        /*0044*/ 	.byte	0x00, 0xf0, 0x11, 0x00


	//----- nvinfo : EIATTR_KPARAM_INFO
	.align		4
.L_238:
        /*0048*/ 	.byte	0x04, 0x17
        /*004a*/ 	.short	(.L_240 - .L_239)
.L_239:
        /*004c*/ 	.word	0x00000000
        /*0050*/ 	.short	0x0002
        /*0052*/ 	.short	0x000c
        /*0054*/ 	.byte	0x00, 0xf0, 0x11, 0x00


	//----- nvinfo : EIATTR_KPARAM_INFO
	.align		4
.L_240:
        /*0058*/ 	.byte	0x04, 0x17
        /*005a*/ 	.short	(.L_242 - .L_241)
.L_241:
        /*005c*/ 	.word	0x00000000
        /*0060*/ 	.short	0x0001
        /*0062*/ 	.short	0x0008
        /*0064*/ 	.byte	0x00, 0xf0, 0x11, 0x00


	//----- nvinfo : EIATTR_KPARAM_INFO
	.align		4
.L_242:
        /*0068*/ 	.byte	0x04, 0x17
        /*006a*/ 	.short	(.L_244 - .L_243)
.L_243:
        /*006c*/ 	.word	0x00000000
        /*0070*/ 	.short	0x0000
        /*0072*/ 	.short	0x0000
        /*0074*/ 	.byte	0x00, 0xf5, 0x21, 0x00


	//----- nvinfo : EIATTR_SPARSE_MMA_MASK
	.align		4
.L_244:
        /*0078*/ 	.byte	0x03, 0x50
        /*007a*/ 	.short	0x0000


	//----- nvinfo : EIATTR_MAXREG_COUNT
	.align		4
        /*007c*/ 	.byte	0x03, 0x1b
        /*007e*/ 	.short	0x00ff


	//----- nvinfo : EIATTR_NUM_BARRIERS
	.align		4
        /*0080*/ 	.byte	0x02, 0x4c
        /*0082*/ 	.byte	0x01
	.zero		1


	//----- nvinfo : EIATTR_MERCURY_ISA_VERSION
	.align		4
        /*0084*/ 	.byte	0x03, 0x5f
        /*0086*/ 	.short	0x0101


	//----- nvinfo : EIATTR_VRC_CTA_INIT_COUNT
	.align		4
        /*0088*/ 	.byte	0x02, 0x4a
	.zero		1
	.zero		1


	//----- nvinfo : EIATTR_EXIT_INSTR_OFFSETS
	.align		4
        /*008c*/ 	.byte	0x04, 0x1c
        /*008e*/ 	.short	(.L_246 - .L_245)


	//   ....[0]....
.L_245:
        /*0090*/ 	.word	0x00000680


	//   ....[1]....
        /*0094*/ 	.word	0x000007a0


	//----- nvinfo : EIATTR_CRS_STACK_SIZE
	.align		4
.L_246:
        /*0098*/ 	.byte	0x04, 0x1e
        /*009a*/ 	.short	(.L_248 - .L_247)
.L_247:
        /*009c*/ 	.word	0x00000000


	//----- nvinfo : EIATTR_CBANK_PARAM_SIZE
	.align		4
.L_248:
        /*00a0*/ 	.byte	0x03, 0x19
        /*00a2*/ 	.short	0x0028


	//----- nvinfo : EIATTR_PARAM_CBANK
	.align		4
        /*00a4*/ 	.byte	0x04, 0x0a
        /*00a6*/ 	.short	(.L_250 - .L_249)
	.align		4
.L_249:
        /*00a8*/ 	.word	index@(.nv.constant0._Z7ScatterPjiiiiPiS_)
        /*00ac*/ 	.short	0x0380
        /*00ae*/ 	.short	0x0028


	//----- nvinfo : EIATTR_SW_WAR
	.align		4
.L_250:
        /*00b0*/ 	.byte	0x04, 0x36
        /*00b2*/ 	.short	(.L_252 - .L_251)
.L_251:
        /*00b4*/ 	.word	0x00000008
.L_252:


//--------------------- .nv.info._Z7scatterPjPiiS0_iiS_ --------------------------
	.section	.nv.info._Z7scatterPjPiiS0_iiS_,"",@"SHT_CUDA_INFO"
	.sectionflags	@""
	.align	4


	//----- nvinfo : EIATTR_CUDA_API_VERSION
	.align		4
        /*0000*/ 	.byte	0x04, 0x37
        /*0002*/ 	.short	(.L_254 - .L_253)
.L_253:
        /*0004*/ 	.word	0x00000082


	//----- nvinfo : EIATTR_KPARAM_INFO
	.align		4
.L_254:
        /*0008*/ 	.byte	0x04, 0x17
        /*000a*/ 	.short	(.L_256 - .L_255)
.L_255:
        /*000c*/ 	.word	0x00000000
        /*0010*/ 	.short	0x0006
        /*0012*/ 	.short	0x0028
        /*0014*/ 	.byte	0x00, 0xf5, 0x21, 0x00


	//----- nvinfo : EIATTR_KPARAM_INFO
	.align		4
.L_256:
        /*0018*/ 	.byte	0x04, 0x17
        /*001a*/ 	.short	(.L_258 - .L_257)
.L_257:
        /*001c*/ 	.word	0x00000000
        /*0020*/ 	.short	0x0005
        /*0022*/ 	.short	0x0024
        /*0024*/ 	.byte	0x00, 0xf0, 0x11, 0x00


	//----- nvinfo : EIATTR_KPARAM_INFO
	.align		4
.L_258:
        /*0028*/ 	.byte	0x04, 0x17
        /*002a*/ 	.short	(.L_260 - .L_259)
.L_259:
        /*002c*/ 	.word	0x00000000
        /*0030*/ 	.short	0x0004
        /*0032*/ 	.short	0x0020
        /*0034*/ 	.byte	0x00, 0xf0, 0x11, 0x00


	//----- nvinfo : EIATTR_KPARAM_INFO
	.align		4
.L_260:
        /*0038*/ 	.byte	0x04, 0x17
        /*003a*/ 	.short	(.L_262 - .L_261)
.L_261:
        /*003c*/ 	.word	0x00000000
        /*0040*/ 	.short	0x0003
        /*0042*/ 	.short	0x0018
        /*0044*/ 	.byte	0x00, 0xf5, 0x21, 0x00


	//----- nvinfo : EIATTR_KPARAM_INFO
	.align		4
.L_262:
        /*0048*/ 	.byte	0x04, 0x17
        /*004a*/ 	.short	(.L_264 - .L_263)
.L_263:
        /*004c*/ 	.word	0x00000000
        /*0050*/ 	.short	0x0002
        /*0052*/ 	.short	0x0010
        /*0054*/ 	.byte	0x00, 0xf0, 0x11, 0x00


	//----- nvinfo : EIATTR_KPARAM_INFO
	.align		4
.L_264:
        /*0058*/ 	.byte	0x04, 0x17
        /*005a*/ 	.short	(.L_266 - .L_265)
.L_265:
        /*005c*/ 	.word	0x00000000
        /*0060*/ 	.short	0x0001
        /*0062*/ 	.short	0x0008
        /*0064*/ 	.byte	0x00, 0xf5, 0x21, 0x00


	//----- nvinfo : EIATTR_KPARAM_INFO
	.align		4
.L_266:
        /*0068*/ 	.byte	0x04, 0x17
        /*006a*/ 	.short	(.L_268 - .L_267)
.L_267:
        /*006c*/ 	.word	0x00000000
        /*0070*/ 	.short	0x0000
        /*0072*/ 	.short	0x0000
        /*0074*/ 	.byte	0x00, 0xf5, 0x21, 0x00


	//----- nvinfo : EIATTR_SPARSE_MMA_MASK
	.align		4
.L_268:
        /*0078*/ 	.byte	0x03, 0x50
        /*007a*/ 	.short	0x0000


	//----- nvinfo : EIATTR_MAXREG_COUNT
	.align		4
        /*007c*/ 	.byte	0x03, 0x1b
        /*007e*/ 	.short	0x00ff


	//----- nvinfo : EIATTR_MERCURY_ISA_VERSION
	.align		4
        /*0080*/ 	.byte	0x03, 0x5f
        /*0082*/ 	.short	0x0101


	//----- nvinfo : EIATTR_VRC_CTA_INIT_COUNT
	.align		4
        /*0084*/ 	.byte	0x02, 0x4a
	.zero		1
	.zero		1


	//----- nvinfo : EIATTR_EXIT_INSTR_OFFSETS
	.align		4
        /*0088*/ 	.byte	0x04, 0x1c
        /*008a*/ 	.short	(.L_270 - .L_269)


	//   ....[0]....
.L_269:
        /*008c*/ 	.word	0x00000070


	//   ....[1]....
        /*0090*/ 	.word	0x000001d0


	//----- nvinfo : EIATTR_CBANK_PARAM_SIZE
	.align		4
.L_270:
        /*0094*/ 	.byte	0x03, 0x19
        /*0096*/ 	.short	0x0030


	//----- nvinfo : EIATTR_PARAM_CBANK
	.align		4
        /*0098*/ 	.byte	0x04, 0x0a
        /*009a*/ 	.short	(.L_272 - .L_271)
	.align		4
.L_271:
        /*009c*/ 	.word	index@(.nv.constant0._Z7scatterPjPiiS0_iiS_)
        /*00a0*/ 	.short	0x0380
        /*00a2*/ 	.short	0x0030


	//----- nvinfo : EIATTR_SW_WAR
	.align		4
.L_272:
        /*00a4*/ 	.byte	0x04, 0x36
        /*00a6*/ 	.short	(.L_274 - .L_273)
.L_273:
        /*00a8*/ 	.word	0x00000008
.L_274:


//--------------------- .nv.info._Z10preScatterPjiiiiPi --------------------------
	.section	.nv.info._Z10preScatterPjiiiiPi,"",@"SHT_CUDA_INFO"
	.sectionflags	@""
	.align	4


	//----- nvinfo : EIATTR_CUDA_API_VERSION
	.align		4
        /*0000*/ 	.byte	0x04, 0x37
        /*0002*/ 	.short	(.L_276 - .L_275)
.L_275:
        /*0004*/ 	.word	0x00000082


	//----- nvinfo : EIATTR_KPARAM_INFO
	.align		4
.L_276:
        /*0008*/ 	.byte	0x04, 0x17
        /*000a*/ 	.short	(.L_278 - .L_277)
.L_277:
        /*000c*/ 	.word	0x00000000
        /*0010*/ 	.short	0x0005
        /*0012*/ 	.short	0x0018
        /*0014*/ 	.byte	0x00, 0xf5, 0x21, 0x00


	//----- nvinfo : EIATTR_KPARAM_INFO
	.align		4
.L_278:
        /*0018*/ 	.byte	0x04, 0x17
        /*001a*/ 	.short	(.L_280 - .L_279)
.L_279:
        /*001c*/ 	.word	0x00000000
        /*0020*/ 	.short	0x0004
        /*0022*/ 	.short	0x0014
        /*0024*/ 	.byte	0x00, 0xf0, 0x11, 0x00


	//----- nvinfo : EIATTR_KPARAM_INFO
	.align		4
.L_280:
        /*0028*/ 	.byte	0x04, 0x17
        /*002a*/ 	.short	(.L_282 - .L_281)
.L_281:
        /*002c*/ 	.word	0x00000000
        /*0030*/ 	.short	0x0003
        /*0032*/ 	.short	0x0010
        /*0034*/ 	.byte	0x00, 0xf0, 0x11, 0x00


	//----- nvinfo : EIATTR_KPARAM_INFO
	.align		4
.L_282:
        /*0038*/ 	.byte	0x04, 0x17
        /*003a*/ 	.short	(.L_284 - .L_283)
.L_283:
        /*003c*/ 	.word	0x00000000
        /*0040*/ 	.short	0x0002
        /*0042*/ 	.short	0x000c
        /*0044*/ 	.byte	0x00, 0xf0, 0x11, 0x00


	//----- nvinfo : EIATTR_KPARAM_INFO
	.align		4
.L_284:
        /*0048*/ 	.byte	0x04, 0x17
        /*004a*/ 	.short	(.L_286 - .L_285)
.L_285:
        /*004c*/ 	.word	0x00000000
        /*0050*/ 	.short	0x0001
        /*0052*/ 	.short	0x0008
        /*0054*/ 	.byte	0x00, 0xf0, 0x11, 0x00


	//----- nvinfo : EIATTR_KPARAM_INFO
	.align		4
.L_286:
        /*0058*/ 	.byte	0x04, 0x17
        /*005a*/ 	.short	(.L_288 - .L_287)
.L_287:
        /*005c*/ 	.word	0x00000000
        /*0060*/ 	.short	0x0000
        /*0062*/ 	.short	0x0000
        /*0064*/ 	.byte	0x00, 0xf5, 0x21, 0x00


	//----- nvinfo : EIATTR_SPARSE_MMA_MASK
	.align		4
.L_288:
        /*0068*/ 	.byte	0x03, 0x50
        /*006a*/ 	.short	0x0000


	//----- nvinfo : EIATTR_MAXREG_COUNT
	.align		4
        /*006c*/ 	.byte	0x03, 0x1b
        /*006e*/ 	.short	0x00ff


	//----- nvinfo : EIATTR_NUM_BARRIERS
	.align		4
        /*0070*/ 	.byte	0x02, 0x4c
        /*0072*/ 	.byte	0x01
	.zero		1


	//----- nvinfo : EIATTR_MERCURY_ISA_VERSION
	.align		4
        /*0074*/ 	.byte	0x03, 0x5f
        /*0076*/ 	.short	0x0101


	//----- nvinfo : EIATTR_VRC_CTA_INIT_COUNT
	.align		4
        /*0078*/ 	.byte	0x02, 0x4a
	.zero		1
	.zero		1


	//----- nvinfo : EIATTR_EXIT_INSTR_OFFSETS
	.align		4
        /*007c*/ 	.byte	0x04, 0x1c
        /*007e*/ 	.short	(.L_290 - .L_289)


	//   ....[0]....
.L_289:
        /*0080*/ 	.word	0x000006a0


	//   ....[1]....
        /*0084*/ 	.word	0x00000740


	//----- nvinfo : EIATTR_CRS_STACK_SIZE
	.align		4
.L_290:
        /*0088*/ 	.byte	0x04, 0x1e
        /*008a*/ 	.short	(.L_292 - .L_291)
.L_291:
        /*008c*/ 	.word	0x00000000


	//----- nvinfo : EIATTR_CBANK_PARAM_SIZE
	.align		4
.L_292:
        /*0090*/ 	.byte	0x03, 0x19
        /*0092*/ 	.short	0x0020


	//----- nvinfo : EIATTR_PARAM_CBANK
	.align		4
        /*0094*/ 	.byte	0x04, 0x0a
        /*0096*/ 	.short	(.L_294 - .L_293)
	.align		4
.L_293:
        /*0098*/ 	.word	index@(.nv.constant0._Z10preScatterPjiiiiPi)
        /*009c*/ 	.short	0x0380
        /*009e*/ 	.short	0x0020


	//----- nvinfo : EIATTR_SW_WAR
	.align		4
.L_294:
        /*00a0*/ 	.byte	0x04, 0x36
        /*00a2*/ 	.short	(.L_296 - .L_295)
.L_295:
        /*00a4*/ 	.word	0x00000008
.L_296:


//--------------------- .nv.info._Z10addBlkSumsPiiS_ --------------------------
	.section	.nv.info._Z10addBlkSumsPiiS_,"",@"SHT_CUDA_INFO"
	.sectionflags	@""
	.align	4


	//----- nvinfo : EIATTR_CUDA_API_VERSION
	.align		4
        /*0000*/ 	.byte	0x04, 0x37
        /*0002*/ 	.short	(.L_298 - .L_297)
.L_297:
        /*0004*/ 	.word	0x00000082


	//----- nvinfo : EIATTR_KPARAM_INFO
	.align		4
.L_298:
        /*0008*/ 	.byte	0x04, 0x17
        /*000a*/ 	.short	(.L_300 - .L_299)
.L_299:
        /*000c*/ 	.word	0x00000000
        /*0010*/ 	.short	0x0002
        /*0012*/ 	.short	0x0010
        /*0014*/ 	.byte	0x00, 0xf5, 0x21, 0x00


	//----- nvinfo : EIATTR_KPARAM_INFO
	.align		4
.L_300:
        /*0018*/ 	.byte	0x04, 0x17
        /*001a*/ 	.short	(.L_302 - .L_301)
.L_301:
        /*001c*/ 	.word	0x00000000
        /*0020*/ 	.short	0x0001
        /*0022*/ 	.short	0x0008
        /*0024*/ 	.byte	0x00, 0xf0, 0x11, 0x00


	//----- nvinfo : EIATTR_KPARAM_INFO
	.align		4
.L_302:
        /*0028*/ 	.byte	0x04, 0x17
        /*002a*/ 	.short	(.L_304 - .L_303)
.L_303:
        /*002c*/ 	.word	0x00000000
        /*0030*/ 	.short	0x0000
        /*0032*/ 	.short	0x0000
        /*0034*/ 	.byte	0x00, 0xf5, 0x21, 0x00


	//----- nvinfo : EIATTR_SPARSE_MMA_MASK
	.align		4
.L_304:
        /*0038*/ 	.byte	0x03, 0x50
        /*003a*/ 	.short	0x0000


	//----- nvinfo : EIATTR_MAXREG_COUNT
	.align		4
        /*003c*/ 	.byte	0x03, 0x1b
        /*003e*/ 	.short	0x00ff


	//----- nvinfo : EIATTR_MERCURY_ISA_VERSION
	.align		4
        /*0040*/ 	.byte	0x03, 0x5f
        /*0042*/ 	.short	0x0101


	//----- nvinfo : EIATTR_VRC_CTA_INIT_COUNT
	.align		4
        /*0044*/ 	.byte	0x02, 0x4a
	.zero		1
	.zero		1


	//----- nvinfo : EIATTR_EXIT_INSTR_OFFSETS
	.align		4
        /*0048*/ 	.byte	0x04, 0x1c
        /*004a*/ 	.short	(.L_306 - .L_305)


	//   ....[0]....
.L_305:
        /*004c*/ 	.word	0x00000080


	//   ....[1]....
        /*0050*/ 	.word	0x00000130


	//----- nvinfo : EIATTR_CBANK_PARAM_SIZE
	.align		4
.L_306:
        /*0054*/ 	.byte	0x03, 0x19
        /*0056*/ 	.short	0x0018


	//----- nvinfo : EIATTR_PARAM_CBANK
	.align		4
        /*0058*/ 	.byte	0x04, 0x0a
        /*005a*/ 	.short	(.L_308 - .L_307)
	.align		4
.L_307:
        /*005c*/ 	.word	index@(.nv.constant0._Z10addBlkSumsPiiS_)
        /*0060*/ 	.short	0x0380
        /*0062*/ 	.short	0x0018


	//----- nvinfo : EIATTR_SW_WAR
	.align		4
.L_308:
        /*0064*/ 	.byte	0x04, 0x36
        /*0066*/ 	.short	(.L_310 - .L_309)
.L_309:
        /*0068*/ 	.word	0x00000008
.L_310:


//--------------------- .nv.info._Z13scanBlkKernelPiiS_S_i --------------------------
	.section	.nv.info._Z13scanBlkKernelPiiS_S_i,"",@"SHT_CUDA_INFO"
	.sectionflags	@""
	.align	4


	//----- nvinfo : EIATTR_CUDA_API_VERSION
	.align		4
        /*0000*/ 	.byte	0x04, 0x37
        /*0002*/ 	.short	(.L_312 - .L_311)
.L_311:
        /*0004*/ 	.word	0x00000082


	//----- nvinfo : EIATTR_KPARAM_INFO
	.align		4
.L_312:
        /*0008*/ 	.byte	0x04, 0x17
        /*000a*/ 	.short	(.L_314 - .L_313)
.L_313:
        /*000c*/ 	.word	0x00000000
        /*0010*/ 	.short	0x0004
        /*0012*/ 	.short	0x0020
        /*0014*/ 	.byte	0x00, 0xf0, 0x11, 0x00


	//----- nvinfo : EIATTR_KPARAM_INFO
	.align		4
.L_314:
        /*0018*/ 	.byte	0x04, 0x17
        /*001a*/ 	.short	(.L_316 - .L_315)
.L_315:
        /*001c*/ 	.word	0x00000000
        /*0020*/ 	.short	0x0003
        /*0022*/ 	.short	0x0018
        /*0024*/ 	.byte	0x00, 0xf5, 0x21, 0x00


	//----- nvinfo : EIATTR_KPARAM_INFO
	.align		4
.L_316:
        /*0028*/ 	.byte	0x04, 0x17
        /*002a*/ 	.short	(.L_318 - .L_317)
.L_317:
        /*002c*/ 	.word	0x00000000
        /*0030*/ 	.short	0x0002
        /*0032*/ 	.short	0x0010
        /*0034*/ 	.byte	0x00, 0xf5, 0x21, 0x00


	//----- nvinfo : EIATTR_KPARAM_INFO
	.align		4
.L_318:
        /*0038*/ 	.byte	0x04, 0x17
        /*003a*/ 	.short	(.L_320 - .L_319)
.L_319:
        /*003c*/ 	.word	0x00000000
        /*0040*/ 	.short	0x0001
        /*0042*/ 	.short	0x0008
        /*0044*/ 	.byte	0x00, 0xf0, 0x11, 0x00


	//----- nvinfo : EIATTR_KPARAM_INFO
	.align		4
.L_320:
        /*0048*/ 	.byte	0x04, 0x17
        /*004a*/ 	.short	(.L_322 - .L_321)
.L_321:
        /*004c*/ 	.word	0x00000000
        /*0050*/ 	.short	0x0000
        /*0052*/ 	.short	0x0000
        /*0054*/ 	.byte	0x00, 0xf5, 0x21, 0x00


	//----- nvinfo : EIATTR_SPARSE_MMA_MASK
	.align		4
.L_322:
        /*0058*/ 	.byte	0x03, 0x50
        /*005a*/ 	.short	0x0000


	//----- nvinfo : EIATTR_MAXREG_COUNT
	.align		4
        /*005c*/ 	.byte	0x03, 0x1b
        /*005e*/ 	.short	0x00ff


	//----- nvinfo : EIATTR_NUM_BARRIERS
	.align		4
        /*0060*/ 	.byte	0x02, 0x4c
        /*0062*/ 	.byte	0x01
	.zero		1


	//----- nvinfo : EIATTR_MERCURY_ISA_VERSION
	.align		4
        /*0064*/ 	.byte	0x03, 0x5f
        /*0066*/ 	.short	0x0101


	//----- nvinfo : EIATTR_VRC_CTA_INIT_COUNT
	.align		4
        /*0068*/ 	.byte	0x02, 0x4a
	.zero		1
	.zero		1


	//----- nvinfo : EIATTR_EXIT_INSTR_OFFSETS
	.align		4
        /*006c*/ 	.byte	0x04, 0x1c
        /*006e*/ 	.short	(.L_324 - .L_323)


	//   ....[0]....
.L_323:
        /*0070*/ 	.word	0x00000300


	//   ....[1]....
        /*0074*/ 	.word	0x00000380


	//----- nvinfo : EIATTR_CBANK_PARAM_SIZE
	.align		4
.L_324:
        /*0078*/ 	.byte	0x03, 0x19
        /*007a*/ 	.short	0x0024


	//----- nvinfo : EIATTR_PARAM_CBANK
	.align		4
        /*007c*/ 	.byte	0x04, 0x0a
        /*007e*/ 	.short	(.L_326 - .L_325)
	.align		4
.L_325:
        /*0080*/ 	.word	index@(.nv.constant0._Z13scanBlkKernelPiiS_S_i)
        /*0084*/ 	.short	0x0380
        /*0086*/ 	.short	0x0024


	//----- nvinfo : EIATTR_SW_WAR
	.align		4
.L_326:
        /*0088*/ 	.byte	0x04, 0x36
        /*008a*/ 	.short	(.L_328 - .L_327)
.L_327:
        /*008c*/ 	.word	0x00000008
.L_328:


//--------------------- .nv.info._Z17computeHistKernelPjiPiii --------------------------
	.section	.nv.info._Z17computeHistKernelPjiPiii,"",@"SHT_CUDA_INFO"
	.sectionflags	@""
	.align	4


	//----- nvinfo : EIATTR_CUDA_API_VERSION
	.align		4
        /*0000*/ 	.byte	0x04, 0x37
        /*0002*/ 	.short	(.L_330 - .L_329)
.L_329:
        /*0004*/ 	.word	0x00000082


	//----- nvinfo : EIATTR_KPARAM_INFO
	.align		4
.L_330:
        /*0008*/ 	.byte	0x04, 0x17
        /*000a*/ 	.short	(.L_332 - .L_331)
.L_331:
        /*000c*/ 	.word	0x00000000
        /*0010*/ 	.short	0x0004
        /*0012*/ 	.short	0x001c
        /*0014*/ 	.byte	0x00, 0xf0, 0x11, 0x00


	//----- nvinfo : EIATTR_KPARAM_INFO
	.align		4
.L_332:
        /*0018*/ 	.byte	0x04, 0x17
        /*001a*/ 	.short	(.L_334 - .L_333)
.L_333:
        /*001c*/ 	.word	0x00000000
        /*0020*/ 	.short	0x0003
        /*0022*/ 	.short	0x0018
        /*0024*/ 	.byte	0x00, 0xf0, 0x11, 0x00


	//----- nvinfo : EIATTR_KPARAM_INFO
	.align		4
.L_334:
        /*0028*/ 	.byte	0x04, 0x17
        /*002a*/ 	.short	(.L_336 - .L_335)
.L_335:
        /*002c*/ 	.word	0x00000000
        /*0030*/ 	.short	0x0002
        /*0032*/ 	.short	0x0010
        /*0034*/ 	.byte	0x00, 0xf5, 0x21, 0x00


	//----- nvinfo : EIATTR_KPARAM_INFO
	.align		4
.L_336:
        /*0038*/ 	.byte	0x04, 0x17
        /*003a*/ 	.short	(.L_338 - .L_337)
.L_337:
        /*003c*/ 	.word	0x00000000
        /*0040*/ 	.short	0x0001
        /*0042*/ 	.short	0x0008
        /*0044*/ 	.byte	0x00, 0xf0, 0x11, 0x00


	//----- nvinfo : EIATTR_KPARAM_INFO
	.align		4
.L_338:
        /*0048*/ 	.byte	0x04, 0x17
        /*004a*/ 	.short	(.L_340 - .L_339)
.L_339:
        /*004c*/ 	.word	0x00000000
        /*0050*/ 	.short	0x0000
        /*0052*/ 	.short	0x0000
        /*0054*/ 	.byte	0x00, 0xf5, 0x21, 0x00


	//----- nvinfo : EIATTR_SPARSE_MMA_MASK
	.align		4
.L_340:
        /*0058*/ 	.byte	0x03, 0x50
        /*005a*/ 	.short	0x0000


	//----- nvinfo : EIATTR_MAXREG_COUNT
	.align		4
        /*005c*/ 	.byte	0x03, 0x1b
        /*005e*/ 	.short	0x00ff


	//----- nvinfo : EIATTR_NUM_BARRIERS
	.align		4
        /*0060*/ 	.byte	0x02, 0x4c
        /*0062*/ 	.byte	0x01
	.zero		1


	//----- nvinfo : EIATTR_MERCURY_ISA_VERSION
	.align		4
        /*0064*/ 	.byte	0x03, 0x5f
        /*0066*/ 	.short	0x0101


	//----- nvinfo : EIATTR_VRC_CTA_INIT_COUNT
	.align		4
        /*0068*/ 	.byte	0x02, 0x4a
	.zero		1
	.zero		1


	//----- nvinfo : EIATTR_EXIT_INSTR_OFFSETS
	.align		4
        /*006c*/ 	.byte	0x04, 0x1c
        /*006e*/ 	.short	(.L_342 - .L_341)


	//   ....[0]....
.L_341:
        /*0070*/ 	.word	0x000001d0


	//   ....[1]....
        /*0074*/ 	.word	0x00000260


	//----- nvinfo : EIATTR_CRS_STACK_SIZE
	.align		4
.L_342:
        /*0078*/ 	.byte	0x04, 0x1e
        /*007a*/ 	.short	(.L_344 - .L_343)
.L_343:
        /*007c*/ 	.word	0x00000000


	//----- nvinfo : EIATTR_CBANK_PARAM_SIZE
	.align		4
.L_344:
        /*0080*/ 	.byte	0x03, 0x19
        /*0082*/ 	.short	0x0020


	//----- nvinfo : EIATTR_PARAM_CBANK
	.align		4
        /*0084*/ 	.byte	0x04, 0x0a
        /*0086*/ 	.short	(.L_346 - .L_345)
	.align		4
.L_345:
        /*0088*/ 	.word	index@(.nv.constant0._Z17computeHistKernelPjiPiii)
        /*008c*/ 	.short	0x0380
        /*008e*/ 	.short	0x0020


	//----- nvinfo : EIATTR_SW_WAR
	.align		4
.L_346:
        /*0090*/ 	.byte	0x04, 0x36
        /*0092*/ 	.short	(.L_348 - .L_347)
.L_347:
        /*0094*/ 	.word	0x00000008
.L_348:


//--------------------- .nv.callgraph             --------------------------
	.section	.nv.callgraph,"",@"SHT_CUDA_CALLGRAPH"
	.align	4
	.sectionentsize	8
	.align		4
        /*0000*/ 	.word	0x00000000
	.align		4
        /*0004*/ 	.word	0xffffffff
	.align		4
        /*0008*/ 	.word	0x00000000
	.align		4
        /*000c*/ 	.word	0xfffffffe
	.align		4
        /*0010*/ 	.word	0x00000000
	.align		4
        /*0014*/ 	.word	0xfffffffd
	.align		4
        /*0018*/ 	.word	0x00000000
	.align		4
        /*001c*/ 	.word	0xfffffffc


//--------------------- .nv.constant4             --------------------------
	.section	.nv.constant4,"a",@progbits
	.align	8
	.align		8
.nv.constant4:
        /*0000*/ 	.dword	_ZN34_INTERNAL_758147ee_4_k_cu_a12557464cuda3std3__45__cpo5beginE
	.align		8
        /*0008*/ 	.dword	_ZN34_INTERNAL_758147ee_4_k_cu_a12557464cuda3std3__45__cpo3endE
	.align		8
        /*0010*/ 	.dword	_ZN34_INTERNAL_758147ee_4_k_cu_a12557464cuda3std3__45__cpo6cbeginE
	.align		8
        /*0018*/ 	.dword	_ZN34_INTERNAL_758147ee_4_k_cu_a12557464cuda3std3__45__cpo4cendE
	.align		8
        /*0020*/ 	.dword	_ZN34_INTERNAL_758147ee_4_k_cu_a12557464cuda3std3__45__cpo6rbeginE
	.align		8
        /*0028*/ 	.dword	_ZN34_INTERNAL_758147ee_4_k_cu_a12557464cuda3std3__45__cpo4rendE
	.align		8
        /*0030*/ 	.dword	_ZN34_INTERNAL_758147ee_4_k_cu_a12557464cuda3std3__45__cpo7crbeginE
	.align		8
        /*0038*/ 	.dword	_ZN34_INTERNAL_758147ee_4_k_cu_a12557464cuda3std3__45__cpo5crendE
	.align		8
        /*0040*/ 	.dword	_ZN34_INTERNAL_758147ee_4_k_cu_a12557464cuda3std3__436_GLOBAL__N__758147ee_4_k_cu_a12557466ignoreE
	.align		8
        /*0048*/ 	.dword	_ZN34_INTERNAL_758147ee_4_k_cu_a12557464cuda3std3__419piecewise_constructE
	.align		8
        /*0050*/ 	.dword	_ZN34_INTERNAL_758147ee_4_k_cu_a12557464cuda3std3__48in_placeE
	.align		8
        /*0058*/ 	.dword	_ZN34_INTERNAL_758147ee_4_k_cu_a12557464cuda3std3__420unreachable_sentinelE
	.align		8
        /*0060*/ 	.dword	_ZN34_INTERNAL_758147ee_4_k_cu_a12557464cuda3std3__47nulloptE
	.align		8
        /*0068*/ 	.dword	_ZN34_INTERNAL_758147ee_4_k_cu_a12557464cuda3std3__48unexpectE
	.align		8
        /*0070*/ 	.dword	_ZN34_INTERNAL_758147ee_4_k_cu_a12557464cuda3std6ranges3__45__cpo4swapE
	.align		8
        /*0078*/ 	.dword	_ZN34_INTERNAL_758147ee_4_k_cu_a12557464cuda3std6ranges3__45__cpo9iter_moveE
	.align		8
        /*0080*/ 	.dword	_ZN34_INTERNAL_758147ee_4_k_cu_a12557464cuda3std6ranges3__45__cpo5beginE
	.align		8
        /*0088*/ 	.dword	_ZN34_INTERNAL_758147ee_4_k_cu_a12557464cuda3std6ranges3__45__cpo3endE
	.align		8
        /*0090*/ 	.dword	_ZN34_INTERNAL_758147ee_4_k_cu_a12557464cuda3std6ranges3__45__cpo6cbeginE
	.align		8
        /*0098*/ 	.dword	_ZN34_INTERNAL_758147ee_4_k_cu_a12557464cuda3std6ranges3__45__cpo4cendE
	.align		8
        /*00a0*/ 	.dword	_ZN34_INTERNAL_758147ee_4_k_cu_a12557464cuda3std6ranges3__45__cpo7advanceE
	.align		8
        /*00a8*/ 	.dword	_ZN34_INTERNAL_758147ee_4_k_cu_a12557464cuda3std6ranges3__45__cpo9iter_swapE
	.align		8
        /*00b0*/ 	.dword	_ZN34_INTERNAL_758147ee_4_k_cu_a12557464cuda3std6ranges3__45__cpo4nextE
	.align		8
        /*00b8*/ 	.dword	_ZN34_INTERNAL_758147ee_4_k_cu_a12557464cuda3std6ranges3__45__cpo4prevE
	.align		8
        /*00c0*/ 	.dword	_ZN34_INTERNAL_758147ee_4_k_cu_a12557464cuda3std6ranges3__45__cpo4dataE
	.align		8
        /*00c8*/ 	.dword	_ZN34_INTERNAL_758147ee_4_k_cu_a12557464cuda3std6ranges3__45__cpo5cdataE
	.align		8
        /*00d0*/ 	.dword	_ZN34_INTERNAL_758147ee_4_k_cu_a12557464cuda3std6ranges3__45__cpo4sizeE
	.align		8
        /*00d8*/ 	.dword	_ZN34_INTERNAL_758147ee_4_k_cu_a12557464cuda3std6ranges3__45__cpo5ssizeE
	.align		8
        /*00e0*/ 	.dword	_ZN34_INTERNAL_758147ee_4_k_cu_a12557464cuda3std6ranges3__45__cpo8distanceE
	.align		8
        /*00e8*/ 	.dword	_ZN34_INTERNAL_758147ee_4_k_cu_a12557466thrust24THRUST_300001_SM_1000_NS8cuda_cub3parE
	.align		8
        /*00f0*/ 	.dword	_ZN34_INTERNAL_758147ee_4_k_cu_a12557466thrust24THRUST_300001_SM_1000_NS8cuda_cub10par_nosyncE
	.align		8
        /*00f8*/ 	.dword	_ZN34_INTERNAL_758147ee_4_k_cu_a12557466thrust24THRUST_300001_SM_1000_NS6system6detail10sequential3seqE
	.align		8
        /*0100*/ 	.dword	_ZN34_INTERNAL_758147ee_4_k_cu_a12557466thrust24THRUST_300001_SM_1000_NS6system3cpp3parE
	.align		8
        /*0108*/ 	.dword	_ZN34_INTERNAL_758147ee_4_k_cu_a12557466thrust24THRUST_300001_SM_1000_NS12placeholders2_1E
	.align		8
        /*0110*/ 	.dword	_ZN34_INTERNAL_758147ee_4_k_cu_a12557466thrust24THRUST_300001_SM_1000_NS12placeholders2_2E
	.align		8
        /*0118*/ 	.dword	_ZN34_INTERNAL_758147ee_4_k_cu_a12557466thrust24THRUST_300001_SM_1000_NS12placeholders2_3E
	.align		8
        /*0120*/ 	.dword	_ZN34_INTERNAL_758147ee_4_k_cu_a12557466thrust24THRUST_300001_SM_1000_NS12placeholders2_4E
	.align		8
        /*0128*/ 	.dword	_ZN34_INTERNAL_758147ee_4_k_cu_a12557466thrust24THRUST_300001_SM_1000_NS12placeholders2_5E
	.align		8
        /*0130*/ 	.dword	_ZN34_INTERNAL_758147ee_4_k_cu_a12557466thrust24THRUST_300001_SM_1000_NS12placeholders2_6E
	.align		8
        /*0138*/ 	.dword	_ZN34_INTERNAL_758147ee_4_k_cu_a12557466thrust24THRUST_300001_SM_1000_NS12placeholders2_7E
	.align		8
        /*0140*/ 	.dword	_ZN34_INTERNAL_758147ee_4_k_cu_a12557466thrust24THRUST_300001_SM_1000_NS12placeholders2_8E
	.align		8
        /*0148*/ 	.dword	_ZN34_INTERNAL_758147ee_4_k_cu_a12557466thrust24THRUST_300001_SM_1000_NS12placeholders2_9E
	.align		8
        /*0150*/ 	.dword	_ZN34_INTERNAL_758147ee_4_k_cu_a12557466thrust24THRUST_300001_SM_1000_NS12placeholders3_10E
	.align		8
        /*0158*/ 	.dword	_ZN34_INTERNAL_758147ee_4_k_cu_a12557466thrust24THRUST_300001_SM_1000_NS3seqE
	.align		8
        /*0160*/ 	.dword	_ZN34_INTERNAL_758147ee_4_k_cu_a12557466thrust24THRUST_300001_SM_1000_NS6deviceE


//--------------------- .text._ZN3cub18CUB_300001_SM_10006detail10radix_sort29DeviceRadixSortOnesweepKernelINS1_5radix10policy_hubIjNS0_8NullTypeEyE10Policy1000ELNS0_9SortOrderE0EjS6_yiiNS1_21identity_decomposer_tEEEvPT5_SC_PT3_PKSD_PT1_PKSH_PT2_PKSL_T4_iiT6_ --------------------------
	.section	.text._ZN3cub18CUB_300001_SM_10006detail10radix_sort29DeviceRadixSortOnesweepKernelINS1_5radix10policy_hubIjNS0_8NullTypeEyE10Policy1000ELNS0_9SortOrderE0EjS6_yiiNS1_21identity_decomposer_tEEEvPT5_SC_PT3_PKSD_PT1_PKSH_PT2_PKSL_T4_iiT6_,"ax",@progbits
	.align	128
        .global         _ZN3cub18CUB_300001_SM_10006detail10radix_sort29DeviceRadixSortOnesweepKernelINS1_5radix10policy_hubIjNS0_8NullTypeEyE10Policy1000ELNS0_9SortOrderE0EjS6_yiiNS1_21identity_decomposer_tEEEvPT5_SC_PT3_PKSD_PT1_PKSH_PT2_PKSL_T4_iiT6_
        .type           _ZN3cub18CUB_300001_SM_10006detail10radix_sort29DeviceRadixSortOnesweepKernelINS1_5radix10policy_hubIjNS0_8NullTypeEyE10Policy1000ELNS0_9SortOrderE0EjS6_yiiNS1_21identity_decomposer_tEEEvPT5_SC_PT3_PKSD_PT1_PKSH_PT2_PKSL_T4_iiT6_,@function
        .size           _ZN3cub18CUB_300001_SM_10006detail10radix_sort29DeviceRadixSortOnesweepKernelINS1_5radix10policy_hubIjNS0_8NullTypeEyE10Policy1000ELNS0_9SortOrderE0EjS6_yiiNS1_21identity_decomposer_tEEEvPT5_SC_PT3_PKSD_PT1_PKSH_PT2_PKSL_T4_iiT6_,(.L_x_245 - _ZN3cub18CUB_300001_SM_10006detail10radix_sort29DeviceRadixSortOnesweepKernelINS1_5radix10policy_hubIjNS0_8NullTypeEyE10Policy1000ELNS0_9SortOrderE0EjS6_yiiNS1_21identity_decomposer_tEEEvPT5_SC_PT3_PKSD_PT1_PKSH_PT2_PKSL_T4_iiT6_)
        .other          _ZN3cub18CUB_300001_SM_10006detail10radix_sort29DeviceRadixSortOnesweepKernelINS1_5radix10policy_hubIjNS0_8NullTypeEyE10Policy1000ELNS0_9SortOrderE0EjS6_yiiNS1_21identity_decomposer_tEEEvPT5_SC_PT3_PKSD_PT1_PKSH_PT2_PKSL_T4_iiT6_,@"STO_CUDA_ENTRY STV_DEFAULT"
_ZN3cub18CUB_300001_SM_10006detail10radix_sort29DeviceRadixSortOnesweepKernelINS1_5radix10policy_hubIjNS0_8NullTypeEyE10Policy1000ELNS0_9SortOrderE0EjS6_yiiNS1_21identity_decomposer_tEEEvPT5_SC_PT3_PKSD_PT1_PKSH_PT2_PKSL_T4_iiT6_:
.text._ZN3cub18CUB_300001_SM_10006detail10radix_sort29DeviceRadixSortOnesweepKernelINS1_5radix10policy_hubIjNS0_8NullTypeEyE10Policy1000ELNS0_9SortOrderE0EjS6_yiiNS1_21identity_decomposer_tEEEvPT5_SC_PT3_PKSD_PT1_PKSH_PT2_PKSL_T4_iiT6_:
[----:B------:R-:W0:Y:S01]  /*0000*/  LDC R1, c[0x0][0x37c] ;  /* 0x0000df00ff017b82 */ /* 0x000e220000000800 */
[----:B------:R-:W1:Y:S01]  /*0010*/  S2R R39, SR_TID.X ;  /* 0x0000000000277919 */ /* 0x000e620000002100 */
[----:B------:R-:W-:Y:S01]  /*0020*/  MOV R73, 0x400 ;  /* 0x0000040000497802 */ /* 0x000fe20000000f00 */
[----:B------:R-:W2:Y:S01]  /*0030*/  LDCU.64 UR6, c[0x0][0x358] ;  /* 0x00006b00ff0677ac */ /* 0x000ea20008000a00 */
[----:B------:R-:W-:Y:S01]  /*0040*/  BSSY.RECONVERGENT B0, `(.L_x_0) ;  /* 0x000000d000007945 */ /* 0x000fe20003800200 */
[----:B------:R-:W3:Y:S01]  /*0050*/  S2R R0, SR_CgaCtaId ;  /* 0x0000000000007919 */ /* 0x000ee20000008800 */
[----:B0-----:R-:W-:Y:S01]  /*0060*/  VIADD R1, R1, 0xfffffff0 ;  /* 0xfffffff001017836 */ /* 0x001fe20000000000 */
[----:B-1----:R-:W-:Y:S02]  /*0070*/  ISETP.NE.AND P0, PT, R39, RZ, PT ;  /* 0x000000ff2700720c */ /* 0x002fe40003f05270 */
[----:B---3--:R-:W-:-:S11]  /*0080*/  LEA R73, R0, R73, 0x18 ;  /* 0x0000004900497211 */ /* 0x008fd600078ec0ff */
[----:B--2---:R-:W-:Y:S05]  /*0090*/  @P0 BRA `(.L_x_1) ;  /* 0x00000000001c0947 */ /* 0x004fea0003800000 */
[----:B------:R-:W0:Y:S01]  /*00a0*/  LDC.64 R2, c[0x0][0x388] ;  /* 0x0000e200ff027b82 */ /* 0x000e220000000a00 */
[----:B------:R-:W-:-:S05]  /*00b0*/  IMAD.MOV.U32 R5, RZ, RZ, 0x1 ;  /* 0x00000001ff057424 */ /* 0x000fca00078e00ff */
[----:B0-----:R-:W2:Y:S02]  /*00c0*/  ATOMG.E.ADD.STRONG.GPU PT, R2, desc[UR6][R2.64], R5 ;  /* 0x80000005020279a8 */ /* 0x001ea400081ef106 */
[----:B------:R-:W0:Y:S01]  /*00d0*/  S2UR UR5, SR_CgaCtaId ;  /* 0x00000000000579c3 */ /* 0x000e220000008800 */
[----:B------:R-:W-:Y:S02]  /*00e0*/  UMOV UR4, 0x400 ;  /* 0x0000040000047882 */ /* 0x000fe40000000000 */
[----:B0-----:R-:W-:-:S09]  /*00f0*/  ULEA UR4, UR5, UR4, 0x18 ;  /* 0x0000000405047291 */ /* 0x001fd2000f8ec0ff */
[----:B--2---:R0:W-:Y:S03]  /*0100*/  STS [UR4+0x7200], R2 ;  /* 0x00720002ff007988 */ /* 0x0041e60008000804 */
.L_x_1:
[----:B------:R-:W-:Y:S05]  /*0110*/  BSYNC.RECONVERGENT B0 ;  /* 0x0000000000007941 */ /* 0x000fea0003800200 */
.L_x_0:
[----:B------:R-:W-:Y:S06]  /*0120*/  BAR.SYNC.DEFER_BLOCKING 0x0 ;  /* 0x0000000000007b1d */ /* 0x000fec0000010000 */
[----:B------:R-:W1:Y:S01]  /*0130*/  LDCU UR4, c[0x0][0x3c0] ;  /* 0x00007800ff0477ac */ /* 0x000e620008000800 */
[----:B------:R-:W2:Y:S01]  /*0140*/  S2R R9, SR_LANEID ;  /* 0x0000000000097919 */ /* 0x000ea20000000000 */
[----:B------:R-:W0:Y:S02]  /*0150*/  LDS R72, [R73+0x7200] ;  /* 0x0072000049487984 */ /* 0x000e240000000800 */
[----:B0-----:R-:W-:-:S04]  /*0160*/  IMAD R2, R72, 0x1c80, RZ ;  /* 0x00001c8048027824 */ /* 0x001fc800078e02ff */
[----:B------:R-:W-:Y:S01]  /*0170*/  VIADD R0, R2, 0x1c80 ;  /* 0x00001c8002007836 */ /* 0x000fe20000000000 */
[----:B------:R-:W-:-:S04]  /*0180*/  SHF.R.S32.HI R6, RZ, 0x1f, R2 ;  /* 0x0000001fff067819 */ /* 0x000fc80000011402 */
[----:B-1----:R-:W-:Y:S02]  /*0190*/  ISETP.GT.AND P0, PT, R0, UR4, PT ;  /* 0x0000000400007c0c */ /* 0x002fe4000bf04270 */
[----:B------:R-:W-:-:S11]  /*01a0*/  SHF.R.U32.HI R0, RZ, 0x5, R39 ;  /* 0x00000005ff007819 */ /* 0x000fd60000011627 */
[----:B--2---:R-:W-:Y:S05]  /*01b0*/  @P0 BRA `(.L_x_2) ;  /* 0x0000000000700947 */ /* 0x004fea0003800000 */
[----:B------:R-:W0:Y:S01]  /*01c0*/  LDCU.64 UR4, c[0x0][0x3a8] ;  /* 0x00007500ff0477ac */ /* 0x000e220008000a00 */
[C---:B------:R-:W-:Y:S02]  /*01d0*/  LOP3.LUT R3, R39.reuse, 0x1f, RZ, 0xc0, !PT ;  /* 0x0000001f27037812 */ /* 0x040fe400078ec0ff */
[----:B------:R-:W-:-:S05]  /*01e0*/  LOP3.LUT R4, R39, 0x3e0, RZ, 0xc0, !PT ;  /* 0x000003e027047812 */ /* 0x000fca00078ec0ff */
[----:B------:R-:W-:-:S05]  /*01f0*/  IMAD R3, R4, 0x13, R3 ;  /* 0x0000001304037824 */ /* 0x000fca00078e0203 */
[----:B------:R-:W-:-:S05]  /*0200*/  IADD3 R3, P0, PT, R2, R3, RZ ;  /* 0x0000000302037210 */ /* 0x000fca0007f1e0ff */
[----:B------:R-:W-:Y:S01]  /*0210*/  IMAD.X R6, RZ, RZ, R6, P0 ;  /* 0x000000ffff067224 */ /* 0x000fe200000e0606 */
[----:B0-----:R-:W-:-:S04]  /*0220*/  LEA R2, P0, R3, UR4, 0x2 ;  /* 0x0000000403027c11 */ /* 0x001fc8000f8010ff */
[----:B------:R-:W-:-:S05]  /*0230*/  LEA.HI.X R3, R3, UR5, R6, 0x2, P0 ;  /* 0x0000000503037c11 */ /* 0x000fca00080f1406 */
[----:B------:R0:W5:Y:S04]  /*0240*/  LDG.E R71, desc[UR6][R2.64] ;  /* 0x0000000602477981 */ /* 0x000168000c1e1900 */
        /* <DEDUP_REMOVED lines=17> */
[----:B------:R0:W5:Y:S01]  /*0360*/  LDG.E R53, desc[UR6][R2.64+0x900] ;  /* 0x0009000602357981 */ /* 0x000162000c1e1900 */
[----:B------:R-:W-:Y:S05]  /*0370*/  BRA `(.L_x_3) ;  /* 0x0000000400507947 */ /* 0x000fea0003800000 */
.L_x_2:
[----:B------:R-:W0:Y:S01]  /*0380*/  LDCU.64 UR8, c[0x0][0x3a8] ;  /* 0x00007500ff0877ac */ /* 0x000e220008000a00 */
[C---:B------:R-:W-:Y:S01]  /*0390*/  LOP3.LUT R3, R39.reuse, 0x1f, RZ, 0xc0, !PT ;  /* 0x0000001f27037812 */ /* 0x040fe200078ec0ff */
[----:B------:R-:W-:Y:S01]  /*03a0*/  IMAD.MOV.U32 R71, RZ, RZ, -0x1 ;  /* 0xffffffffff477424 */ /* 0x000fe200078e00ff */
[----:B------:R-:W-:Y:S01]  /*03b0*/  LOP3.LUT R4, R39, 0x3e0, RZ, 0xc0, !PT ;  /* 0x000003e027047812 */ /* 0x000fe200078ec0ff */
[----:B------:R-:W-:Y:S02]  /*03c0*/  IMAD.MOV.U32 R69, RZ, RZ, -0x1 ;  /* 0xffffffffff457424 */ /* 0x000fe400078e00ff */
[----:B------:R-:W-:Y:S02]  /*03d0*/  IMAD.MOV.U32 R70, RZ, RZ, -0x1 ;  /* 0xffffffffff467424 */ /* 0x000fe400078e00ff */
[----:B------:R-:W-:Y:S01]  /*03e0*/  IMAD R11, R4, 0x13, R3 ;  /* 0x00000013040b7824 */ /* 0x000fe200078e0203 */
[----:B------:R-:W-:-:S03]  /*03f0*/  IADD3 R4, PT, PT, -R2, UR4, RZ ;  /* 0x0000000402047c10 */ /* 0x000fc6000fffe1ff */
[C---:B------:R-:W-:Y:S01]  /*0400*/  VIADD R3, R11.reuse, 0x20 ;  /* 0x000000200b037836 */ /* 0x040fe20000000000 */
[----:B------:R-:W-:Y:S01]  /*0410*/  IADD3 R8, P0, PT, R2, R11, RZ ;  /* 0x0000000b02087210 */ /* 0x000fe20007f1e0ff */
[C---:B------:R-:W-:Y:S01]  /*0420*/  VIADD R5, R11.reuse, 0x40 ;  /* 0x000000400b057836 */ /* 0x040fe20000000000 */
[CC--:B------:R-:W-:Y:S01]  /*0430*/  ISETP.GE.AND P1, PT, R11.reuse, R4.reuse, PT ;  /* 0x000000040b00720c */ /* 0x0c0fe20003f26270 */
[----:B------:R-:W-:Y:S01]  /*0440*/  VIADD R7, R11, 0x60 ;  /* 0x000000600b077836 */ /* 0x000fe20000000000 */
[-C--:B------:R-:W-:Y:S01]  /*0450*/  ISETP.GE.AND P2, PT, R3, R4.reuse, PT ;  /* 0x000000040300720c */ /* 0x080fe20003f46270 */
[----:B------:R-:W-:Y:S01]  /*0460*/  VIADD R3, R11, 0x80 ;  /* 0x000000800b037836 */ /* 0x000fe20000000000 */
[-C--:B------:R-:W-:Y:S01]  /*0470*/  ISETP.GE.AND P3, PT, R5, R4.reuse, PT ;  /* 0x000000040500720c */ /* 0x080fe20003f66270 */
[----:B------:R-:W-:Y:S01]  /*0480*/  VIADD R5, R11, 0xa0 ;  /* 0x000000a00b057836 */ /* 0x000fe20000000000 */
[-C--:B------:R-:W-:Y:S01]  /*0490*/  ISETP.GE.AND P4, PT, R7, R4.reuse, PT ;  /* 0x000000040700720c */ /* 0x080fe20003f86270 */
[----:B------:R-:W-:Y:S01]  /*04a0*/  IMAD.X R13, RZ, RZ, R6, P0 ;  /* 0x000000ffff0d7224 */ /* 0x000fe200000e0606 */
[----:B0-----:R-:W-:Y:S01]  /*04b0*/  LEA R2, P0, R8, UR8, 0x2 ;  /* 0x0000000808027c11 */ /* 0x001fe2000f8010ff */
[----:B------:R-:W-:Y:S01]  /*04c0*/  VIADD R7, R11, 0xc0 ;  /* 0x000000c00b077836 */ /* 0x000fe20000000000 */
[----:B------:R-:W-:-:S02]  /*04d0*/  ISETP.GE.AND P5, PT, R3, R4, PT ;  /* 0x000000040300720c */ /* 0x000fc40003fa6270 */
[-C--:B------:R-:W-:Y:S01]  /*04e0*/  ISETP.GE.AND P6, PT, R5, R4.reuse, PT ;  /* 0x000000040500720c */ /* 0x080fe20003fc6270 */
[----:B------:R-:W-:Y:S01]  /*04f0*/  VIADD R5, R11, 0xe0 ;  /* 0x000000e00b057836 */ /* 0x000fe20000000000 */
[----:B------:R-:W-:Y:S01]  /*0500*/  LEA.HI.X R3, R8, UR9, R13, 0x2, P0 ;  /* 0x0000000908037c11 */ /* 0x000fe200080f140d */
[----:B------:R-:W-:Y:S01]  /*0510*/  IMAD.MOV.U32 R68, RZ, RZ, -0x1 ;  /* 0xffffffffff447424 */ /* 0x000fe200078e00ff */
[-C--:B------:R-:W-:Y:S01]  /*0520*/  ISETP.GE.AND P0, PT, R7, R4.reuse, PT ;  /* 0x000000040700720c */ /* 0x080fe20003f06270 */
[----:B------:R-:W-:Y:S02]  /*0530*/  VIADD R7, R11, 0x100 ;  /* 0x000001000b077836 */ /* 0x000fe40000000000 */
[----:B------:R1:W5:Y:S01]  /*0540*/  @!P1 LDG.E R71, desc[UR6][R2.64] ;  /* 0x0000000602479981 */ /* 0x000362000c1e1900 */
[-C--:B------:R-:W-:Y:S01]  /*0550*/  ISETP.GE.AND P1, PT, R5, R4.reuse, PT ;  /* 0x000000040500720c */ /* 0x080fe20003f26270 */
[----:B------:R-:W-:Y:S02]  /*0560*/  VIADD R5, R11, 0x120 ;  /* 0x000001200b057836 */ /* 0x000fe40000000000 */
[----:B------:R1:W5:Y:S03]  /*0570*/  @!P3 LDG.E R69, desc[UR6][R2.64+0x100] ;  /* 0x000100060245b981 */ /* 0x000366000c1e1900 */
[----:B------:R-:W-:Y:S01]  /*0580*/  ISETP.GE.AND P3, PT, R5, R4, PT ;  /* 0x000000040500720c */ /* 0x000fe20003f66270 */
[----:B------:R-:W-:Y:S01]  /*0590*/  VIADD R5, R11, 0x140 ;  /* 0x000001400b057836 */ /* 0x000fe20000000000 */
[----:B------:R1:W5:Y:S01]  /*05a0*/  @!P4 LDG.E R68, desc[UR6][R2.64+0x180] ;  /* 0x000180060244c981 */ /* 0x000362000c1e1900 */
[----:B------:R-:W-:-:S03]  /*05b0*/  IMAD.MOV.U32 R66, RZ, RZ, -0x1 ;  /* 0xffffffffff427424 */ /* 0x000fc600078e00ff */
[-C--:B------:R-:W-:Y:S01]  /*05c0*/  ISETP.GE.AND P4, PT, R5, R4.reuse, PT ;  /* 0x000000040500720c */ /* 0x080fe20003f86270 */
[----:B------:R-:W-:Y:S01]  /*05d0*/  VIADD R5, R11, 0x180 ;  /* 0x000001800b057836 */ /* 0x000fe20000000000 */
[----:B------:R1:W5:Y:S01]  /*05e0*/  @!P2 LDG.E R70, desc[UR6][R2.64+0x80] ;  /* 0x000080060246a981 */ /* 0x000362000c1e1900 */
[-C--:B------:R-:W-:Y:S01]  /*05f0*/  ISETP.GE.AND P2, PT, R7, R4.reuse, PT ;  /* 0x000000040700720c */ /* 0x080fe20003f46270 */
[----:B------:R-:W-:Y:S02]  /*0600*/  IMAD.MOV.U32 R65, RZ, RZ, -0x1 ;  /* 0xffffffffff417424 */ /* 0x000fe400078e00ff */
[----:B------:R1:W5:Y:S01]  /*0610*/  @!P6 LDG.E R66, desc[UR6][R2.64+0x280] ;  /* 0x000280060242e981 */ /* 0x000362000c1e1900 */
[-C--:B------:R-:W-:Y:S01]  /*0620*/  ISETP.GE.AND P6, PT, R5, R4.reuse, PT ;  /* 0x000000040500720c */ /* 0x080fe20003fc6270 */
[C---:B------:R-:W-:Y:S02]  /*0630*/  VIADD R5, R11.reuse, 0x1a0 ;  /* 0x000001a00b057836 */ /* 0x040fe40000000000 */
[----:B------:R-:W-:Y:S01]  /*0640*/  IMAD.MOV.U32 R67, RZ, RZ, -0x1 ;  /* 0xffffffffff437424 */ /* 0x000fe200078e00ff */
[----:B------:R1:W5:Y:S01]  /*0650*/  @!P0 LDG.E R65, desc[UR6][R2.64+0x300] ;  /* 0x0003000602418981 */ /* 0x000362000c1e1900 */
[----:B------:R-:W-:Y:S01]  /*0660*/  VIADD R7, R11, 0x160 ;  /* 0x000001600b077836 */ /* 0x000fe20000000000 */
[----:B------:R-:W-:Y:S01]  /*0670*/  ISETP.GE.AND P0, PT, R5, R4, PT ;  /* 0x000000040500720c */ /* 0x000fe20003f06270 */
[----:B------:R-:W-:-:S02]  /*0680*/  IMAD.MOV.U32 R63, RZ, RZ, -0x1 ;  /* 0xffffffffff3f7424 */ /* 0x000fc400078e00ff */
[----:B------:R-:W-:Y:S01]  /*0690*/  VIADD R5, R11, 0x1e0 ;  /* 0x000001e00b057836 */ /* 0x000fe20000000000 */
[----:B------:R1:W5:Y:S01]  /*06a0*/  @!P5 LDG.E R67, desc[UR6][R2.64+0x200] ;  /* 0x000200060243d981 */ /* 0x000362000c1e1900 */
[-C--:B------:R-:W-:Y:S01]  /*06b0*/  ISETP.GE.AND P5, PT, R7, R4.reuse, PT ;  /* 0x000000040700720c */ /* 0x080fe20003fa6270 */
[----:B------:R-:W-:Y:S02]  /*06c0*/  IMAD.MOV.U32 R64, RZ, RZ, -0x1 ;  /* 0xffffffffff407424 */ /* 0x000fe400078e00ff */
[----:B------:R1:W5:Y:S01]  /*06d0*/  @!P2 LDG.E R63, desc[UR6][R2.64+0x400] ;  /* 0x00040006023fa981 */ /* 0x000362000c1e1900 */
[----:B------:R-:W-:Y:S01]  /*06e0*/  IMAD.MOV.U32 R62, RZ, RZ, -0x1 ;  /* 0xffffffffff3e7424 */ /* 0x000fe200078e00ff */
[----:B------:R-:W-:Y:S01]  /*06f0*/  ISETP.GE.AND P2, PT, R5, R4, PT ;  /* 0x000000040500720c */ /* 0x000fe20003f46270 */
[C---:B------:R-:W-:Y:S01]  /*0700*/  VIADD R7, R11.reuse, 0x1c0 ;  /* 0x000001c00b077836 */ /* 0x040fe20000000000 */
[----:B------:R1:W5:Y:S01]  /*0710*/  @!P1 LDG.E R64, desc[UR6][R2.64+0x380] ;  /* 0x0003800602409981 */ /* 0x000362000c1e1900 */
[----:B------:R-:W-:-:S02]  /*0720*/  VIADD R5, R11, 0x200 ;  /* 0x000002000b057836 */ /* 0x000fc40000000000 */
[----:B------:R-:W-:Y:S01]  /*0730*/  IMAD.MOV.U32 R61, RZ, RZ, -0x1 ;  /* 0xffffffffff3d7424 */ /* 0x000fe200078e00ff */
[----:B------:R1:W5:Y:S01]  /*0740*/  @!P3 LDG.E R62, desc[UR6][R2.64+0x480] ;  /* 0x00048006023eb981 */ /* 0x000362000c1e1900 */
[----:B------:R-:W-:Y:S01]  /*0750*/  IMAD.MOV.U32 R60, RZ, RZ, -0x1 ;  /* 0xffffffffff3c7424 */ /* 0x000fe200078e00ff */
[-C--:B------:R-:W-:Y:S01]  /*0760*/  ISETP.GE.AND P1, PT, R7, R4.reuse, PT ;  /* 0x000000040700720c */ /* 0x080fe20003f26270 */
[----:B------:R-:W-:Y:S01]  /*0770*/  VIADD R7, R11, 0x220 ;  /* 0x000002200b077836 */ /* 0x000fe20000000000 */
[-C--:B------:R-:W-:Y:S01]  /*0780*/  ISETP.GE.AND P3, PT, R5, R4.reuse, PT ;  /* 0x000000040500720c */ /* 0x080fe20003f66270 */
[----:B------:R-:W-:Y:S01]  /*0790*/  VIADD R5, R11, 0x240 ;  /* 0x000002400b057836 */ /* 0x000fe20000000000 */
[----:B------:R1:W5:Y:S02]  /*07a0*/  @!P4 LDG.E R61, desc[UR6][R2.64+0x500] ;  /* 0x00050006023dc981 */ /* 0x000364000c1e1900 */
[-C--:B------:R-:W-:Y:S02]  /*07b0*/  ISETP.GE.AND P4, PT, R7, R4.reuse, PT ;  /* 0x000000040700720c */ /* 0x080fe40003f86270 */
[----:B------:R1:W5:Y:S01]  /*07c0*/  @!P5 LDG.E R60, desc[UR6][R2.64+0x580] ;  /* 0x00058006023cd981 */ /* 0x000362000c1e1900 */
[----:B------:R-:W-:Y:S01]  /*07d0*/  ISETP.GE.AND P5, PT, R5, R4, PT ;  /* 0x000000040500720c */ /* 0x000fe20003fa6270 */
[----:B------:R-:W-:-:S02]  /*07e0*/  IMAD.MOV.U32 R59, RZ, RZ, -0x1 ;  /* 0xffffffffff3b7424 */ /* 0x000fc400078e00ff */
[----:B------:R-:W-:Y:S02]  /*07f0*/  IMAD.MOV.U32 R58, RZ, RZ, -0x1 ;  /* 0xffffffffff3a7424 */ /* 0x000fe400078e00ff */
[----:B------:R-:W-:Y:S02]  /*0800*/  IMAD.MOV.U32 R57, RZ, RZ, -0x1 ;  /* 0xffffffffff397424 */ /* 0x000fe400078e00ff */
[----:B------:R-:W-:Y:S01]  /*0810*/  IMAD.MOV.U32 R56, RZ, RZ, -0x1 ;  /* 0xffffffffff387424 */ /* 0x000fe200078e00ff */
[----:B------:R1:W5:Y:S01]  /*0820*/  @!P6 LDG.E R59, desc[UR6][R2.64+0x600] ;  /* 0x00060006023be981 */ /* 0x000362000c1e1900 */
[----:B------:R-:W-:Y:S02]  /*0830*/  IMAD.MOV.U32 R55, RZ, RZ, -0x1 ;  /* 0xffffffffff377424 */ /* 0x000fe400078e00ff */
[----:B------:R-:W-:Y:S01]  /*0840*/  IMAD.MOV.U32 R54, RZ, RZ, -0x1 ;  /* 0xffffffffff367424 */ /* 0x000fe200078e00ff */
[----:B------:R1:W5:Y:S01]  /*0850*/  @!P0 LDG.E R58, desc[UR6][R2.64+0x680] ;  /* 0x00068006023a8981 */ /* 0x000362000c1e1900 */
[----:B------:R-:W-:-:S03]  /*0860*/  IMAD.MOV.U32 R53, RZ, RZ, -0x1 ;  /* 0xffffffffff357424 */ /* 0x000fc600078e00ff */
[----:B------:R1:W5:Y:S04]  /*0870*/  @!P1 LDG.E R57, desc[UR6][R2.64+0x700] ;  /* 0x0007000602399981 */ /* 0x000368000c1e1900 */
[----:B------:R1:W5:Y:S04]  /*0880*/  @!P2 LDG.E R56, desc[UR6][R2.64+0x780] ;  /* 0x000780060238a981 */ /* 0x000368000c1e1900 */
[----:B------:R1:W5:Y:S04]  /*0890*/  @!P3 LDG.E R55, desc[UR6][R2.64+0x800] ;  /* 0x000800060237b981 */ /* 0x000368000c1e1900 */
[----:B------:R1:W5:Y:S04]  /*08a0*/  @!P4 LDG.E R54, desc[UR6][R2.64+0x880] ;  /* 0x000880060236c981 */ /* 0x000368000c1e1900 */
[----:B------:R1:W5:Y:S02]  /*08b0*/  @!P5 LDG.E R53, desc[UR6][R2.64+0x900] ;  /* 0x000900060235d981 */ /* 0x000364000c1e1900 */
.L_x_3:
[----:B01----:R-:W-:Y:S01]  /*08c0*/  VIMNMX R2, PT, PT, R9, 0xe0, !PT ;  /* 0x000000e009027848 */ /* 0x003fe20007fe0100 */
[----:B------:R-:W0:Y:S01]  /*08d0*/  LDCU UR4, c[0x0][0x3c8] ;  /* 0x00007900ff0477ac */ /* 0x000e220008000800 */
[----:B------:R-:W-:Y:S01]  /*08e0*/  BSSY.RECONVERGENT B0, `(.L_x_4) ;  /* 0x0000025000007945 */ /* 0x000fe20003800200 */
[----:B------:R-:W-:Y:S01]  /*08f0*/  IMAD.SHL.U32 R0, R0, 0x400, RZ ;  /* 0x0000040000007824 */ /* 0x000fe200078e00ff */
[--C-:B------:R-:W-:Y:S01]  /*0900*/  IADD3 R2, PT, PT, R2, 0x1f, -R9.reuse ;  /* 0x0000001f02027810 */ /* 0x100fe20007ffe809 */
[----:B------:R-:W-:Y:S01]  /*0910*/  UMOV UR5, 0xffffffff ;  /* 0xffffffff00057882 */ /* 0x000fe20000000000 */
[----:B------:R-:W-:Y:S02]  /*0920*/  IMAD.MOV.U32 R5, RZ, RZ, R9 ;  /* 0x000000ffff057224 */ /* 0x000fe400078e0009 */
[C---:B------:R-:W-:Y:S02]  /*0930*/  ISETP.GE.U32.AND P0, PT, R2.reuse, 0x1e0, PT ;  /* 0x000001e00200780c */ /* 0x040fe40003f06070 */
[----:B------:R-:W-:-:S04]  /*0940*/  LEA.HI R3, R2, 0x1, RZ, 0x1b ;  /* 0x0000000102037811 */ /* 0x000fc800078fd8ff */
[----:B------:R-:W-:-:S04]  /*0950*/  LOP3.LUT R6, R3, 0xf, RZ, 0xc0, !PT ;  /* 0x0000000f03067812 */ /* 0x000fc800078ec0ff */
[----:B------:R-:W-:Y:S01]  /*0960*/  ISETP.NE.AND P1, PT, R6, RZ, PT ;  /* 0x000000ff0600720c */ /* 0x000fe20003f25270 */
[----:B0-----:R-:W-:Y:S02]  /*0970*/  USHF.L.U32 UR4, UR5, UR4, URZ ;  /* 0x0000000405047299 */ /* 0x001fe400080006ff */
[----:B------:R-:W-:Y:S10]  /*0980*/  @!P0 BRA `(.L_x_5) ;  /* 0x0000000000688947 */ /* 0x000ff40003800000 */
[----:B------:R-:W-:Y:S01]  /*0990*/  IMAD R4, R9, 0x4, R0 ;  /* 0x0000000409047824 */ /* 0x000fe200078e0200 */
[----:B------:R-:W-:Y:S01]  /*09a0*/  LOP3.LUT R2, R3, 0xffffff0, RZ, 0xc0, !PT ;  /* 0x0ffffff003027812 */ /* 0x000fe200078ec0ff */
[----:B------:R-:W-:-:S03]  /*09b0*/  IMAD.MOV.U32 R5, RZ, RZ, R9 ;  /* 0x000000ffff057224 */ /* 0x000fc600078e0009 */
[----:B------:R-:W-:Y:S01]  /*09c0*/  IADD3 R4, PT, PT, R4, 0x400, R73 ;  /* 0x0000040004047810 */ /* 0x000fe20007ffe049 */
[----:B------:R-:W-:-:S07]  /*09d0*/  IMAD.MOV R2, RZ, RZ, -R2 ;  /* 0x000000ffff027224 */ /* 0x000fce00078e0a02 */
.L_x_6:
[----:B------:R-:W-:Y:S01]  /*09e0*/  VIADD R2, R2, 0x10 ;  /* 0x0000001002027836 */ /* 0x000fe20000000000 */
[----:B------:R-:W-:Y:S01]  /*09f0*/  STS [R4+-0x400], RZ ;  /* 0xfffc00ff04007388 */ /* 0x000fe20000000800 */
[----:B------:R-:W-:-:S03]  /*0a00*/  VIADD R5, R5, 0x200 ;  /* 0x0000020005057836 */ /* 0x000fc60000000000 */
[----:B------:R-:W-:Y:S01]  /*0a10*/  ISETP.NE.AND P0, PT, R2, RZ, PT ;  /* 0x000000ff0200720c */ /* 0x000fe20003f05270 */
[----:B------:R-:W-:Y:S04]  /*0a20*/  STS [R4+-0x380], RZ ;  /* 0xfffc80ff04007388 */ /* 0x000fe80000000800 */
[----:B------:R-:W-:Y:S04]  /*0a30*/  STS [R4+-0x300], RZ ;  /* 0xfffd00ff04007388 */ /* 0x000fe80000000800 */
[----:B------:R-:W-:Y:S04]  /*0a40*/  STS [R4+-0x280], RZ ;  /* 0xfffd80ff04007388 */ /* 0x000fe80000000800 */
[----:B------:R-:W-:Y:S04]  /*0a50*/  STS [R4+-0x200], RZ ;  /* 0xfffe00ff04007388 */ /* 0x000fe80000000800 */
[----:B------:R-:W-:Y:S04]  /*0a60*/  STS [R4+-0x180], RZ ;  /* 0xfffe80ff04007388 */ /* 0x000fe80000000800 */
[----:B------:R-:W-:Y:S04]  /*0a70*/  STS [R4+-0x100], RZ ;  /* 0xffff00ff04007388 */ /* 0x000fe80000000800 */
[----:B------:R-:W-:Y:S04]  /*0a80*/  STS [R4+-0x80], RZ ;  /* 0xffff80ff04007388 */ /* 0x000fe80000000800 */
[----:B------:R-:W-:Y:S04]  /*0a90*/  STS [R4], RZ ;  /* 0x000000ff04007388 */ /* 0x000fe80000000800 */
[----:B------:R-:W-:Y:S04]  /*0aa0*/  STS [R4+0x80], RZ ;  /* 0x000080ff04007388 */ /* 0x000fe80000000800 */
[----:B------:R-:W-:Y:S04]  /*0ab0*/  STS [R4+0x100], RZ ;  /* 0x000100ff04007388 */ /* 0x000fe80000000800 */
[----:B------:R-:W-:Y:S04]  /*0ac0*/  STS [R4+0x180], RZ ;  /* 0x000180ff04007388 */ /* 0x000fe80000000800 */
[----:B------:R-:W-:Y:S04]  /*0ad0*/  STS [R4+0x200], RZ ;  /* 0x000200ff04007388 */ /* 0x000fe80000000800 */
[----:B------:R-:W-:Y:S04]  /*0ae0*/  STS [R4+0x280], RZ ;  /* 0x000280ff04007388 */ /* 0x000fe80000000800 */
[----:B------:R-:W-:Y:S04]  /*0af0*/  STS [R4+0x300], RZ ;  /* 0x000300ff04007388 */ /* 0x000fe80000000800 */
[----:B------:R0:W-:Y:S02]  /*0b00*/  STS [R4+0x380], RZ ;  /* 0x000380ff04007388 */ /* 0x0001e40000000800 */
[----:B0-----:R-:W-:Y:S01]  /*0b10*/  VIADD R4, R4, 0x800 ;  /* 0x0000080004047836 */ /* 0x001fe20000000000 */
[----:B------:R-:W-:Y:S06]  /*0b20*/  @P0 BRA `(.L_x_6) ;  /* 0xfffffffc00ac0947 */ /* 0x000fec000383ffff */
.L_x_5:
[----:B------:R-:W-:Y:S05]  /*0b30*/  BSYNC.RECONVERGENT B0 ;  /* 0x0000000000007941 */ /* 0x000fea0003800200 */
.L_x_4:
[----:B------:R-:W-:Y:S01]  /*0b40*/  BSSY.RECONVERGENT B0, `(.L_x_7) ;  /* 0x0000026000007945 */ /* 0x000fe20003800200 */
[----:B------:R-:W-:-:S03]  /*0b50*/  IMAD.IADD R2, R73, 0x1, R0 ;  /* 0x0000000149027824 */ /* 0x000fc600078e0200 */
[----:B------:R-:W-:Y:S05]  /*0b60*/  @!P1 BRA `(.L_x_8) ;  /* 0x00000000008c9947 */ /* 0x000fea0003800000 */
[----:B------:R-:W-:Y:S01]  /*0b70*/  ISETP.GE.U32.AND P0, PT, R6, 0x8, PT ;  /* 0x000000080600780c */ /* 0x000fe20003f06070 */
[----:B------:R-:W-:Y:S01]  /*0b80*/  BSSY.RECONVERGENT B1, `(.L_x_9) ;  /* 0x000000e000017945 */ /* 0x000fe20003800200 */
[----:B------:R-:W-:-:S04]  /*0b90*/  LOP3.LUT R7, R3, 0x7, RZ, 0xc0, !PT ;  /* 0x0000000703077812 */ /* 0x000fc800078ec0ff */
[----:B------:R-:W-:-:S07]  /*0ba0*/  ISETP.NE.AND P1, PT, R7, RZ, PT ;  /* 0x000000ff0700720c */ /* 0x000fce0003f25270 */
[----:B------:R-:W-:Y:S06]  /*0bb0*/  @!P0 BRA `(.L_x_10) ;  /* 0x0000000000288947 */ /* 0x000fec0003800000 */
[C---:B------:R-:W-:Y:S02]  /*0bc0*/  IMAD R4, R5.reuse, 0x4, R2 ;  /* 0x0000000405047824 */ /* 0x040fe400078e0202 */
[----:B------:R-:W-:-:S03]  /*0bd0*/  VIADD R5, R5, 0x100 ;  /* 0x0000010005057836 */ /* 0x000fc60000000000 */
[----:B------:R0:W-:Y:S04]  /*0be0*/  STS [R4], RZ ;  /* 0x000000ff04007388 */ /* 0x0001e80000000800 */
[----:B------:R0:W-:Y:S04]  /*0bf0*/  STS [R4+0x80], RZ ;  /* 0x000080ff04007388 */ /* 0x0001e80000000800 */
[----:B------:R0:W-:Y:S04]  /*0c00*/  STS [R4+0x100], RZ ;  /* 0x000100ff04007388 */ /* 0x0001e80000000800 */
[----:B------:R0:W-:Y:S04]  /*0c10*/  STS [R4+0x180], RZ ;  /* 0x000180ff04007388 */ /* 0x0001e80000000800 */
[----:B------:R0:W-:Y:S04]  /*0c20*/  STS [R4+0x200], RZ ;  /* 0x000200ff04007388 */ /* 0x0001e80000000800 */
[----:B------:R0:W-:Y:S04]  /*0c30*/  STS [R4+0x280], RZ ;  /* 0x000280ff04007388 */ /* 0x0001e80000000800 */
[----:B------:R0:W-:Y:S04]  /*0c40*/  STS [R4+0x300], RZ ;  /* 0x000300ff04007388 */ /* 0x0001e80000000800 */
[----:B------:R0:W-:Y:S02]  /*0c50*/  STS [R4+0x380], RZ ;  /* 0x000380ff04007388 */ /* 0x0001e40000000800 */
.L_x_10:
[----:B------:R-:W-:Y:S05]  /*0c60*/  BSYNC.RECONVERGENT B1 ;  /* 0x0000000000017941 */ /* 0x000fea0003800200 */
.L_x_9:
[----:B------:R-:W-:Y:S05]  /*0c70*/  @!P1 BRA `(.L_x_8) ;  /* 0x0000000000489947 */ /* 0x000fea0003800000 */
[----:B------:R-:W-:Y:S02]  /*0c80*/  ISETP.GE.U32.AND P0, PT, R7, 0x4, PT ;  /* 0x000000040700780c */ /* 0x000fe40003f06070 */
[----:B------:R-:W-:-:S04]  /*0c90*/  LOP3.LUT R3, R3, 0x3, RZ, 0xc0, !PT ;  /* 0x0000000303037812 */ /* 0x000fc800078ec0ff */
[----:B------:R-:W-:-:S07]  /*0ca0*/  ISETP.NE.AND P1, PT, R3, RZ, PT ;  /* 0x000000ff0300720c */ /* 0x000fce0003f25270 */
[C---:B------:R-:W-:Y:S02]  /*0cb0*/  @P0 IMAD R2, R5.reuse, 0x4, R2 ;  /* 0x0000000405020824 */ /* 0x040fe400078e0202 */
[----:B------:R-:W-:-:S03]  /*0cc0*/  @P0 VIADD R5, R5, 0x80 ;  /* 0x0000008005050836 */ /* 0x000fc60000000000 */
[----:B------:R1:W-:Y:S04]  /*0cd0*/  @P0 STS [R2], RZ ;  /* 0x000000ff02000388 */ /* 0x0003e80000000800 */
[----:B------:R1:W-:Y:S04]  /*0ce0*/  @P0 STS [R2+0x80], RZ ;  /* 0x000080ff02000388 */ /* 0x0003e80000000800 */
[----:B------:R1:W-:Y:S04]  /*0cf0*/  @P0 STS [R2+0x100], RZ ;  /* 0x000100ff02000388 */ /* 0x0003e80000000800 */
[----:B------:R1:W-:Y:S01]  /*0d00*/  @P0 STS [R2+0x180], RZ ;  /* 0x000180ff02000388 */ /* 0x0003e20000000800 */
[----:B------:R-:W-:Y:S05]  /*0d10*/  @!P1 BRA `(.L_x_8) ;  /* 0x0000000000209947 */ /* 0x000fea0003800000 */
[----:B------:R-:W-:Y:S02]  /*0d20*/  IMAD R0, R5, 0x4, R0 ;  /* 0x0000000405007824 */ /* 0x000fe400078e0200 */
[----:B------:R-:W-:Y:S02]  /*0d30*/  IMAD.MOV R3, RZ, RZ, -R3 ;  /* 0x000000ffff037224 */ /* 0x000fe400078e0a03 */
[----:B------:R-:W-:-:S07]  /*0d40*/  IMAD.IADD R0, R73, 0x1, R0 ;  /* 0x0000000149007824 */ /* 0x000fce00078e0200 */
.L_x_11:
[----:B------:R-:W-:Y:S01]  /*0d50*/  VIADD R3, R3, 0x1 ;  /* 0x0000000103037836 */ /* 0x000fe20000000000 */
[----:B------:R2:W-:Y:S04]  /*0d60*/  STS [R0], RZ ;  /* 0x000000ff00007388 */ /* 0x0005e80000000800 */
[----:B------:R-:W-:Y:S01]  /*0d70*/  ISETP.NE.AND P0, PT, R3, RZ, PT ;  /* 0x000000ff0300720c */ /* 0x000fe20003f05270 */
[----:B--2---:R-:W-:-:S12]  /*0d80*/  VIADD R0, R0, 0x80 ;  /* 0x0000008000007836 */ /* 0x004fd80000000000 */
[----:B------:R-:W-:Y:S05]  /*0d90*/  @P0 BRA `(.L_x_11) ;  /* 0xfffffffc00ec0947 */ /* 0x000fea000383ffff */
.L_x_8:
[----:B------:R-:W-:Y:S05]  /*0da0*/  BSYNC.RECONVERGENT B0 ;  /* 0x0000000000007941 */ /* 0x000fea0003800200 */
.L_x_7:
[----:B------:R-:W2:Y:S01]  /*0db0*/  LDCU UR5, c[0x0][0x3c4] ;  /* 0x00007880ff0577ac */ /* 0x000ea20008000800 */
[C---:B-1----:R-:W-:Y:S01]  /*0dc0*/  IMAD.SHL.U32 R2, R39.reuse, 0x20, RZ ;  /* 0x0000002027027824 */ /* 0x042fe200078e00ff */
[C---:B------:R-:W-:Y:S01]  /*0dd0*/  ISETP.GT.U32.AND P1, PT, R39.reuse, 0xff, PT ;  /* 0x000000ff2700780c */ /* 0x040fe20003f24070 */
[----:B------:R-:W-:Y:S01]  /*0de0*/  BSSY.RECONVERGENT B0, `(.L_x_12) ;  /* 0x000007c000007945 */ /* 0x000fe20003800200 */
[----:B------:R-:W-:Y:S02]  /*0df0*/  IMAD R0, R39, 0x4, R73 ;  /* 0x0000000427007824 */ /* 0x000fe400078e0249 */
[----:B0-----:R-:W-:Y:S01]  /*0e00*/  LOP3.LUT R4, R2, 0x7c00, RZ, 0xc0, !PT ;  /* 0x00007c0002047812 */ /* 0x001fe200078ec0ff */
[----:B------:R-:W-:Y:S01]  /*0e10*/  IMAD.MOV.U32 R52, RZ, RZ, RZ ;  /* 0x000000ffff347224 */ /* 0x000fe200078e00ff */
[----:B------:R-:W-:-:S03]  /*0e20*/  P2R R2, PR, RZ, 0x2 ;  /* 0x00000002ff027803 */ /* 0x000fc60000000000 */
[----:B------:R-:W-:Y:S02]  /*0e30*/  IMAD.IADD R15, R73, 0x1, R4 ;  /* 0x00000001490f7824 */ /* 0x000fe400078e0204 */
[----:B------:R0:W-:Y:S01]  /*0e40*/  STL [R1+0x8], R2 ;  /* 0x0000080201007387 */ /* 0x0001e20000100800 */
[----:B--2--5:R-:W-:Y:S02]  /*0e50*/  SHF.R.U32.HI R51, RZ, UR5, R71 ;  /* 0x00000005ff337c19 */ /* 0x024fe40008011647 */
[----:B------:R-:W-:Y:S02]  /*0e60*/  SHF.R.U32.HI R5, RZ, UR5, R70 ;  /* 0x00000005ff057c19 */ /* 0x000fe40008011646 */
[----:B------:R-:W-:Y:S01]  /*0e70*/  SHF.R.U32.HI R45, RZ, UR5, R64 ;  /* 0x00000005ff2d7c19 */ /* 0x000fe20008011640 */
[----:B0-----:R-:W0:Y:S01]  /*0e80*/  @!P1 LDC.64 R2, c[0x0][0x380] ;  /* 0x0000e000ff029b82 */ /* 0x001e220000000a00 */
[----:B------:R-:W-:Y:S02]  /*0e90*/  SHF.R.U32.HI R50, RZ, UR5, R69 ;  /* 0x00000005ff327c19 */ /* 0x000fe40008011645 */
[----:B------:R-:W-:-:S02]  /*0ea0*/  SHF.R.U32.HI R44, RZ, UR5, R63 ;  /* 0x00000005ff2c7c19 */ /* 0x000fc4000801163f */
[----:B------:R-:W-:Y:S02]  /*0eb0*/  SHF.R.U32.HI R49, RZ, UR5, R68 ;  /* 0x00000005ff317c19 */ /* 0x000fe40008011644 */
[----:B------:R-:W-:Y:S02]  /*0ec0*/  SHF.R.U32.HI R48, RZ, UR5, R67 ;  /* 0x00000005ff307c19 */ /* 0x000fe40008011643 */
[----:B------:R-:W-:Y:S02]  /*0ed0*/  LOP3.LUT R51, R51, UR4, RZ, 0x30, !PT ;  /* 0x0000000433337c12 */ /* 0x000fe4000f8e30ff */
[----:B------:R-:W-:Y:S02]  /*0ee0*/  SHF.R.U32.HI R47, RZ, UR5, R66 ;  /* 0x00000005ff2f7c19 */ /* 0x000fe40008011642 */
[----:B------:R-:W-:Y:S01]  /*0ef0*/  LOP3.LUT R4, R5, UR4, RZ, 0x30, !PT ;  /* 0x0000000405047c12 */ /* 0x000fe2000f8e30ff */
[----:B------:R-:W-:Y:S01]  /*0f00*/  IMAD R30, R51, 0x4, R15 ;  /* 0x00000004331e7824 */ /* 0x000fe200078e020f */
[----:B------:R-:W-:Y:S01]  /*0f10*/  LOP3.LUT R45, R45, UR4, RZ, 0x30, !PT ;  /* 0x000000042d2d7c12 */ /* 0x000fe2000f8e30ff */
[----:B------:R-:W-:Y:S01]  /*0f20*/  NOP ;  /* 0x0000000000007918 */ /* 0x000fe20000000000 */
[----:B------:R-:W-:Y:S01]  /*0f30*/  SHF.R.U32.HI R46, RZ, UR5, R65 ;  /* 0x00000005ff2e7c19 */ /* 0x000fe20008011641 */
[--C-:B------:R-:W-:Y:S01]  /*0f40*/  IMAD R31, R4, 0x4, R15.reuse ;  /* 0x00000004041f7824 */ /* 0x100fe200078e020f */
[----:B------:R-:W-:Y:S01]  /*0f50*/  LOP3.LUT R50, R50, UR4, RZ, 0x30, !PT ;  /* 0x0000000432327c12 */ /* 0x000fe2000f8e30ff */
[--C-:B------:R-:W-:Y:S01]  /*0f60*/  IMAD R7, R45, 0x4, R15.reuse ;  /* 0x000000042d077824 */ /* 0x100fe200078e020f */
[----:B------:R-:W-:Y:S01]  /*0f70*/  LOP3.LUT R44, R44, UR4, RZ, 0x30, !PT ;  /* 0x000000042c2c7c12 */ /* 0x000fe2000f8e30ff */
[----:B------:R1:W-:Y:S01]  /*0f80*/  ATOMS.POPC.INC.32 RZ, [R30+URZ] ;  /* 0x000000001eff7f8c */ /* 0x0003e2000d8000ff */
[----:B------:R-:W-:Y:S01]  /*0f90*/  LOP3.LUT R49, R49, UR4, RZ, 0x30, !PT ;  /* 0x0000000431317c12 */ /* 0x000fe2000f8e30ff */
[--C-:B------:R-:W-:Y:S01]  /*0fa0*/  IMAD R29, R50, 0x4, R15.reuse ;  /* 0x00000004321d7824 */ /* 0x100fe200078e020f */
[----:B------:R-:W-:Y:S01]  /*0fb0*/  LOP3.LUT R48, R48, UR4, RZ, 0x30, !PT ;  /* 0x0000000430307c12 */ /* 0x000fe2000f8e30ff */
[--C-:B------:R-:W-:Y:S01]  /*0fc0*/  IMAD R6, R44, 0x4, R15.reuse ;  /* 0x000000042c067824 */ /* 0x100fe200078e020f */
[----:B------:R-:W-:Y:S01]  /*0fd0*/  SHF.R.U32.HI R43, RZ, UR5, R62 ;  /* 0x00000005ff2b7c19 */ /* 0x000fe2000801163e */
[--C-:B------:R-:W-:Y:S01]  /*0fe0*/  IMAD R28, R49, 0x4, R15.reuse ;  /* 0x00000004311c7824 */ /* 0x100fe200078e020f */
[----:B------:R-:W-:Y:S01]  /*0ff0*/  LOP3.LUT R47, R47, UR4, RZ, 0x30, !PT ;  /* 0x000000042f2f7c12 */ /* 0x000fe2000f8e30ff */
[----:B------:R-:W-:Y:S01]  /*1000*/  IMAD R27, R48, 0x4, R15 ;  /* 0x00000004301b7824 */ /* 0x000fe200078e020f */
[----:B------:R-:W-:Y:S01]  /*1010*/  SHF.R.U32.HI R42, RZ, UR5, R61 ;  /* 0x00000005ff2a7c19 */ /* 0x000fe2000801163d */
[----:B------:R1:W-:Y:S01]  /*1020*/  STL [R1+0x4], R7 ;  /* 0x0000040701007387 */ /* 0x0003e20000100800 */
[----:B------:R-:W-:Y:S01]  /*1030*/  LOP3.LUT R46, R46, UR4, RZ, 0x30, !PT ;  /* 0x000000042e2e7c12 */ /* 0x000fe2000f8e30ff */
[----:B------:R-:W-:Y:S01]  /*1040*/  IMAD R26, R47, 0x4, R15 ;  /* 0x000000042f1a7824 */ /* 0x000fe200078e020f */
[----:B------:R-:W-:Y:S01]  /*1050*/  SHF.R.U32.HI R41, RZ, UR5, R60 ;  /* 0x00000005ff297c19 */ /* 0x000fe2000801163c */
[----:B------:R1:W-:Y:S01]  /*1060*/  ATOMS.POPC.INC.32 RZ, [R31+URZ] ;  /* 0x000000001fff7f8c */ /* 0x0003e2000d8000ff */
[----:B------:R-:W-:Y:S01]  /*1070*/  SHF.R.U32.HI R40, RZ, UR5, R59 ;  /* 0x00000005ff287c19 */ /* 0x000fe2000801163b */
[----:B------:R-:W-:Y:S01]  /*1080*/  IMAD R25, R46, 0x4, R15 ;  /* 0x000000042e197824 */ /* 0x000fe200078e020f */
[----:B------:R-:W-:Y:S01]  /*1090*/  SHF.R.U32.HI R37, RZ, UR5, R58 ;  /* 0x00000005ff257c19 */ /* 0x000fe2000801163a */
[----:B------:R1:W-:Y:S01]  /*10a0*/  STL [R1], R6 ;  /* 0x0000000601007387 */ /* 0x0003e20000100800 */
[----:B------:R-:W-:-:S02]  /*10b0*/  LOP3.LUT R43, R43, UR4, RZ, 0x30, !PT ;  /* 0x000000042b2b7c12 */ /* 0x000fc4000f8e30ff */
[----:B------:R-:W-:Y:S01]  /*10c0*/  SHF.R.U32.HI R36, RZ, UR5, R57 ;  /* 0x00000005ff247c19 */ /* 0x000fe20008011639 */
[----:B------:R1:W-:Y:S01]  /*10d0*/  ATOMS.POPC.INC.32 RZ, [R29+URZ] ;  /* 0x000000001dff7f8c */ /* 0x0003e2000d8000ff */
[----:B------:R-:W-:Y:S01]  /*10e0*/  LOP3.LUT R42, R42, UR4, RZ, 0x30, !PT ;  /* 0x000000042a2a7c12 */ /* 0x000fe2000f8e30ff */
[--C-:B------:R-:W-:Y:S01]  /*10f0*/  IMAD R24, R43, 0x4, R15.reuse ;  /* 0x000000042b187824 */ /* 0x100fe200078e020f */
[----:B------:R-:W-:Y:S01]  /*1100*/  SHF.R.U32.HI R35, RZ, UR5, R56 ;  /* 0x00000005ff237c19 */ /* 0x000fe20008011638 */
[----:B------:R1:W-:Y:S01]  /*1110*/  ATOMS.POPC.INC.32 RZ, [R28+URZ] ;  /* 0x000000001cff7f8c */ /* 0x0003e2000d8000ff */
[----:B------:R-:W-:Y:S01]  /*1120*/  LOP3.LUT R41, R41, UR4, RZ, 0x30, !PT ;  /* 0x0000000429297c12 */ /* 0x000fe2000f8e30ff */
[----:B------:R-:W-:Y:S01]  /*1130*/  IMAD R23, R42, 0x4, R15 ;  /* 0x000000042a177824 */ /* 0x000fe200078e020f */
        /* <DEDUP_REMOVED lines=12> */
[----:B------:R-:W-:Y:S01]  /*1200*/  LOP3.LUT R35, R35, UR4, RZ, 0x30, !PT ;  /* 0x0000000423237c12 */ /* 0x000fe2000f8e30ff */
[----:B------:R1:W-:Y:S01]  /*1210*/  ATOMS.POPC.INC.32 RZ, [R7+URZ] ;  /* 0x0000000007ff7f8c */ /* 0x0003e2000d8000ff */
[----:B------:R-:W-:Y:S01]  /*1220*/  LOP3.LUT R34, R34, UR4, RZ, 0x30, !PT ;  /* 0x0000000422227c12 */ /* 0x000fe2000f8e30ff */
[--C-:B------:R-:W-:Y:S01]  /*1230*/  IMAD R19, R36, 0x4, R15.reuse ;  /* 0x0000000424137824 */ /* 0x100fe200078e020f */
[----:B------:R-:W-:Y:S01]  /*1240*/  LOP3.LUT R33, R33, UR4, RZ, 0x30, !PT ;  /* 0x0000000421217c12 */ /* 0x000fe2000f8e30ff */
[----:B------:R1:W-:Y:S01]  /*1250*/  ATOMS.POPC.INC.32 RZ, [R6+URZ] ;  /* 0x0000000006ff7f8c */ /* 0x0003e2000d8000ff */
[----:B------:R-:W-:Y:S01]  /*1260*/  LOP3.LUT R32, R32, UR4, RZ, 0x30, !PT ;  /* 0x0000000420207c12 */ /* 0x000fe2000f8e30ff */
[----:B------:R-:W-:-:S02]  /*1270*/  IMAD R18, R35, 0x4, R15 ;  /* 0x0000000423127824 */ /* 0x000fc400078e020f */
[----:B------:R1:W-:Y:S01]  /*1280*/  ATOMS.POPC.INC.32 RZ, [R24+URZ] ;  /* 0x0000000018ff7f8c */ /* 0x0003e2000d8000ff */
[--C-:B------:R-:W-:Y:S02]  /*1290*/  IMAD R17, R34, 0x4, R15.reuse ;  /* 0x0000000422117824 */ /* 0x100fe400078e020f */
[--C-:B------:R-:W-:Y:S01]  /*12a0*/  IMAD R16, R33, 0x4, R15.reuse ;  /* 0x0000000421107824 */ /* 0x100fe200078e020f */
[----:B------:R1:W-:Y:S01]  /*12b0*/  ATOMS.POPC.INC.32 RZ, [R23+URZ] ;  /* 0x0000000017ff7f8c */ /* 0x0003e2000d8000ff */
[----:B------:R-:W-:-:S03]  /*12c0*/  IMAD R15, R32, 0x4, R15 ;  /* 0x00000004200f7824 */ /* 0x000fc600078e020f */
[----:B------:R1:W-:Y:S04]  /*12d0*/  ATOMS.POPC.INC.32 RZ, [R22+URZ] ;  /* 0x0000000016ff7f8c */ /* 0x0003e8000d8000ff */
[----:B------:R1:W-:Y:S04]  /*12e0*/  ATOMS.POPC.INC.32 RZ, [R21+URZ] ;  /* 0x0000000015ff7f8c */ /* 0x0003e8000d8000ff */
[----:B------:R1:W-:Y:S04]  /*12f0*/  ATOMS.POPC.INC.32 RZ, [R20+URZ] ;  /* 0x0000000014ff7f8c */ /* 0x0003e8000d8000ff */
[----:B------:R1:W-:Y:S04]  /*1300*/  ATOMS.POPC.INC.32 RZ, [R19+URZ] ;  /* 0x0000000013ff7f8c */ /* 0x0003e8000d8000ff */
[----:B------:R1:W-:Y:S04]  /*1310*/  ATOMS.POPC.INC.32 RZ, [R18+URZ] ;  /* 0x0000000012ff7f8c */ /* 0x0003e8000d8000ff */
[----:B------:R1:W-:Y:S04]  /*1320*/  ATOMS.POPC.INC.32 RZ, [R17+URZ] ;  /* 0x0000000011ff7f8c */ /* 0x0003e8000d8000ff */
[----:B------:R1:W-:Y:S04]  /*1330*/  ATOMS.POPC.INC.32 RZ, [R16+URZ] ;  /* 0x0000000010ff7f8c */ /* 0x0003e8000d8000ff */
[----:B------:R1:W-:Y:S01]  /*1340*/  ATOMS.POPC.INC.32 RZ, [R15+URZ] ;  /* 0x000000000fff7f8c */ /* 0x0003e2000d8000ff */
[----:B------:R-:W-:Y:S06]  /*1350*/  BAR.SYNC.DEFER_BLOCKING 0x0 ;  /* 0x0000000000007b1d */ /* 0x000fec0000010000 */
[----:B0-----:R-:W-:Y:S05]  /*1360*/  @P1 BRA `(.L_x_13) ;  /* 0x00000000008c1947 */ /* 0x001fea0003800000 */
[----:B------:R-:W-:Y:S04]  /*1370*/  LDS R13, [R0] ;  /* 0x00000000000d7984 */ /* 0x000fe80000000800 */
[----:B------:R-:W0:Y:S04]  /*1380*/  LDS R14, [R0+0x400] ;  /* 0x00040000000e7984 */ /* 0x000e280000000800 */
[----:B------:R-:W2:Y:S04]  /*1390*/  LDS R52, [R0+0x800] ;  /* 0x0008000000347984 */ /* 0x000ea80000000800 */
[----:B------:R-:W3:Y:S04]  /*13a0*/  LDS R74, [R0+0xc00] ;  /* 0x000c0000004a7984 */ /* 0x000ee80000000800 */
[----:B------:R-:W4:Y:S04]  /*13b0*/  LDS R12, [R0+0x1000] ;  /* 0x00100000000c7984 */ /* 0x000f280000000800 */
[----:B------:R-:W5:Y:S04]  /*13c0*/  LDS R11, [R0+0x1400] ;  /* 0x00140000000b7984 */ /* 0x000f680000000800 */
[----:B------:R-:W5:Y:S04]  /*13d0*/  LDS R4, [R0+0x1800] ;  /* 0x0018000000047984 */ /* 0x000f680000000800 */
[----:B------:R-:W5:Y:S04]  /*13e0*/  LDS R10, [R0+0x1c00] ;  /* 0x001c0000000a7984 */ /* 0x000f680000000800 */
[----:B------:R-:W5:Y:S04]  /*13f0*/  LDS R9, [R0+0x2000] ;  /* 0x0020000000097984 */ /* 0x000f680000000800 */
[----:B------:R-:W5:Y:S04]  /*1400*/  LDS R8, [R0+0x2400] ;  /* 0x0024000000087984 */ /* 0x000f680000000800 */
[----:B-1----:R-:W1:Y:S01]  /*1410*/  LDS R6, [R0+0x2800] ;  /* 0x0028000000067984 */ /* 0x002e620000000800 */
[----:B0-----:R-:W-:-:S03]  /*1420*/  IMAD.IADD R75, R13, 0x1, R14 ;  /* 0x000000010d4b7824 */ /* 0x001fc600078e020e */
[----:B------:R0:W-:Y:S01]  /*1430*/  STS [R0+0x400], R13 ;  /* 0x0004000d00007388 */ /* 0x0001e20000000800 */
[----:B--2---:R-:W-:-:S03]  /*1440*/  IMAD.IADD R7, R75, 0x1, R52 ;  /* 0x000000014b077824 */ /* 0x004fc600078e0234 */
[----:B------:R1:W-:Y:S01]  /*1450*/  STS [R0+0x800], R75 ;  /* 0x0008004b00007388 */ /* 0x0003e20000000800 */
[----:B---3--:R-:W-:-:S03]  /*1460*/  IMAD.IADD R5, R7, 0x1, R74 ;  /* 0x0000000107057824 */ /* 0x008fc600078e024a */
[----:B------:R-:W2:Y:S01]  /*1470*/  LDS R52, [R0+0x2c00] ;  /* 0x002c000000347984 */ /* 0x000ea20000000800 */
[----:B----4-:R-:W-:-:S03]  /*1480*/  IMAD.IADD R12, R5, 0x1, R12 ;  /* 0x00000001050c7824 */ /* 0x010fc600078e020c */
[----:B------:R3:W-:Y:S01]  /*1490*/  STS [R0+0xc00], R7 ;  /* 0x000c000700007388 */ /* 0x0007e20000000800 */
[----:B-----5:R-:W-:-:S03]  /*14a0*/  IMAD.IADD R11, R12, 0x1, R11 ;  /* 0x000000010c0b7824 */ /* 0x020fc600078e020b */
[----:B------:R3:W-:Y:S01]  /*14b0*/  STS [R0+0x1000], R5 ;  /* 0x0010000500007388 */ /* 0x0007e20000000800 */
[----:B------:R-:W-:-:S03]  /*14c0*/  IMAD.IADD R77, R11, 0x1, R4 ;  /* 0x000000010b4d7824 */ /* 0x000fc600078e0204 */
[----:B------:R3:W-:Y:S01]  /*14d0*/  STS [R0+0x1400], R12 ;  /* 0x0014000c00007388 */ /* 0x0007e20000000800 */
[----:B------:R-:W-:-:S03]  /*14e0*/  IMAD.IADD R10, R77, 0x1, R10 ;  /* 0x000000014d0a7824 */ /* 0x000fc600078e020a */
[----:B------:R3:W-:Y:S01]  /*14f0*/  STS [R0+0x1800], R11 ;  /* 0x0018000b00007388 */ /* 0x0007e20000000800 */
[----:B------:R-:W-:-:S03]  /*1500*/  IMAD.IADD R9, R10, 0x1, R9 ;  /* 0x000000010a097824 */ /* 0x000fc600078e0209 */
[----:B------:R3:W-:Y:S01]  /*1510*/  STS [R0+0x1c00], R77 ;  /* 0x001c004d00007388 */ /* 0x0007e20000000800 */
[----:B0-----:R-:W-:-:S03]  /*1520*/  IMAD.IADD R13, R9, 0x1, R8 ;  /* 0x00000001090d7824 */ /* 0x001fc600078e0208 */
[----:B------:R3:W-:Y:S01]  /*1530*/  STS [R0+0x2000], R10 ;  /* 0x0020000a00007388 */ /* 0x0007e20000000800 */
[----:B-1----:R-:W-:-:S03]  /*1540*/  IMAD.IADD R75, R13, 0x1, R6 ;  /* 0x000000010d4b7824 */ /* 0x002fc600078e0206 */
[----:B------:R3:W-:Y:S04]  /*1550*/  STS [R0+0x2400], R9 ;  /* 0x0024000900007388 */ /* 0x0007e80000000800 */
[----:B------:R3:W-:Y:S04]  /*1560*/  STS [R0+0x2800], R13 ;  /* 0x0028000d00007388 */ /* 0x0007e80000000800 */
[----:B------:R3:W-:Y:S04]  /*1570*/  STS [R0], RZ ;  /* 0x000000ff00007388 */ /* 0x0007e80000000800 */
[----:B------:R3:W-:Y:S01]  /*1580*/  STS [R0+0x2c00], R75 ;  /* 0x002c004b00007388 */ /* 0x0007e20000000800 */
[----:B--2---:R-:W-:-:S07]  /*1590*/  IMAD.IADD R52, R75, 0x1, R52 ;  /* 0x000000014b347824 */ /* 0x004fce00078e0234 */
.L_x_13:
[----:B------:R-:W-:Y:S05]  /*15a0*/  BSYNC.RECONVERGENT B0 ;  /* 0x0000000000007941 */ /* 0x000fea0003800200 */
.L_x_12:
[----:B------:R-:W-:Y:S01]  /*15b0*/  ISETP.NE.AND P0, PT, R52, 0x1c80, PT ;  /* 0x00001c803400780c */ /* 0x000fe20003f05270 */
[----:B---3--:R-:W-:-:S03]  /*15c0*/  @!P1 IMAD R5, R72, 0x100, R39 ;  /* 0x0000010048059824 */ /* 0x008fc600078e0227 */
[----:B------:R-:W-:Y:S01]  /*15d0*/  ISETP.LT.U32.AND P0, PT, R39, 0x100, !P0 ;  /* 0x000001002700780c */ /* 0x000fe20004701070 */
[----:B------:R-:W-:Y:S01]  /*15e0*/  @!P1 IMAD.WIDE R2, R5, 0x4, R2 ;  /* 0x0000000405029825 */ /* 0x000fe200078e0202 */
[----:B------:R-:W-:-:S05]  /*15f0*/  @!P1 LOP3.LUT R5, R52, 0x40000000, RZ, 0xfc, !PT ;  /* 0x4000000034059812 */ /* 0x000fca00078efcff */
[----:B------:R0:W-:Y:S06]  /*1600*/  @!P1 STG.E.STRONG.SYS desc[UR6][R2.64], R5 ;  /* 0x0000000502009986 */ /* 0x0001ec000c115906 */
[----:B------:R-:W-:Y:S06]  /*1610*/  BAR.RED.OR.DEFER_BLOCKING 0x0, P0 ;  /* 0x0000000000007b1d */ /* 0x000fec0000014800 */
[----:B------:R-:W2:Y:S02]  /*1620*/  B2R.RESULT RZ, P0 ;  /* 0x0000000000ff731c */ /* 0x000ea40000004000 */
[----:B0-2---:R-:W-:Y:S05]  /*1630*/  @!P0 BRA `(.L_x_14) ;  /* 0x0000000800ac8947 */ /* 0x005fea0003800000 */
[----:B------:R-:W-:Y:S01]  /*1640*/  BSSY B1, `(.L_x_15) ;  /* 0x0000033000017945 */ /* 0x000fe20003800000 */
[----:B-1----:R-:W-:-:S03]  /*1650*/  IMAD R7, R39, 0x8, R73 ;  /* 0x0000000827077824 */ /* 0x002fc600078e0249 */
[----:B------:R-:W-:Y:S05]  /*1660*/  @P1 BRA `(.L_x_16) ;  /* 0x0000000000c01947 */ /* 0x000fea0003800000 */
[----:B------:R-:W0:Y:S02]  /*1670*/  LDCU.64 UR8, c[0x0][0x398] ;  /* 0x00007300ff0877ac */ /* 0x000e240008000a00 */
[----:B0-----:R-:W-:-:S04]  /*1680*/  LEA R4, P0, R39, UR8, 0x3 ;  /* 0x0000000827047c11 */ /* 0x001fc8000f8018ff */
[----:B------:R-:W-:-:S05]  /*1690*/  LEA.HI.X R5, R39, UR9, RZ, 0x3, P0 ;  /* 0x0000000927057c11 */ /* 0x000fca00080f1cff */
[----:B------:R-:W2:Y:S01]  /*16a0*/  LDG.E.64 R2, desc[UR6][R4.64] ;  /* 0x0000000604027981 */ /* 0x000ea2000c1e1b00 */
[----:B------:R-:W-:-:S04]  /*16b0*/  ISETP.GT.U32.AND P0, PT, R39, R51, PT ;  /* 0x000000332700720c */ /* 0x000fc80003f04070 */
[----:B------:R-:W-:-:S04]  /*16c0*/  SEL R9, RZ, 0x1c80, !P0 ;  /* 0x00001c80ff097807 */ /* 0x000fc80004000000 */
[----:B--2---:R-:W-:Y:S01]  /*16d0*/  IADD3 R2, P0, PT, R2, -R9, RZ ;  /* 0x8000000902027210 */ /* 0x004fe20007f1e0ff */
[----:B------:R-:W-:-:S03]  /*16e0*/  IMAD.MOV.U32 R9, RZ, RZ, R52 ;  /* 0x000000ffff097224 */ /* 0x000fc600078e0034 */
[----:B------:R-:W-:Y:S02]  /*16f0*/  IADD3.X R3, PT, PT, R3, -0x1, RZ, P0, !PT ;  /* 0xffffffff03037810 */ /* 0x000fe400007fe4ff */
[----:B------:R-:W-:-:S03]  /*1700*/  ISETP.GE.AND P0, PT, R72, 0x1, PT ;  /* 0x000000014800780c */ /* 0x000fc60003f06270 */
[----:B------:R0:W-:Y:S10]  /*1710*/  STS.64 [R7+0x7200], R2 ;  /* 0x0072000207007388 */ /* 0x0001f40000000a00 */
[----:B------:R-:W-:Y:S05]  /*1720*/  @!P0 BRA `(.L_x_17) ;  /* 0x00000000006c8947 */ /* 0x000fea0003800000 */
[----:B------:R-:W-:Y:S01]  /*1730*/  BSSY B0, `(.L_x_18) ;  /* 0x0000019000007945 */ /* 0x000fe20003800000 */
[----:B------:R-:W-:Y:S02]  /*1740*/  IMAD.MOV.U32 R0, RZ, RZ, -0x1 ;  /* 0xffffffffff007424 */ /* 0x000fe400078e00ff */
[----:B------:R-:W-:Y:S02]  /*1750*/  IMAD.MOV.U32 R4, RZ, RZ, R72 ;  /* 0x000000ffff047224 */ /* 0x000fe400078e0048 */
[----:B------:R-:W-:-:S07]  /*1760*/  IMAD.MOV.U32 R9, RZ, RZ, R52 ;  /* 0x000000ffff097224 */ /* 0x000fce00078e0034 */
.L_x_22:
[----:B0-----:R-:W0:Y:S01]  /*1770*/  LDC.64 R2, c[0x0][0x380] ;  /* 0x0000e000ff027b82 */ /* 0x001e220000000a00 */
[----:B------:R-:W-:Y:S01]  /*1780*/  VIADD R11, R4, 0xffffffff ;  /* 0xffffffff040b7836 */ /* 0x000fe20000000000 */
[----:B------:R-:W-:Y:S03]  /*1790*/  BSSY B2, `(.L_x_19) ;  /* 0x0000008000027945 */ /* 0x000fe60003800000 */
[----:B------:R-:W-:-:S04]  /*17a0*/  IMAD R5, R11, 0x100, R39 ;  /* 0x000001000b057824 */ /* 0x000fc800078e0227 */
[----:B0-----:R-:W-:-:S07]  /*17b0*/  IMAD.WIDE R2, R5, 0x4, R2 ;  /* 0x0000000405027825 */ /* 0x001fce00078e0202 */
.L_x_20:
[----:B------:R-:W-:Y:S05]  /*17c0*/  YIELD ;  /* 0x0000000000007946 */ /* 0x000fea0003800000 */
[----:B------:R0:W-:Y:S06]  /*17d0*/  MEMBAR.SC.CTA ;  /* 0x0000000000007992 */ /* 0x0001ec0000000000 */
[----:B0-----:R-:W2:Y:S02]  /*17e0*/  LDG.E.STRONG.SYS R5, desc[UR6][R2.64] ;  /* 0x0000000602057981 */ /* 0x001ea4000c1f5900 */
[----:B--2---:R-:W-:-:S13]  /*17f0*/  ISETP.NE.AND P0, PT, R5, RZ, PT ;  /* 0x000000ff0500720c */ /* 0x004fda0003f05270 */
[----:B------:R-:W-:Y:S05]  /*1800*/  @!P0 BRA `(.L_x_20) ;  /* 0xfffffffc00ec8947 */ /* 0x000fea000383ffff */
[----:B------:R-:W-:Y:S05]  /*1810*/  BSYNC B2 ;  /* 0x0000000000027941 */ /* 0x000fea0003800000 */
.L_x_19:
[----:B------:R-:W-:Y:S01]  /*1820*/  BSSY.RECONVERGENT B2, `(.L_x_21) ;  /* 0x0000006000027945 */ /* 0x000fe20003800200 */
[C---:B------:R-:W-:Y:S02]  /*1830*/  ISETP.GT.AND P0, PT, R5.reuse, -0x1, PT ;  /* 0xffffffff0500780c */ /* 0x040fe40003f04270 */
[----:B------:R-:W-:Y:S01]  /*1840*/  LOP3.LUT R2, R5, 0x3fffffff, RZ, 0xc0, !PT ;  /* 0x3fffffff05027812 */ /* 0x000fe200078ec0ff */
[----:B------:R-:W-:Y:S05]  /*1850*/  WARPSYNC.EXCLUSIVE R0 ;  /* 0x0000000000007348 */ /* 0x000fea0003a00000 */
[----:B------:R-:W-:-:S05]  /*1860*/  IMAD.IADD R9, R2, 0x1, R9 ;  /* 0x0000000102097824 */ /* 0x000fca00078e0209 */
[----:B------:R-:W-:-:S07]  /*1870*/  VOTE.ANY R0, PT, P0 ;  /* 0x0000000000007806 */ /* 0x000fce00000e0100 */
[----:B------:R-:W-:Y:S05]  /*1880*/  BSYNC.RECONVERGENT B2 ;  /* 0x0000000000027941 */ /* 0x000fea0003800200 */
.L_x_21:
[----:B------:R-:W-:Y:S01]  /*1890*/  ISETP.GT.U32.AND P1, PT, R4, 0x1, PT ;  /* 0x000000010400780c */ /* 0x000fe20003f24070 */
[----:B------:R-:W-:-:S12]  /*18a0*/  IMAD.MOV.U32 R4, RZ, RZ, R11 ;  /* 0x000000ffff047224 */ /* 0x000fd800078e000b */
[----:B------:R-:W-:Y:S05]  /*18b0*/  @P0 BRA P1, `(.L_x_22) ;  /* 0xfffffffc00ac0947 */ /* 0x000fea000083ffff */
[----:B------:R-:W-:Y:S05]  /*18c0*/  BSYNC B0 ;  /* 0x0000000000007941 */ /* 0x000fea0003800000 */
.L_x_18:
[----:B------:R1:W2:Y:S02]  /*18d0*/  LDS.64 R2, [R7+0x7200] ;  /* 0x0072000007027984 */ /* 0x0002a40000000a00 */
.L_x_17:
[----:B------:R-:W3:Y:S01]  /*18e0*/  LDC.64 R4, c[0x0][0x380] ;  /* 0x0000e000ff047b82 */ /* 0x000ee20000000a00 */
[C---:B------:R-:W-:Y:S01]  /*18f0*/  IMAD.IADD R11, R9.reuse, 0x1, -R52 ;  /* 0x00000001090b7824 */ /* 0x040fe200078e0a34 */
[----:B------:R-:W-:Y:S01]  /*1900*/  LOP3.LUT R9, R9, 0x80000000, RZ, 0xfc, !PT ;  /* 0x8000000009097812 */ /* 0x000fe200078efcff */
[----:B------:R-:W-:-:S03]  /*1910*/  IMAD R13, R72, 0x100, R39 ;  /* 0x00000100480d7824 */ /* 0x000fc600078e0227 */
[----:B0-2---:R-:W-:-:S04]  /*1920*/  IADD3 R2, P0, PT, R11, R2, RZ ;  /* 0x000000020b027210 */ /* 0x005fc80007f1e0ff */
[----:B------:R-:W-:-:S05]  /*1930*/  LEA.HI.X.SX32 R3, R11, R3, 0x1, P0 ;  /* 0x000000030b037211 */ /* 0x000fca00000f0eff */
[----:B------:R0:W-:Y:S01]  /*1940*/  STS.64 [R7+0x7200], R2 ;  /* 0x0072000207007388 */ /* 0x0001e20000000a00 */
[----:B---3--:R-:W-:-:S05]  /*1950*/  IMAD.WIDE R4, R13, 0x4, R4 ;  /* 0x000000040d047825 */ /* 0x008fca00078e0204 */
[----:B------:R0:W-:Y:S02]  /*1960*/  STG.E.STRONG.SYS desc[UR6][R4.64], R9 ;  /* 0x0000000904007986 */ /* 0x0001e4000c115906 */
.L_x_16:
[----:B------:R-:W-:Y:S05]  /*1970*/  BSYNC B1 ;  /* 0x0000000000017941 */ /* 0x000fea0003800000 */
.L_x_15:
[----:B0-----:R-:W0:Y:S01]  /*1980*/  LDC.64 R4, c[0x0][0x390] ;  /* 0x0000e400ff047b82 */ /* 0x001e220000000a00 */
[----:B------:R-:W-:Y:S02]  /*1990*/  IMAD.MOV.U32 R3, RZ, RZ, 0x1c80 ;  /* 0x00001c80ff037424 */ /* 0x000fe400078e00ff */
[----:B------:R-:W-:Y:S02]  /*19a0*/  IMAD R73, R51, 0x8, R73 ;  /* 0x0000000833497824 */ /* 0x000fe400078e0249 */
[----:B------:R-:W-:-:S03]  /*19b0*/  IMAD R0, R72, R3, 0x1c80 ;  /* 0x00001c8048007424 */ /* 0x000fc600078e0203 */
[----:B------:R-:W2:Y:S01]  /*19c0*/  LDC R11, c[0x0][0x3c0] ;  /* 0x0000f000ff0b7b82 */ /* 0x000ea20000000800 */
[----:B0-----:R-:W-:Y:S02]  /*19d0*/  ISETP.EQ.U32.AND P1, PT, R4, RZ, PT ;  /* 0x000000ff0400720c */ /* 0x001fe40003f22070 */
[----:B--2---:R-:W-:-:S04]  /*19e0*/  ISETP.GE.AND P0, PT, R0, R11, PT ;  /* 0x0000000b0000720c */ /* 0x004fc80003f06270 */
[----:B------:R-:W-:-:S04]  /*19f0*/  ISETP.EQ.OR.EX P0, PT, R5, RZ, !P0, P1 ;  /* 0x000000ff0500720c */ /* 0x000fc80004702710 */
[----:B------:R-:W-:-:S13]  /*1a00*/  ISETP.GT.U32.OR P0, PT, R39, 0xff, P0 ;  /* 0x000000ff2700780c */ /* 0x000fda0000704470 */
[----:B------:R-:W-:Y:S05]  /*1a10*/  @P0 BRA `(.L_x_23) ;  /* 0x0000000000240947 */ /* 0x000fea0003800000 */
[----:B------:R-:W0:Y:S01]  /*1a20*/  LDS.64 R2, [R7+0x7200] ;  /* 0x0072000007027984 */ /* 0x000e220000000a00 */
[C---:B------:R-:W-:Y:S02]  /*1a30*/  ISETP.GT.U32.AND P0, PT, R39.reuse, R51, PT ;  /* 0x000000332700720c */ /* 0x040fe40003f04070 */
[C---:B------:R-:W-:Y:S02]  /*1a40*/  LEA R4, P2, R39.reuse, R4, 0x3 ;  /* 0x0000000427047211 */ /* 0x040fe400078418ff */
[----:B------:R-:W-:Y:S02]  /*1a50*/  SEL R13, RZ, 0x1c80, !P0 ;  /* 0x00001c80ff0d7807 */ /* 0x000fe40004000000 */
[--C-:B------:R-:W-:Y:S02]  /*1a60*/  SHF.R.S32.HI R9, RZ, 0x1f, R52.reuse ;  /* 0x0000001fff097819 */ /* 0x100fe40000011434 */
[----:B------:R-:W-:Y:S02]  /*1a70*/  LEA.HI.X R5, R39, R5, RZ, 0x3, P2 ;  /* 0x0000000527057211 */ /* 0x000fe400010f1cff */
[----:B0-----:R-:W-:-:S04]  /*1a80*/  IADD3 R2, P0, P1, R2, R13, R52 ;  /* 0x0000000d02027210 */ /* 0x001fc8000791e034 */
[----:B------:R-:W-:-:S05]  /*1a90*/  IADD3.X R3, PT, PT, R3, RZ, R9, P0, P1 ;  /* 0x000000ff03037210 */ /* 0x000fca00007e2409 */
[----:B------:R0:W-:Y:S04]  /*1aa0*/  STG.E.64 desc[UR6][R4.64], R2 ;  /* 0x0000000204007986 */ /* 0x0001e8000c101b06 */
.L_x_23:
[----:B------:R-:W-:Y:S05]  /*1ab0*/  WARPSYNC.ALL ;  /* 0x0000000000007948 */ /* 0x000fea0003800000 */
[----:B------:R-:W-:Y:S01]  /*1ac0*/  BAR.SYNC.DEFER_BLOCKING 0x0 ;  /* 0x0000000000007b1d */ /* 0x000fe20000010000 */
[----:B------:R-:W-:-:S05]  /*1ad0*/  ISETP.GT.AND P0, PT, R0, R11, PT ;  /* 0x0000000b0000720c */ /* 0x000fca0003f04270 */
[----:B0-----:R0:W2:Y:S08]  /*1ae0*/  LDS.64 R2, [R73+0x7200] ;  /* 0x0072000049027984 */ /* 0x0010b00000000a00 */
[----:B0-----:R-:W-:Y:S05]  /*1af0*/  @P0 BRA `(.L_x_24) ;  /* 0x0000000000700947 */ /* 0x001fea0003800000 */
[----:B------:R-:W0:Y:S01]  /*1b00*/  LDCU.64 UR8, c[0x0][0x3a0] ;  /* 0x00007400ff0877ac */ /* 0x000e220008000a00 */
[C---:B------:R-:W-:Y:S02]  /*1b10*/  LOP3.LUT R5, R39.reuse, 0x3e0, RZ, 0xc0, !PT ;  /* 0x000003e027057812 */ /* 0x040fe400078ec0ff */
[----:B------:R-:W-:-:S05]  /*1b20*/  LOP3.LUT R38, R39, 0x1f, RZ, 0xc0, !PT ;  /* 0x0000001f27267812 */ /* 0x000fca00078ec0ff */
[----:B------:R-:W-:-:S05]  /*1b30*/  IMAD R5, R5, 0x13, R38 ;  /* 0x0000001305057824 */ /* 0x000fca00078e0226 */
[----:B--2---:R-:W-:-:S05]  /*1b40*/  IADD3 R0, P0, PT, R5, R2, RZ ;  /* 0x0000000205007210 */ /* 0x004fca0007f1e0ff */
[----:B------:R-:W-:Y:S01]  /*1b50*/  IMAD.X R3, RZ, RZ, R3, P0 ;  /* 0x000000ffff037224 */ /* 0x000fe200000e0603 */
[----:B0-----:R-:W-:-:S04]  /*1b60*/  LEA R2, P0, R0, UR8, 0x2 ;  /* 0x0000000800027c11 */ /* 0x001fc8000f8010ff */
[----:B------:R-:W-:-:S05]  /*1b70*/  LEA.HI.X R3, R0, UR9, R3, 0x2, P0 ;  /* 0x0000000900037c11 */ /* 0x000fca00080f1403 */
[----:B------:R-:W-:Y:S04]  /*1b80*/  STG.E desc[UR6][R2.64], R71 ;  /* 0x0000004702007986 */ /* 0x000fe8000c101906 */
        /* <DEDUP_REMOVED lines=17> */
[----:B------:R-:W-:Y:S01]  /*1ca0*/  STG.E desc[UR6][R2.64+0x900], R53 ;  /* 0x0009003502007986 */ /* 0x000fe2000c101906 */
[----:B------:R-:W-:Y:S05]  /*1cb0*/  EXIT ;  /* 0x000000000000794d */ /* 0x000fea0003800000 */
.L_x_24:
[----:B------:R-:W0:Y:S01]  /*1cc0*/  LDCU.64 UR8, c[0x0][0x3a0] ;  /* 0x00007400ff0877ac */ /* 0x000e220008000a00 */
[C---:B------:R-:W-:Y:S01]  /*1cd0*/  LOP3.LUT R5, R39.reuse, 0x3e0, RZ, 0xc0, !PT ;  /* 0x000003e027057812 */ /* 0x040fe200078ec0ff */
[----:B------:R-:W-:Y:S01]  /*1ce0*/  IMAD R72, R72, -0x1c80, R11 ;  /* 0xffffe38048487824 */ /* 0x000fe200078e020b */
[----:B------:R-:W-:-:S05]  /*1cf0*/  LOP3.LUT R38, R39, 0x1f, RZ, 0xc0, !PT ;  /* 0x0000001f27267812 */ /* 0x000fca00078ec0ff */
[----:B------:R-:W-:-:S04]  /*1d00*/  IMAD R5, R5, 0x13, R38 ;  /* 0x0000001305057824 */ /* 0x000fc800078e0226 */
[C---:B-1----:R-:W-:Y:S01]  /*1d10*/  VIADD R7, R5.reuse, 0x20 ;  /* 0x0000002005077836 */ /* 0x042fe20000000000 */
[C---:B--2---:R-:W-:Y:S01]  /*1d20*/  IADD3 R0, P0, PT, R5.reuse, R2, RZ ;  /* 0x0000000205007210 */ /* 0x044fe20007f1e0ff */
[C---:B------:R-:W-:Y:S01]  /*1d30*/  VIADD R9, R5.reuse, 0x40 ;  /* 0x0000004005097836 */ /* 0x040fe20000000000 */
[CC--:B------:R-:W-:Y:S01]  /*1d40*/  ISETP.GE.AND P1, PT, R5.reuse, R72.reuse, PT ;  /* 0x000000480500720c */ /* 0x0c0fe20003f26270 */
[----:B------:R-:W-:Y:S01]  /*1d50*/  VIADD R11, R5, 0x60 ;  /* 0x00000060050b7836 */ /* 0x000fe20000000000 */
[-C--:B------:R-:W-:Y:S01]  /*1d60*/  ISETP.GE.AND P2, PT, R7, R72.reuse, PT ;  /* 0x000000480700720c */ /* 0x080fe20003f46270 */
[----:B------:R-:W-:Y:S01]  /*1d70*/  IMAD.X R3, RZ, RZ, R3, P0 ;  /* 0x000000ffff037224 */ /* 0x000fe200000e0603 */
[C---:B0-----:R-:W-:Y:S01]  /*1d80*/  LEA R2, P0, R0.reuse, UR8, 0x2 ;  /* 0x0000000800027c11 */ /* 0x041fe2000f8010ff */
[----:B------:R-:W-:Y:S01]  /*1d90*/  VIADD R7, R5, 0x80 ;  /* 0x0000008005077836 */ /* 0x000fe20000000000 */
[----:B------:R-:W-:Y:S01]  /*1da0*/  ISETP.GE.AND P3, PT, R9, R72, PT ;  /* 0x000000480900720c */ /* 0x000fe20003f66270 */
[----:B------:R-:W-:Y:S01]  /*1db0*/  VIADD R9, R5, 0xa0 ;  /* 0x000000a005097836 */ /* 0x000fe20000000000 */
[----:B------:R-:W-:-:S02]  /*1dc0*/  LEA.HI.X R3, R0, UR9, R3, 0x2, P0 ;  /* 0x0000000900037c11 */ /* 0x000fc400080f1403 */
[-C--:B------:R-:W-:Y:S01]  /*1dd0*/  ISETP.GE.AND P5, PT, R7, R72.reuse, PT ;  /* 0x000000480700720c */ /* 0x080fe20003fa6270 */
[----:B------:R-:W-:Y:S01]  /*1de0*/  VIADD R7, R5, 0xe0 ;  /* 0x000000e005077836 */ /* 0x000fe20000000000 */
[-C--:B------:R-:W-:Y:S01]  /*1df0*/  ISETP.GE.AND P4, PT, R11, R72.reuse, PT ;  /* 0x000000480b00720c */ /* 0x080fe20003f86270 */
[----:B------:R-:W-:Y:S01]  /*1e00*/  VIADD R11, R5, 0xc0 ;  /* 0x000000c0050b7836 */ /* 0x000fe20000000000 */
[----:B------:R0:W-:Y:S01]  /*1e10*/  @!P1 STG.E desc[UR6][R2.64], R71 ;  /* 0x0000004702009986 */ /* 0x0001e2000c101906 */
[-C--:B------:R-:W-:Y:S01]  /*1e20*/  ISETP.GE.AND P6, PT, R9, R72.reuse, PT ;  /* 0x000000480900720c */ /* 0x080fe20003fc6270 */
[----:B------:R-:W-:Y:S01]  /*1e30*/  VIADD R9, R5, 0x100 ;  /* 0x0000010005097836 */ /* 0x000fe20000000000 */
[-C--:B------:R-:W-:Y:S01]  /*1e40*/  ISETP.GE.AND P1, PT, R7, R72.reuse, PT ;  /* 0x000000480700720c */ /* 0x080fe20003f26270 */
[----:B------:R-:W-:Y:S01]  /*1e50*/  VIADD R7, R5, 0x120 ;  /* 0x0000012005077836 */ /* 0x000fe20000000000 */
[-C--:B------:R-:W-:Y:S01]  /*1e60*/  ISETP.GE.AND P0, PT, R11, R72.reuse, PT ;  /* 0x000000480b00720c */ /* 0x080fe20003f06270 */
[----:B------:R0:W-:Y:S01]  /*1e70*/  @!P2 STG.E desc[UR6][R2.64+0x80], R70 ;  /* 0x000080460200a986 */ /* 0x0001e2000c101906 */
[----:B------:R-:W-:Y:S01]  /*1e80*/  ISETP.GE.AND P2, PT, R9, R72, PT ;  /* 0x000000480900720c */ /* 0x000fe20003f46270 */
[----:B------:R-:W-:-:S02]  /*1e90*/  VIADD R9, R5, 0x140 ;  /* 0x0000014005097836 */ /* 0x000fc40000000000 */
[----:B------:R0:W-:Y:S01]  /*1ea0*/  @!P3 STG.E desc[UR6][R2.64+0x100], R69 ;  /* 0x000100450200b986 */ /* 0x0001e2000c101906 */
[-C--:B------:R-:W-:Y:S01]  /*1eb0*/  ISETP.GE.AND P3, PT, R7, R72.reuse, PT ;  /* 0x000000480700720c */ /* 0x080fe20003f66270 */
[----:B------:R-:W-:Y:S02]  /*1ec0*/  VIADD R7, R5, 0x160 ;  /* 0x0000016005077836 */ /* 0x000fe40000000000 */
[----:B------:R0:W-:Y:S01]  /*1ed0*/  @!P4 STG.E desc[UR6][R2.64+0x180], R68 ;  /* 0x000180440200c986 */ /* 0x0001e2000c101906 */
[-C--:B------:R-:W-:Y:S01]  /*1ee0*/  ISETP.GE.AND P4, PT, R9, R72.reuse, PT ;  /* 0x000000480900720c */ /* 0x080fe20003f86270 */
[----:B------:R-:W-:Y:S02]  /*1ef0*/  VIADD R9, R5, 0x180 ;  /* 0x0000018005097836 */ /* 0x000fe40000000000 */
        /* <DEDUP_REMOVED lines=14> */
[C---:B------:R-:W-:Y:S02]  /*1fe0*/  VIADD R7, R5.reuse, 0x220 ;  /* 0x0000022005077836 */ /* 0x040fe40000000000 */
[----:B------:R-:W-:Y:S01]  /*1ff0*/  VIADD R5, R5, 0x240 ;  /* 0x0000024005057836 */ /* 0x000fe20000000000 */
[----:B------:R0:W-:Y:S01]  /*2000*/  @!P3 STG.E desc[UR6][R2.64+0x480], R62 ;  /* 0x0004803e0200b986 */ /* 0x0001e2000c101906 */
[----:B------:R-:W-:-:S03]  /*2010*/  ISETP.GE.AND P3, PT, R9, R72, PT ;  /* 0x000000480900720c */ /* 0x000fc60003f66270 */
[----:B------:R0:W-:Y:S01]  /*2020*/  @!P4 STG.E desc[UR6][R2.64+0x500], R61 ;  /* 0x0005003d0200c986 */ /* 0x0001e2000c101906 */
[----:B------:R-:W-:-:S03]  /*2030*/  ISETP.GE.AND P4, PT, R7, R72, PT ;  /* 0x000000480700720c */ /* 0x000fc60003f86270 */
[----:B------:R0:W-:Y:S01]  /*2040*/  @!P5 STG.E desc[UR6][R2.64+0x580], R60 ;  /* 0x0005803c0200d986 */ /* 0x0001e2000c101906 */
[----:B------:R-:W-:-:S03]  /*2050*/  ISETP.GE.AND P5, PT, R5, R72, PT ;  /* 0x000000480500720c */ /* 0x000fc60003fa6270 */
[----:B------:R0:W-:Y:S04]  /*2060*/  @!P6 STG.E desc[UR6][R2.64+0x600], R59 ;  /* 0x0006003b0200e986 */ /* 0x0001e8000c101906 */
[----:B------:R0:W-:Y:S04]  /*2070*/  @!P0 STG.E desc[UR6][R2.64+0x680], R58 ;  /* 0x0006803a02008986 */ /* 0x0001e8000c101906 */
[----:B------:R0:W-:Y:S04]  /*2080*/  @!P1 STG.E desc[UR6][R2.64+0x700], R57 ;  /* 0x0007003902009986 */ /* 0x0001e8000c101906 */
[----:B------:R0:W-:Y:S04]  /*2090*/  @!P2 STG.E desc[UR6][R2.64+0x780], R56 ;  /* 0x000780380200a986 */ /* 0x0001e8000c101906 */
[----:B------:R0:W-:Y:S04]  /*20a0*/  @!P3 STG.E desc[UR6][R2.64+0x800], R55 ;  /* 0x000800370200b986 */ /* 0x0001e8000c101906 */
[----:B------:R0:W-:Y:S01]  /*20b0*/  @!P4 STG.E desc[UR6][R2.64+0x880], R54 ;  /* 0x000880360200c986 */ /* 0x0001e2000c101906 */
[----:B------:R-:W-:Y:S05]  /*20c0*/  @P5 EXIT ;  /* 0x000000000000594d */ /* 0x000fea0003800000 */
[----:B------:R-:W-:Y:S01]  /*20d0*/  STG.E desc[UR6][R2.64+0x900], R53 ;  /* 0x0009003502007986 */ /* 0x000fe2000c101906 */
[----:B------:R-:W-:Y:S05]  /*20e0*/  EXIT ;  /* 0x000000000000794d */ /* 0x000fea0003800000 */
.L_x_14:
[----:B------:R-:W-:Y:S01]  /*20f0*/  IMAD.MOV.U32 R38, RZ, RZ, RZ ;  /* 0x000000ffff267224 */ /* 0x000fe200078e00ff */
[C---:B------:R-:W-:Y:S01]  /*2100*/  ISETP.GT.U32.AND P0, PT, R39.reuse, 0x1f, PT ;  /* 0x0000001f2700780c */ /* 0x040fe20003f04070 */
[----:B------:R-:W-:Y:S05]  /*2110*/  WARPSYNC.ALL ;  /* 0x0000000000007948 */ /* 0x000fea0003800000 */
[----:B------:R-:W-:-:S04]  /*2120*/  IMAD.HI.U32 R0, R39, 0x15555556, R38 ;  /* 0x1555555627007827 */ /* 0x000fc800078e0026 */
[----:B------:R-:W-:-:S05]  /*2130*/  IMAD R3, R0, 0x4, R73 ;  /* 0x0000000400037824 */ /* 0x000fca00078e0249 */
[----:B------:R0:W-:Y:S01]  /*2140*/  STS [R3+0x3410], R52 ;  /* 0x0034103403007388 */ /* 0x0001e20000000800 */
[----:B------:R-:W-:Y:S06]  /*2150*/  BAR.SYNC.DEFER_BLOCKING 0x0 ;  /* 0x0000000000007b1d */ /* 0x000fec0000010000 */
[----:B------:R-:W-:Y:S05]  /*2160*/  @P0 BRA `(.L_x_25) ;  /* 0x0000000000e40947 */ /* 0x000fea0003800000 */
[C-C-:B------:R-:W-:Y:S01]  /*2170*/  IMAD R0, R39.reuse, 0x34, R73.reuse ;  /* 0x0000003427007824 */ /* 0x140fe200078e0249 */
[----:B------:R-:W-:Y:S01]  /*2180*/  UMOV UR5, 0xffffffff ;  /* 0xffffffff00057882 */ /* 0x000fe20000000000 */
[C-C-:B------:R-:W-:Y:S02]  /*2190*/  IMAD R4, R39.reuse, 0x34, R73.reuse ;  /* 0x0000003427047824 */ /* 0x140fe400078e0249 */
[----:B0-----:R-:W-:Y:S01]  /*21a0*/  IMAD R3, R39, 0x34, R73 ;  /* 0x0000003427037824 */ /* 0x001fe200078e0249 */
[----:B------:R-:W-:Y:S04]  /*21b0*/  LDS R14, [R0+0x3410] ;  /* 0x00341000000e7984 */ /* 0x000fe80000000800 */
[----:B------:R-:W-:Y:S04]  /*21c0*/  LDS R13, [R0+0x3414] ;  /* 0x00341400000d7984 */ /* 0x000fe80000000800 */
[----:B------:R-:W0:Y:S04]  /*21d0*/  LDS R12, [R0+0x3418] ;  /* 0x00341800000c7984 */ /* 0x000e280000000800 */
[----:B------:R-:W-:Y:S04]  /*21e0*/  LDS R11, [R0+0x341c] ;  /* 0x00341c00000b7984 */ /* 0x000fe80000000800 */
[----:B------:R-:W2:Y:S04]  /*21f0*/  LDS R10, [R0+0x3420] ;  /* 0x00342000000a7984 */ /* 0x000ea80000000800 */
[----:B------:R-:W-:Y:S04]  /*2200*/  LDS R9, [R0+0x3424] ;  /* 0x0034240000097984 */ /* 0x000fe80000000800 */
[----:B------:R-:W3:Y:S04]  /*2210*/  LDS R8, [R0+0x3428] ;  /* 0x0034280000087984 */ /* 0x000ee80000000800 */
[----:B-1----:R-:W-:Y:S04]  /*2220*/  LDS R7, [R0+0x342c] ;  /* 0x00342c0000077984 */ /* 0x002fe80000000800 */
[----:B------:R-:W1:Y:S04]  /*2230*/  LDS R6, [R0+0x3430] ;  /* 0x0034300000067984 */ /* 0x000e680000000800 */
[----:B------:R-:W-:Y:S04]  /*2240*/  LDS R5, [R0+0x3434] ;  /* 0x0034340000057984 */ /* 0x000fe80000000800 */
[----:B------:R-:W4:Y:S04]  /*2250*/  LDS R4, [R4+0x3438] ;  /* 0x0034380004047984 */ /* 0x000f280000000800 */
[----:B------:R-:W5:Y:S01]  /*2260*/  LDS R2, [R3+0x343c] ;  /* 0x00343c0003027984 */ /* 0x000f620000000800 */
[----:B0-----:R-:W-:-:S04]  /*2270*/  IADD3 R74, PT, PT, R12, R13, R14 ;  /* 0x0000000d0c4a7210 */ /* 0x001fc80007ffe00e */
[----:B--2---:R-:W-:-:S04]  /*2280*/  IADD3 R74, PT, PT, R10, R74, R11 ;  /* 0x0000004a0a4a7210 */ /* 0x004fc80007ffe00b */
[----:B---3--:R-:W-:-:S04]  /*2290*/  IADD3 R74, PT, PT, R8, R74, R9 ;  /* 0x0000004a084a7210 */ /* 0x008fc80007ffe009 */
[----:B-1----:R-:W-:-:S04]  /*22a0*/  IADD3 R74, PT, PT, R6, R74, R7 ;  /* 0x0000004a064a7210 */ /* 0x002fc80007ffe007 */
[----:B----4-:R-:W-:-:S05]  /*22b0*/  IADD3 R75, PT, PT, R4, R74, R5 ;  /* 0x0000004a044b7210 */ /* 0x010fca0007ffe005 */
[----:B-----5:R-:W-:Y:S01]  /*22c0*/  IMAD.IADD R2, R2, 0x1, R75 ;  /* 0x0000000102027824 */ /* 0x020fe200078e024b */
[----:B------:R-:W-:Y:S06]  /*22d0*/  BRA.DIV UR5, `(.L_x_26) ;  /* 0x0000005a05807947 */ /* 0x000fec000b800000 */
[----:B------:R-:W0:Y:S02]  /*22e0*/  SHFL.UP P0, R77, R2, 0x1, RZ ;  /* 0x04200000024d7989 */ /* 0x000e2400000000ff */
[----:B0-----:R-:W-:-:S05]  /*22f0*/  @P0 IMAD.IADD R77, R2, 0x1, R77 ;  /* 0x00000001024d0824 */ /* 0x001fca00078e024d */
[----:B------:R-:W0:Y:S02]  /*2300*/  SHFL.UP P0, R74, R77, 0x2, RZ ;  /* 0x044000004d4a7989 */ /* 0x000e2400000000ff */
[----:B0-----:R-:W-:-:S05]  /*2310*/  @P0 IMAD.IADD R74, R77, 0x1, R74 ;  /* 0x000000014d4a0824 */ /* 0x001fca00078e024a */
[----:B------:R-:W0:Y:S02]  /*2320*/  SHFL.UP P0, R77, R74, 0x4, RZ ;  /* 0x048000004a4d7989 */ /* 0x000e2400000000ff */
[----:B0-----:R-:W-:-:S05]  /*2330*/  @P0 IMAD.IADD R77, R74, 0x1, R77 ;  /* 0x000000014a4d0824 */ /* 0x001fca00078e024d */
[----:B------:R-:W0:Y:S02]  /*2340*/  SHFL.UP P0, R74, R77, 0x8, RZ ;  /* 0x050000004d4a7989 */ /* 0x000e2400000000ff */
[----:B0-----:R-:W-:-:S05]  /*2350*/  @P0 IMAD.IADD R74, R77, 0x1, R74 ;  /* 0x000000014d4a0824 */ /* 0x001fca00078e024a */
[----:B------:R0:W1:Y:S02]  /*2360*/  SHFL.UP P0, R0, R74, 0x10, RZ ;  /* 0x060000004a007989 */ /* 0x00006400000000ff */
.L_x_118:
[----:B-1----:R-:W-:-:S04]  /*2370*/  @P0 IMAD.IADD R0, R74, 0x1, R0 ;  /* 0x000000014a000824 */ /* 0x002fc800078e0200 */
[----:B------:R-:W-:-:S04]  /*2380*/  IMAD.IADD R2, R0, 0x1, -R2 ;  /* 0x0000000100027824 */ /* 0x000fc800078e0a02 */
[----:B------:R-:W-:Y:S01]  /*2390*/  IMAD.IADD R14, R14, 0x1, R2 ;  /* 0x000000010e0e7824 */ /* 0x000fe200078e0202 */
[----:B------:R2:W-:Y:S03]  /*23a0*/  STS [R3+0x3410], R2 ;  /* 0x0034100203007388 */ /* 0x0005e60000000800 */
        /* <DEDUP_REMOVED lines=19> */
[----:B------:R2:W-:Y:S04]  /*24e0*/  STS [R3+0x3438], R5 ;  /* 0x0034380503007388 */ /* 0x0005e80000000800 */
[----:B------:R2:W-:Y:S02]  /*24f0*/  STS [R3+0x343c], R4 ;  /* 0x00343c0403007388 */ /* 0x0005e40000000800 */
.L_x_25:
[----:B------:R-:W3:Y:S01]  /*2500*/  LDL R0, [R1+0x8] ;  /* 0x0000080001007983 */ /* 0x000ee20000100800 */
[----:B------:R-:W-:Y:S05]  /*2510*/  WARPSYNC.ALL ;  /* 0x0000000000007948 */ /* 0x000fea0003800000 */
[----:B--2---:R-:W-:Y:S01]  /*2520*/  IMAD.MOV.U32 R2, RZ, RZ, RZ ;  /* 0x000000ffff027224 */ /* 0x004fe200078e00ff */
[----:B------:R-:W-:Y:S01]  /*2530*/  BSSY.RECONVERGENT B0, `(.L_x_27) ;  /* 0x000002d000007945 */ /* 0x000fe20003800200 */
[----:B0-----:R-:W-:Y:S02]  /*2540*/  IMAD.MOV.U32 R3, RZ, RZ, R39 ;  /* 0x000000ffff037224 */ /* 0x001fe400078e0027 */
[----:B------:R-:W-:-:S04]  /*2550*/  IMAD.HI.U32 R2, R39, 0x15555556, R2 ;  /* 0x1555555627027827 */ /* 0x000fc800078e0002 */
[--C-:B------:R-:W-:Y:S01]  /*2560*/  IMAD R2, R2, 0x4, R73.reuse ;  /* 0x0000000402027824 */ /* 0x100fe200078e0249 */
[----:B------:R-:W-:Y:S06]  /*2570*/  BAR.SYNC.DEFER_BLOCKING 0x0 ;  /* 0x0000000000007b1d */ /* 0x000fec0000010000 */
[----:B------:R0:W2:Y:S01]  /*2580*/  LDS R3, [R2+0x3410] ;  /* 0x0034100002037984 */ /* 0x0000a20000000800 */
[----:B---3--:R-:W-:Y:S01]  /*2590*/  ISETP.NE.AND P0, PT, R0, RZ, PT ;  /* 0x000000ff0000720c */ /* 0x008fe20003f05270 */
[----:B------:R-:W-:-:S12]  /*25a0*/  IMAD R0, R39, 0x4, R73 ;  /* 0x0000000427007824 */ /* 0x000fd800078e0249 */
[----:B0-2---:R-:W-:Y:S05]  /*25b0*/  @P0 BRA `(.L_x_28) ;  /* 0x0000000000900947 */ /* 0x005fea0003800000 */
[----:B------:R-:W0:Y:S04]  /*25c0*/  LDS R10, [R0] ;  /* 0x00000000000a7984 */ /* 0x000e280000000800 */
[----:B------:R-:W2:Y:S04]  /*25d0*/  LDS R9, [R0+0x400] ;  /* 0x0004000000097984 */ /* 0x000ea80000000800 */
[----:B------:R-:W3:Y:S04]  /*25e0*/  LDS R8, [R0+0x800] ;  /* 0x0008000000087984 */ /* 0x000ee80000000800 */
[----:B-1----:R-:W1:Y:S04]  /*25f0*/  LDS R6, [R0+0xc00] ;  /* 0x000c000000067984 */ /* 0x002e680000000800 */
[----:B------:R-:W4:Y:S04]  /*2600*/  LDS R4, [R0+0x1000] ;  /* 0x0010000000047984 */ /* 0x000f280000000800 */
[----:B------:R-:W5:Y:S04]  /*2610*/  LDS R2, [R0+0x1400] ;  /* 0x0014000000027984 */ /* 0x000f680000000800 */
[----:B------:R-:W5:Y:S04]  /*2620*/  LDS R5, [R0+0x1c00] ;  /* 0x001c000000057984 */ /* 0x000f680000000800 */
[----:B------:R-:W5:Y:S04]  /*2630*/  LDS R12, [R0+0x2000] ;  /* 0x00200000000c7984 */ /* 0x000f680000000800 */
[----:B------:R-:W5:Y:S04]  /*2640*/  LDS R76, [R0+0x2400] ;  /* 0x00240000004c7984 */ /* 0x000f680000000800 */
[----:B------:R-:W5:Y:S01]  /*2650*/  LDS R74, [R0+0x2800] ;  /* 0x00280000004a7984 */ /* 0x000f620000000800 */
[----:B0-----:R-:W-:-:S03]  /*2660*/  IMAD.IADD R7, R3, 0x1, R10 ;  /* 0x0000000103077824 */ /* 0x001fc600078e020a */
[----:B------:R-:W0:Y:S01]  /*2670*/  LDS R14, [R0+0x2c00] ;  /* 0x002c0000000e7984 */ /* 0x000e220000000800 */
[----:B--2---:R-:W-:-:S03]  /*2680*/  IMAD.IADD R9, R3, 0x1, R9 ;  /* 0x0000000103097824 */ /* 0x004fc600078e0209 */
[----:B------:R-:W2:Y:S01]  /*2690*/  LDS R10, [R0+0x1800] ;  /* 0x00180000000a7984 */ /* 0x000ea20000000800 */
[----:B---3--:R-:W-:-:S03]  /*26a0*/  IMAD.IADD R11, R3, 0x1, R8 ;  /* 0x00000001030b7824 */ /* 0x008fc600078e0208 */
[----:B------:R4:W-:Y:S01]  /*26b0*/  STS [R0], R7 ;  /* 0x0000000700007388 */ /* 0x0009e20000000800 */
[----:B-1----:R-:W-:-:S03]  /*26c0*/  IMAD.IADD R13, R3, 0x1, R6 ;  /* 0x00000001030d7824 */ /* 0x002fc600078e0206 */
[----:B------:R1:W-:Y:S04]  /*26d0*/  STS [R0+0x400], R9 ;  /* 0x0004000900007388 */ /* 0x0003e80000000800 */
[----:B------:R3:W-:Y:S01]  /*26e0*/  STS [R0+0x800], R11 ;  /* 0x0008000b00007388 */ /* 0x0007e20000000800 */
[----:B----4-:R-:W-:-:S03]  /*26f0*/  IMAD.IADD R7, R3, 0x1, R4 ;  /* 0x0000000103077824 */ /* 0x010fc600078e0204 */
[----:B------:R0:W-:Y:S01]  /*2700*/  STS [R0+0xc00], R13 ;  /* 0x000c000d00007388 */ /* 0x0001e20000000800 */
[C---:B-----5:R-:W-:Y:S02]  /*2710*/  IMAD.IADD R75, R3.reuse, 0x1, R2 ;  /* 0x00000001034b7824 */ /* 0x060fe400078e0202 */
[C---:B------:R-:W-:Y:S01]  /*2720*/  IMAD.IADD R5, R3.reuse, 0x1, R5 ;  /* 0x0000000103057824 */ /* 0x040fe200078e0205 */
[----:B------:R4:W-:Y:S01]  /*2730*/  STS [R0+0x1000], R7 ;  /* 0x0010000700007388 */ /* 0x0009e20000000800 */
[----:B------:R-:W-:-:S03]  /*2740*/  IMAD.IADD R12, R3, 0x1, R12 ;  /* 0x00000001030c7824 */ /* 0x000fc600078e020c */
[----:B------:R4:W-:Y:S01]  /*2750*/  STS [R0+0x1400], R75 ;  /* 0x0014004b00007388 */ /* 0x0009e20000000800 */
[----:B-1----:R-:W-:-:S03]  /*2760*/  IMAD.IADD R9, R3, 0x1, R76 ;  /* 0x0000000103097824 */ /* 0x002fc600078e024c */
[----:B------:R4:W-:Y:S01]  /*2770*/  STS [R0+0x1c00], R5 ;  /* 0x001c000500007388 */ /* 0x0009e20000000800 */
[----:B---3--:R-:W-:-:S03]  /*2780*/  IMAD.IADD R11, R3, 0x1, R74 ;  /* 0x00000001030b7824 */ /* 0x008fc600078e024a */
[----:B------:R4:W-:Y:S01]  /*2790*/  STS [R0+0x2000], R12 ;  /* 0x0020000c00007388 */ /* 0x0009e20000000800 */
[----:B0-----:R-:W-:-:S03]  /*27a0*/  IMAD.IADD R13, R3, 0x1, R14 ;  /* 0x00000001030d7824 */ /* 0x001fc600078e020e */
[----:B------:R4:W-:Y:S01]  /*27b0*/  STS [R0+0x2400], R9 ;  /* 0x0024000900007388 */ /* 0x0009e20000000800 */
[----:B--2---:R-:W-:-:S03]  /*27c0*/  IMAD.IADD R77, R3, 0x1, R10 ;  /* 0x00000001034d7824 */ /* 0x004fc600078e020a */
[----:B------:R4:W-:Y:S04]  /*27d0*/  STS [R0+0x2800], R11 ;  /* 0x0028000b00007388 */ /* 0x0009e80000000800 */
[----:B------:R4:W-:Y:S04]  /*27e0*/  STS [R0+0x1800], R77 ;  /* 0x0018004d00007388 */ /* 0x0009e80000000800 */
[----:B------:R4:W-:Y:S02]  /*27f0*/  STS [R0+0x2c00], R13 ;  /* 0x002c000d00007388 */ /* 0x0009e40000000800 */
.L_x_28:
[----:B------:R-:W-:Y:S05]  /*2800*/  BSYNC.RECONVERGENT B0 ;  /* 0x0000000000007941 */ /* 0x000fea0003800200 */
.L_x_27:
[----:B------:R-:W-:Y:S01]  /*2810*/  BAR.SYNC.DEFER_BLOCKING 0x0 ;  /* 0x0000000000007b1d */ /* 0x000fe20000010000 */
[----:B------:R-:W-:-:S05]  /*2820*/  R2P PR, R51, 0x7f ;  /* 0x0000007f33007804 */ /* 0x000fca0000000000 */
[----:B------:R-:W-:Y:S01]  /*2830*/  BSSY.RECONVERGENT B0, `(.L_x_29) ;  /* 0x0000022000007945 */ /* 0x000fe20003800200 */
[----:B------:R-:W0:Y:S07]  /*2840*/  S2R R4, SR_LANEID ;  /* 0x0000000000047919 */ /* 0x000e2e0000000000 */
[----:B------:R-:W-:Y:S02]  /*2850*/  VOTE.ANY R2, PT, P0 ;  /* 0x0000000000027806 */ /* 0x000fe400000e0100 */
[----:B----4-:R-:W-:-:S02]  /*2860*/  VOTE.ANY R5, PT, P1 ;  /* 0x0000000000057806 */ /* 0x010fc400008e0100 */
[----:B------:R-:W-:Y:S02]  /*2870*/  @!P0 LOP3.LUT R2, RZ, R2, RZ, 0x33, !PT ;  /* 0x00000002ff028212 */ /* 0x000fe400078e33ff */
[----:B-1----:R-:W-:Y:S02]  /*2880*/  VOTE.ANY R7, PT, P2 ;  /* 0x0000000000077806 */ /* 0x002fe400010e0100 */
[----:B------:R-:W-:Y:S02]  /*2890*/  @!P1 LOP3.LUT R5, RZ, R5, RZ, 0x33, !PT ;  /* 0x00000005ff059212 */ /* 0x000fe400078e33ff */
[----:B------:R-:W-:Y:S02]  /*28a0*/  VOTE.ANY R9, PT, P3 ;  /* 0x0000000000097806 */ /* 0x000fe400018e0100 */
[----:B------:R-:W-:Y:S02]  /*28b0*/  @!P2 LOP3.LUT R7, RZ, R7, RZ, 0x33, !PT ;  /* 0x00000007ff07a212 */ /* 0x000fe400078e33ff */
[----:B------:R-:W-:-:S02]  /*28c0*/  LOP3.LUT R2, R5, R2, RZ, 0xc0, !PT ;  /* 0x0000000205027212 */ /* 0x000fc400078ec0ff */
[----:B------:R-:W-:Y:S02]  /*28d0*/  @!P3 LOP3.LUT R9, RZ, R9, RZ, 0x33, !PT ;  /* 0x00000009ff09b212 */ /* 0x000fe400078e33ff */
[----:B------:R-:W-:Y:S02]  /*28e0*/  LOP3.LUT R2, R7, R2, RZ, 0xc0, !PT ;  /* 0x0000000207027212 */ /* 0x000fe400078ec0ff */
[----:B------:R-:W-:Y:S02]  /*28f0*/  VOTE.ANY R5, PT, P4 ;  /* 0x0000000000057806 */ /* 0x000fe400020e0100 */
[----:B------:R-:W-:Y:S02]  /*2900*/  LOP3.LUT R2, R9, R2, RZ, 0xc0, !PT ;  /* 0x0000000209027212 */ /* 0x000fe400078ec0ff */
[----:B------:R-:W-:Y:S02]  /*2910*/  @!P4 LOP3.LUT R5, RZ, R5, RZ, 0x33, !PT ;  /* 0x00000005ff05c212 */ /* 0x000fe400078e33ff */
[----:B------:R-:W-:-:S02]  /*2920*/  VOTE.ANY R7, PT, P5 ;  /* 0x0000000000077806 */ /* 0x000fc400028e0100 */
[----:B------:R-:W-:Y:S02]  /*2930*/  LOP3.LUT R2, R5, R2, RZ, 0xc0, !PT ;  /* 0x0000000205027212 */ /* 0x000fe400078ec0ff */
[----:B------:R-:W-:Y:S02]  /*2940*/  LOP3.LUT P0, RZ, R51, 0x80, RZ, 0xc0, !PT ;  /* 0x0000008033ff7812 */ /* 0x000fe4000780c0ff */
[----:B------:R-:W-:Y:S02]  /*2950*/  @!P5 LOP3.LUT R7, RZ, R7, RZ, 0x33, !PT ;  /* 0x00000007ff07d212 */ /* 0x000fe400078e33ff */
[----:B------:R-:W-:Y:S02]  /*2960*/  VOTE.ANY R6, PT, P6 ;  /* 0x0000000000067806 */ /* 0x000fe400030e0100 */
[----:B------:R-:W-:Y:S02]  /*2970*/  LOP3.LUT R7, R7, R2, RZ, 0xc0, !PT ;  /* 0x0000000207077212 */ /* 0x000fe400078ec0ff */
[----:B------:R-:W1:Y:S01]  /*2980*/  S2R R2, SR_LEMASK ;  /* 0x0000000000027919 */ /* 0x000e620000003a00 */
[----:B------:R-:W-:-:S04]  /*2990*/  @!P6 LOP3.LUT R6, RZ, R6, RZ, 0x33, !PT ;  /* 0x00000006ff06e212 */ /* 0x000fc800078e33ff */
[----:B------:R-:W-:Y:S02]  /*29a0*/  VOTE.ANY R8, PT, P0 ;  /* 0x0000000000087806 */ /* 0x000fe400000e0100 */
[----:B------:R-:W-:Y:S02]  /*29b0*/  LOP3.LUT R7, R6, R7, RZ, 0xc0, !PT ;  /* 0x0000000706077212 */ /* 0x000fe400078ec0ff */
[----:B------:R-:W-:-:S04]  /*29c0*/  @!P0 LOP3.LUT R8, RZ, R8, RZ, 0x33, !PT ;  /* 0x00000008ff088212 */ /* 0x000fc800078e33ff */
[----:B------:R-:W-:Y:S01]  /*29d0*/  LOP3.LUT R9, R8, R7, RZ, 0xc0, !PT ;  /* 0x0000000708097212 */ /* 0x000fe200078ec0ff */
[----:B------:R-:W-:-:S03]  /*29e0*/  IMAD.MOV.U32 R8, RZ, RZ, RZ ;  /* 0x000000ffff087224 */ /* 0x000fc600078e00ff */
[----:B------:R-:W0:Y:S01]  /*29f0*/  FLO.U32 R7, R9 ;  /* 0x0000000900077300 */ /* 0x000e2200000e0000 */
[----:B-1----:R-:W-:Y:S02]  /*2a00*/  LOP3.LUT R5, R2, R9, RZ, 0xc0, !PT ;  /* 0x0000000902057212 */ /* 0x002fe400078ec0ff */
[----:B0-----:R-:W-:-:S05]  /*2a10*/  ISETP.NE.AND P0, PT, R4, R7, PT ;  /* 0x000000070400720c */ /* 0x001fca0003f05270 */
[----:B------:R-:W0:Y:S08]  /*2a20*/  POPC R5, R5 ;  /* 0x0000000500057309 */ /* 0x000e300000000000 */
[----:B------:R-:W-:Y:S05]  /*2a30*/  @P0 BRA `(.L_x_30) ;  /* 0x0000000000040947 */ /* 0x000fea0003800000 */
[----:B0-----:R1:W2:Y:S02]  /*2a40*/  ATOMS.ADD R8, [R30], R5 ;  /* 0x000000051e08738c */ /* 0x0012a40000000000 */
.L_x_30:
[----:B------:R-:W-:Y:S05]  /*2a50*/  BSYNC.RECONVERGENT B0 ;  /* 0x0000000000007941 */ /* 0x000fea0003800200 */
.L_x_29:
[----:B------:R-:W3:Y:S01]  /*2a60*/  LDCU UR5, c[0x0][0x3c4] ;  /* 0x00007880ff0577ac */ /* 0x000ee20008000800 */
[----:B--2---:R2:W4:Y:S01]  /*2a70*/  SHFL.IDX PT, R8, R8, R7, 0x1f ;  /* 0x00001f0708087589 */ /* 0x00452200000e0000 */
[----:B------:R-:W-:Y:S01]  /*2a80*/  BSSY.RECONVERGENT B0, `(.L_x_31) ;  /* 0x0000023000007945 */ /* 0x000fe20003800200 */
[----:B------:R-:W-:Y:S01]  /*2a90*/  IMAD.MOV.U32 R12, RZ, RZ, RZ ;  /* 0x000000ffff0c7224 */ /* 0x000fe200078e00ff */
[----:B---3--:R-:W-:-:S04]  /*2aa0*/  SHF.R.U32.HI R6, RZ, UR5, R70 ;  /* 0x00000005ff067c19 */ /* 0x008fc80008011646 */
[----:B------:R-:W-:-:S04]  /*2ab0*/  LOP3.LUT R10, R6, UR4, RZ, 0x30, !PT ;  /* 0x00000004060a7c12 */ /* 0x000fc8000f8e30ff */
[----:B------:R-:W-:-:S13]  /*2ac0*/  R2P PR, R10, 0x7f ;  /* 0x0000007f0a007804 */ /* 0x000fda0000000000 */
[----:B------:R-:W-:Y:S02]  /*2ad0*/  VOTE.ANY R6, PT, P0 ;  /* 0x0000000000067806 */ /* 0x000fe400000e0100 */
[----:B------:R-:W-:Y:S02]  /*2ae0*/  VOTE.ANY R9, PT, P1 ;  /* 0x0000000000097806 */ /* 0x000fe400008e0100 */
[----:B------:R-:W-:Y:S02]  /*2af0*/  @!P0 LOP3.LUT R6, RZ, R6, RZ, 0x33, !PT ;  /* 0x00000006ff068212 */ /* 0x000fe400078e33ff */
[----:B------:R-:W-:Y:S02]  /*2b00*/  @!P1 LOP3.LUT R9, RZ, R9, RZ, 0x33, !PT ;  /* 0x00000009ff099212 */ /* 0x000fe400078e33ff */
[----:B------:R-:W-:Y:S02]  /*2b10*/  VOTE.ANY R11, PT, P2 ;  /* 0x00000000000b7806 */ /* 0x000fe400010e0100 */
[----:B------:R-:W-:-:S02]  /*2b20*/  LOP3.LUT R6, R9, R6, RZ, 0xc0, !PT ;  /* 0x0000000609067212 */ /* 0x000fc400078ec0ff */
[----:B------:R-:W-:Y:S02]  /*2b30*/  @!P2 LOP3.LUT R11, RZ, R11, RZ, 0x33, !PT ;  /* 0x0000000bff0ba212 */ /* 0x000fe400078e33ff */
[----:B------:R-:W-:Y:S02]  /*2b40*/  VOTE.ANY R9, PT, P3 ;  /* 0x0000000000097806 */ /* 0x000fe400018e0100 */
[----:B------:R-:W-:Y:S02]  /*2b50*/  LOP3.LUT R6, R11, R6, RZ, 0xc0, !PT ;  /* 0x000000060b067212 */ /* 0x000fe400078ec0ff */
[----:B------:R-:W-:Y:S02]  /*2b60*/  @!P3 LOP3.LUT R9, RZ, R9, RZ, 0x33, !PT ;  /* 0x00000009ff09b212 */ /* 0x000fe400078e33ff */
[----:B------:R-:W-:Y:S02]  /*2b70*/  LOP3.LUT P0, RZ, R10, 0x80, RZ, 0xc0, !PT ;  /* 0x000000800aff7812 */ /* 0x000fe4000780c0ff */
[----:B------:R-:W-:-:S02]  /*2b80*/  VOTE.ANY R11, PT, P4 ;  /* 0x00000000000b7806 */ /* 0x000fc400020e0100 */
[----:B------:R-:W-:Y:S02]  /*2b90*/  LOP3.LUT R6, R9, R6, RZ, 0xc0, !PT ;  /* 0x0000000609067212 */ /* 0x000fe400078ec0ff */
[----:B------:R-:W-:Y:S02]  /*2ba0*/  VOTE.ANY R9, PT, P5 ;  /* 0x0000000000097806 */ /* 0x000fe400028e0100 */
[----:B------:R-:W-:Y:S02]  /*2bb0*/  @!P4 LOP3.LUT R11, RZ, R11, RZ, 0x33, !PT ;  /* 0x0000000bff0bc212 */ /* 0x000fe400078e33ff */
[----:B------:R-:W-:Y:S02]  /*2bc0*/  @!P5 LOP3.LUT R9, RZ, R9, RZ, 0x33, !PT ;  /* 0x00000009ff09d212 */ /* 0x000fe400078e33ff */
[----:B------:R-:W-:Y:S02]  /*2bd0*/  LOP3.LUT R6, R11, R6, RZ, 0xc0, !PT ;  /* 0x000000060b067212 */ /* 0x000fe400078ec0ff */
[----:B------:R-:W-:-:S02]  /*2be0*/  VOTE.ANY R11, PT, P6 ;  /* 0x00000000000b7806 */ /* 0x000fc400030e0100 */
[----:B------:R-:W-:Y:S02]  /*2bf0*/  LOP3.LUT R6, R9, R6, RZ, 0xc0, !PT ;  /* 0x0000000609067212 */ /* 0x000fe400078ec0ff */
[----:B------:R-:W-:Y:S02]  /*2c00*/  VOTE.ANY R9, PT, P0 ;  /* 0x0000000000097806 */ /* 0x000fe400000e0100 */
[----:B------:R-:W-:Y:S02]  /*2c10*/  @!P6 LOP3.LUT R11, RZ, R11, RZ, 0x33, !PT ;  /* 0x0000000bff0be212 */ /* 0x000fe400078e33ff */
[----:B------:R-:W-:Y:S02]  /*2c20*/  @!P0 LOP3.LUT R9, RZ, R9, RZ, 0x33, !PT ;  /* 0x00000009ff098212 */ /* 0x000fe400078e33ff */
[----:B------:R-:W-:-:S04]  /*2c30*/  LOP3.LUT R6, R11, R6, RZ, 0xc0, !PT ;  /* 0x000000060b067212 */ /* 0x000fc800078ec0ff */
[----:B------:R-:W-:-:S04]  /*2c40*/  LOP3.LUT R11, R9, R6, RZ, 0xc0, !PT ;  /* 0x00000006090b7212 */ /* 0x000fc800078ec0ff */
[----:B------:R-:W3:Y:S01]  /*2c50*/  FLO.U32 R9, R11 ;  /* 0x0000000b00097300 */ /* 0x000ee200000e0000 */
[----:B------:R-:W-:-:S07]  /*2c60*/  LOP3.LUT R6, R2, R11, RZ, 0xc0, !PT ;  /* 0x0000000b02067212 */ /* 0x000fce00078ec0ff */
[----:B------:R-:W0:Y:S01]  /*2c70*/  POPC R6, R6 ;  /* 0x0000000600067309 */ /* 0x000e220000000000 */
[----:B---3--:R-:W-:-:S13]  /*2c80*/  ISETP.NE.AND P0, PT, R4, R9, PT ;  /* 0x000000090400720c */ /* 0x008fda0003f05270 */
[----:B0-2-4-:R-:W-:Y:S05]  /*2c90*/  @P0 BRA `(.L_x_32) ;  /* 0x0000000000040947 */ /* 0x015fea0003800000 */
[----:B------:R0:W2:Y:S02]  /*2ca0*/  ATOMS.ADD R12, [R31], R6 ;  /* 0x000000061f0c738c */ /* 0x0000a40000000000 */
.L_x_32:
[----:B------:R-:W-:Y:S05]  /*2cb0*/  BSYNC.RECONVERGENT B0 ;  /* 0x0000000000007941 */ /* 0x000fea0003800200 */
.L_x_31:
[----:B------:R-:W-:Y:S01]  /*2cc0*/  R2P PR, R50, 0x7f ;  /* 0x0000007f32007804 */ /* 0x000fe20000000000 */
[----:B------:R-:W-:-:S12]  /*2cd0*/  BSSY.RECONVERGENT B0, `(.L_x_33) ;  /* 0x0000021000007945 */ /* 0x000fd80003800200 */
        /* <DEDUP_REMOVED lines=22> */
[----:B------:R-:W-:Y:S01]  /*2e40*/  LOP3.LUT R7, R14, R7, RZ, 0xc0, !PT ;  /* 0x000000070e077212 */ /* 0x000fe200078ec0ff */
[----:B------:R-:W-:-:S03]  /*2e50*/  IMAD.MOV.U32 R14, RZ, RZ, RZ ;  /* 0x000000ffff0e7224 */ /* 0x000fc600078e00ff */
[----:B------:R-:W-:Y:S02]  /*2e60*/  LOP3.LUT R13, R10, R7, RZ, 0xc0, !PT ;  /* 0x000000070a0d7212 */ /* 0x000fe400078ec0ff */
[----:B--2---:R2:W3:Y:S02]  /*2e70*/  SHFL.IDX PT, R7, R12, R9, 0x1f ;  /* 0x00001f090c077589 */ /* 0x0044e400000e0000 */
[----:B------:R-:W4:Y:S01]  /*2e80*/  FLO.U32 R11, R13 ;  /* 0x0000000d000b7300 */ /* 0x000f2200000e0000 */
[----:B------:R-:W-:-:S07]  /*2e90*/  LOP3.LUT R10, R2, R13, RZ, 0xc0, !PT ;  /* 0x0000000d020a7212 */ /* 0x000fce00078ec0ff */
[----:B------:R-:W0:Y:S01]  /*2ea0*/  POPC R10, R10 ;  /* 0x0000000a000a7309 */ /* 0x000e220000000000 */
[----:B----4-:R-:W-:-:S13]  /*2eb0*/  ISETP.NE.AND P0, PT, R4, R11, PT ;  /* 0x0000000b0400720c */ /* 0x010fda0003f05270 */
[----:B0-23--:R-:W-:Y:S05]  /*2ec0*/  @P0 BRA `(.L_x_34) ;  /* 0x0000000000040947 */ /* 0x00dfea0003800000 */
[----:B------:R0:W2:Y:S02]  /*2ed0*/  ATOMS.ADD R14, [R29], R10 ;  /* 0x0000000a1d0e738c */ /* 0x0000a40000000000 */
.L_x_34:
[----:B------:R-:W-:Y:S05]  /*2ee0*/  BSYNC.RECONVERGENT B0 ;  /* 0x0000000000007941 */ /* 0x000fea0003800200 */
.L_x_33:
[----:B------:R-:W-:Y:S01]  /*2ef0*/  R2P PR, R49, 0x7f ;  /* 0x0000007f31007804 */ /* 0x000fe20000000000 */
[----:B--2---:R2:W3:Y:S01]  /*2f00*/  SHFL.IDX PT, R11, R14, R11, 0x1f ;  /* 0x00001f0b0e0b7589 */ /* 0x0044e200000e0000 */
[----:B------:R-:W-:Y:S11]  /*2f10*/  BSSY.RECONVERGENT B0, `(.L_x_35) ;  /* 0x0000020000007945 */ /* 0x000ff60003800200 */
[----:B------:R-:W-:-:S02]  /*2f20*/  VOTE.ANY R9, PT, P0 ;  /* 0x0000000000097806 */ /* 0x000fc400000e0100 */
[----:B------:R-:W-:Y:S02]  /*2f30*/  VOTE.ANY R12, PT, P1 ;  /* 0x00000000000c7806 */ /* 0x000fe400008e0100 */
[----:B------:R-:W-:Y:S02]  /*2f40*/  @!P0 LOP3.LUT R9, RZ, R9, RZ, 0x33, !PT ;  /* 0x00000009ff098212 */ /* 0x000fe400078e33ff */
[----:B------:R-:W-:Y:S02]  /*2f50*/  @!P1 LOP3.LUT R12, RZ, R12, RZ, 0x33, !PT ;  /* 0x0000000cff0c9212 */ /* 0x000fe400078e33ff */
[----:B-1----:R-:W-:Y:S02]  /*2f60*/  VOTE.ANY R30, PT, P2 ;  /* 0x00000000001e7806 */ /* 0x002fe400010e0100 */
[----:B------:R-:W-:Y:S02]  /*2f70*/  LOP3.LUT R9, R12, R9, RZ, 0xc0, !PT ;  /* 0x000000090c097212 */ /* 0x000fe400078ec0ff */
[----:B------:R-:W-:-:S02]  /*2f80*/  @!P2 LOP3.LUT R30, RZ, R30, RZ, 0x33, !PT ;  /* 0x0000001eff1ea212 */ /* 0x000fc400078e33ff */
[----:B------:R-:W-:Y:S02]  /*2f90*/  VOTE.ANY R12, PT, P3 ;  /* 0x00000000000c7806 */ /* 0x000fe400018e0100 */
[----:B------:R-:W-:Y:S02]  /*2fa0*/  LOP3.LUT R9, R30, R9, RZ, 0xc0, !PT ;  /* 0x000000091e097212 */ /* 0x000fe400078ec0ff */
[----:B------:R-:W-:Y:S02]  /*2fb0*/  @!P3 LOP3.LUT R12, RZ, R12, RZ, 0x33, !PT ;  /* 0x0000000cff0cb212 */ /* 0x000fe400078e33ff */
[----:B------:R-:W-:Y:S02]  /*2fc0*/  LOP3.LUT P0, RZ, R49, 0x80, RZ, 0xc0, !PT ;  /* 0x0000008031ff7812 */ /* 0x000fe4000780c0ff */
[----:B------:R-:W-:Y:S02]  /*2fd0*/  VOTE.ANY R30, PT, P4 ;  /* 0x00000000001e7806 */ /* 0x000fe400020e0100 */
[----:B------:R-:W-:-:S02]  /*2fe0*/  LOP3.LUT R9, R12, R9, RZ, 0xc0, !PT ;  /* 0x000000090c097212 */ /* 0x000fc400078ec0ff */
[----:B------:R-:W-:Y:S02]  /*2ff0*/  VOTE.ANY R12, PT, P5 ;  /* 0x00000000000c7806 */ /* 0x000fe400028e0100 */
[----:B------:R-:W-:Y:S02]  /*3000*/  @!P4 LOP3.LUT R30, RZ, R30, RZ, 0x33, !PT ;  /* 0x0000001eff1ec212 */ /* 0x000fe400078e33ff */
[----:B------:R-:W-:Y:S02]  /*3010*/  @!P5 LOP3.LUT R12, RZ, R12, RZ, 0x33, !PT ;  /* 0x0000000cff0cd212 */ /* 0x000fe400078e33ff */
[----:B------:R-:W-:Y:S02]  /*3020*/  LOP3.LUT R9, R30, R9, RZ, 0xc0, !PT ;  /* 0x000000091e097212 */ /* 0x000fe400078ec0ff */
[----:B------:R-:W-:Y:S02]  /*3030*/  VOTE.ANY R30, PT, P6 ;  /* 0x00000000001e7806 */ /* 0x000fe400030e0100 */
[----:B------:R-:W-:-:S02]  /*3040*/  LOP3.LUT R9, R12, R9, RZ, 0xc0, !PT ;  /* 0x000000090c097212 */ /* 0x000fc400078ec0ff */
[----:B------:R-:W-:Y:S02]  /*3050*/  VOTE.ANY R12, PT, P0 ;  /* 0x00000000000c7806 */ /* 0x000fe400000e0100 */
[----:B------:R-:W-:Y:S02]  /*3060*/  @!P6 LOP3.LUT R30, RZ, R30, RZ, 0x33, !PT ;  /* 0x0000001eff1ee212 */ /* 0x000fe400078e33ff */
[----:B------:R-:W-:Y:S02]  /*3070*/  @!P0 LOP3.LUT R12, RZ, R12, RZ, 0x33, !PT ;  /* 0x0000000cff0c8212 */ /* 0x000fe400078e33ff */
[----:B------:R-:W-:Y:S01]  /*3080*/  LOP3.LUT R9, R30, R9, RZ, 0xc0, !PT ;  /* 0x000000091e097212 */ /* 0x000fe200078ec0ff */
[----:B------:R-:W-:-:S03]  /*3090*/  IMAD.MOV.U32 R30, RZ, RZ, RZ ;  /* 0x000000ffff1e7224 */ /* 0x000fc600078e00ff */
[----:B0-----:R-:W-:-:S04]  /*30a0*/  LOP3.LUT R29, R12, R9, RZ, 0xc0, !PT ;  /* 0x000000090c1d7212 */ /* 0x001fc800078ec0ff */
[----:B------:R-:W0:Y:S01]  /*30b0*/  FLO.U32 R13, R29 ;  /* 0x0000001d000d7300 */ /* 0x000e2200000e0000 */
[----:B------:R-:W-:-:S07]  /*30c0*/  LOP3.LUT R9, R2, R29, RZ, 0xc0, !PT ;  /* 0x0000001d02097212 */ /* 0x000fce00078ec0ff */
[----:B------:R-:W1:Y:S01]  /*30d0*/  POPC R9, R9 ;  /* 0x0000000900097309 */ /* 0x000e620000000000 */
[----:B0-----:R-:W-:-:S13]  /*30e0*/  ISETP.NE.AND P0, PT, R4, R13, PT ;  /* 0x0000000d0400720c */ /* 0x001fda0003f05270 */
[----:B-123--:R-:W-:Y:S05]  /*30f0*/  @P0 BRA `(.L_x_36) ;  /* 0x0000000000040947 */ /* 0x00efea0003800000 */
[----:B------:R0:W1:Y:S02]  /*3100*/  ATOMS.ADD R30, [R28], R9 ;  /* 0x000000091c1e738c */ /* 0x0000640000000000 */
.L_x_36:
[----:B------:R-:W-:Y:S05]  /*3110*/  BSYNC.RECONVERGENT B0 ;  /* 0x0000000000007941 */ /* 0x000fea0003800200 */
.L_x_35:
[----:B------:R-:W-:Y:S01]  /*3120*/  R2P PR, R48, 0x7f ;  /* 0x0000007f30007804 */ /* 0x000fe20000000000 */
[----:B-1----:R1:W2:Y:S01]  /*3130*/  SHFL.IDX PT, R14, R30, R13, 0x1f ;  /* 0x00001f0d1e0e7589 */ /* 0x0022a200000e0000 */
[----:B------:R-:W-:Y:S01]  /*3140*/  BSSY.RECONVERGENT B0, `(.L_x_37) ;  /* 0x0000020000007945 */ /* 0x000fe20003800200 */
[----:B0-----:R-:W-:-:S10]  /*3150*/  IMAD.MOV.U32 R28, RZ, RZ, RZ ;  /* 0x000000ffff1c7224 */ /* 0x001fd400078e00ff */
        /* <DEDUP_REMOVED lines=24> */
[----:B------:R-:W0:Y:S01]  /*32e0*/  FLO.U32 R29, R31 ;  /* 0x0000001f001d7300 */ /* 0x000e2200000e0000 */
[----:B------:R-:W-:-:S07]  /*32f0*/  LOP3.LUT R12, R2, R31, RZ, 0xc0, !PT ;  /* 0x0000001f020c7212 */ /* 0x000fce00078ec0ff */
[----:B------:R-:W3:Y:S01]  /*3300*/  POPC R12, R12 ;  /* 0x0000000c000c7309 */ /* 0x000ee20000000000 */
[----:B0-----:R-:W-:-:S13]  /*3310*/  ISETP.NE.AND P0, PT, R4, R29, PT ;  /* 0x0000001d0400720c */ /* 0x001fda0003f05270 */
[----:B-123--:R-:W-:Y:S05]  /*3320*/  @P0 BRA `(.L_x_38) ;  /* 0x0000000000040947 */ /* 0x00efea0003800000 */
[----:B------:R0:W1:Y:S02]  /*3330*/  ATOMS.ADD R28, [R27], R12 ;  /* 0x0000000c1b1c738c */ /* 0x0000640000000000 */
.L_x_38:
[----:B------:R-:W-:Y:S05]  /*3340*/  BSYNC.RECONVERGENT B0 ;  /* 0x0000000000007941 */ /* 0x000fea0003800200 */
.L_x_37:
[----:B------:R-:W-:Y:S01]  /*3350*/  R2P PR, R47, 0x7f ;  /* 0x0000007f2f007804 */ /* 0x000fe20000000000 */
[----:B01----:R0:W1:Y:S01]  /*3360*/  SHFL.IDX PT, R27, R28, R29, 0x1f ;  /* 0x00001f1d1c1b7589 */ /* 0x00306200000e0000 */
[----:B------:R-:W-:Y:S11]  /*3370*/  BSSY.RECONVERGENT B0, `(.L_x_39) ;  /* 0x0000020000007945 */ /* 0x000ff60003800200 */
[----:B------:R-:W-:-:S02]  /*3380*/  VOTE.ANY R13, PT, P0 ;  /* 0x00000000000d7806 */ /* 0x000fc400000e0100 */
[----:B------:R-:W-:Y:S02]  /*3390*/  VOTE.ANY R30, PT, P1 ;  /* 0x00000000001e7806 */ /* 0x000fe400008e0100 */
[----:B------:R-:W-:Y:S02]  /*33a0*/  @!P0 LOP3.LUT R13, RZ, R13, RZ, 0x33, !PT ;  /* 0x0000000dff0d8212 */ /* 0x000fe400078e33ff */
[----:B------:R-:W-:Y:S02]  /*33b0*/  @!P1 LOP3.LUT R30, RZ, R30, RZ, 0x33, !PT ;  /* 0x0000001eff1e9212 */ /* 0x000fe400078e33ff */
[----:B------:R-:W-:Y:S02]  /*33c0*/  VOTE.ANY R48, PT, P2 ;  /* 0x0000000000307806 */ /* 0x000fe400010e0100 */
        /* <DEDUP_REMOVED lines=17> */
[----:B------:R-:W-:-:S04]  /*34e0*/  LOP3.LUT R13, R48, R13, RZ, 0xc0, !PT ;  /* 0x0000000d300d7212 */ /* 0x000fc800078ec0ff */
[----:B------:R-:W-:Y:S01]  /*34f0*/  LOP3.LUT R47, R30, R13, RZ, 0xc0, !PT ;  /* 0x0000000d1e2f7212 */ /* 0x000fe200078ec0ff */
[----:B------:R-:W-:-:S03]  /*3500*/  IMAD.MOV.U32 R30, RZ, RZ, RZ ;  /* 0x000000ffff1e7224 */ /* 0x000fc600078e00ff */
[----:B------:R-:W2:Y:S01]  /*3510*/  FLO.U32 R31, R47 ;  /* 0x0000002f001f7300 */ /* 0x000ea200000e0000 */
[----:B------:R-:W-:-:S07]  /*3520*/  LOP3.LUT R13, R2, R47, RZ, 0xc0, !PT ;  /* 0x0000002f020d7212 */ /* 0x000fce00078ec0ff */
[----:B------:R-:W3:Y:S01]  /*3530*/  POPC R13, R13 ;  /* 0x0000000d000d7309 */ /* 0x000ee20000000000 */
[----:B--2---:R-:W-:-:S13]  /*3540*/  ISETP.NE.AND P0, PT, R4, R31, PT ;  /* 0x0000001f0400720c */ /* 0x004fda0003f05270 */
[----:B01-3--:R-:W-:Y:S05]  /*3550*/  @P0 BRA `(.L_x_40) ;  /* 0x0000000000040947 */ /* 0x00bfea0003800000 */
[----:B------:R0:W1:Y:S02]  /*3560*/  ATOMS.ADD R30, [R26], R13 ;  /* 0x0000000d1a1e738c */ /* 0x0000640000000000 */
.L_x_40:
[----:B------:R-:W-:Y:S05]  /*3570*/  BSYNC.RECONVERGENT B0 ;  /* 0x0000000000007941 */ /* 0x000fea0003800200 */
.L_x_39:
[----:B------:R-:W-:Y:S01]  /*3580*/  R2P PR, R46, 0x7f ;  /* 0x0000007f2e007804 */ /* 0x000fe20000000000 */
[----:B-1----:R1:W2:Y:S01]  /*3590*/  SHFL.IDX PT, R28, R30, R31, 0x1f ;  /* 0x00001f1f1e1c7589 */ /* 0x0022a200000e0000 */
[----:B------:R-:W-:Y:S11]  /*35a0*/  BSSY.RECONVERGENT B0, `(.L_x_41) ;  /* 0x0000020000007945 */ /* 0x000ff60003800200 */
[----:B0-----:R-:W-:-:S02]  /*35b0*/  VOTE.ANY R26, PT, P0 ;  /* 0x00000000001a7806 */ /* 0x001fc400000e0100 */
        /* <DEDUP_REMOVED lines=9> */
[----:B------:R-:W-:Y:S01]  /*3650*/  LOP3.LUT P0, RZ, R46, 0x80, RZ, 0xc0, !PT ;  /* 0x000000802eff7812 */ /* 0x000fe2000780c0ff */
[----:B------:R-:W-:Y:S01]  /*3660*/  IMAD.MOV.U32 R46, RZ, RZ, RZ ;  /* 0x000000ffff2e7224 */ /* 0x000fe200078e00ff */
        /* <DEDUP_REMOVED lines=19> */
.L_x_42:
[----:B------:R-:W-:Y:S05]  /*37a0*/  BSYNC.RECONVERGENT B0 ;  /* 0x0000000000007941 */ /* 0x000fea0003800200 */
.L_x_41:
        /* <DEDUP_REMOVED lines=27> */
[----:B------:R-:W-:-:S04]  /*3960*/  LOP3.LUT R45, R30, R25, RZ, 0xc0, !PT ;  /* 0x000000191e2d7212 */ /* 0x000fc800078ec0ff */
[----:B------:R-:W0:Y:S01]  /*3970*/  FLO.U32 R31, R45 ;  /* 0x0000002d001f7300 */ /* 0x000e2200000e0000 */
[----:B------:R-:W-:-:S07]  /*3980*/  LOP3.LUT R25, R2, R45, RZ, 0xc0, !PT ;  /* 0x0000002d02197212 */ /* 0x000fce00078ec0ff */
[----:B------:R-:W3:Y:S01]  /*3990*/  POPC R25, R25 ;  /* 0x0000001900197309 */ /* 0x000ee20000000000 */
[----:B0-----:R-:W-:-:S13]  /*39a0*/  ISETP.NE.AND P0, PT, R4, R31, PT ;  /* 0x0000001f0400720c */ /* 0x001fda0003f05270 */
[----:B-123--:R-:W-:Y:S05]  /*39b0*/  @P0 BRA `(.L_x_44) ;  /* 0x0000000000080947 */ /* 0x00efea0003800000 */
[----:B------:R-:W2:Y:S04]  /*39c0*/  LDL.LU R47, [R1+0x4] ;  /* 0x00000400012f7983 */ /* 0x000ea80000300800 */
[----:B--2---:R0:W1:Y:S02]  /*39d0*/  ATOMS.ADD R48, [R47], R25 ;  /* 0x000000192f30738c */ /* 0x0040640000000000 */
.L_x_44:
[----:B------:R-:W-:Y:S05]  /*39e0*/  BSYNC.RECONVERGENT B0 ;  /* 0x0000000000007941 */ /* 0x000fea0003800200 */
.L_x_43:
[----:B------:R-:W-:Y:S01]  /*39f0*/  R2P PR, R44, 0x7f ;  /* 0x0000007f2c007804 */ /* 0x000fe20000000000 */
[----:B------:R-:W-:Y:S01]  /*3a00*/  BSSY.RECONVERGENT B0, `(.L_x_45) ;  /* 0x0000022000007945 */ /* 0x000fe20003800200 */
[----:B------:R-:W-:-:S11]  /*3a10*/  IMAD.MOV.U32 R46, RZ, RZ, RZ ;  /* 0x000000ffff2e7224 */ /* 0x000fd600078e00ff */
[----:B------:R-:W-:Y:S02]  /*3a20*/  VOTE.ANY R30, PT, P0 ;  /* 0x00000000001e7806 */ /* 0x000fe400000e0100 */
[----:B------:R-:W-:Y:S02]  /*3a30*/  VOTE.ANY R45, PT, P1 ;  /* 0x00000000002d7806 */ /* 0x000fe400008e0100 */
[----:B------:R-:W-:Y:S02]  /*3a40*/  @!P0 LOP3.LUT R30, RZ, R30, RZ, 0x33, !PT ;  /* 0x0000001eff1e8212 */ /* 0x000fe400078e33ff */
[----:B------:R-:W-:Y:S02]  /*3a50*/  @!P1 LOP3.LUT R45, RZ, R45, RZ, 0x33, !PT ;  /* 0x0000002dff2d9212 */ /* 0x000fe400078e33ff */
[----:B0-----:R-:W-:Y:S02]  /*3a60*/  VOTE.ANY R47, PT, P2 ;  /* 0x00000000002f7806 */ /* 0x001fe400010e0100 */
[----:B------:R-:W-:-:S02]  /*3a70*/  LOP3.LUT R30, R45, R30, RZ, 0xc0, !PT ;  /* 0x0000001e2d1e7212 */ /* 0x000fc400078ec0ff */
[----:B------:R-:W-:Y:S02]  /*3a80*/  @!P2 LOP3.LUT R47, RZ, R47, RZ, 0x33, !PT ;  /* 0x0000002fff2fa212 */ /* 0x000fe400078e33ff */
[----:B------:R-:W-:Y:S02]  /*3a90*/  VOTE.ANY R45, PT, P3 ;  /* 0x00000000002d7806 */ /* 0x000fe400018e0100 */
[----:B------:R-:W-:Y:S02]  /*3aa0*/  LOP3.LUT R30, R47, R30, RZ, 0xc0, !PT ;  /* 0x0000001e2f1e7212 */ /* 0x000fe400078ec0ff */
[----:B------:R-:W-:Y:S02]  /*3ab0*/  @!P3 LOP3.LUT R45, RZ, R45, RZ, 0x33, !PT ;  /* 0x0000002dff2db212 */ /* 0x000fe400078e33ff */
[----:B------:R-:W-:Y:S02]  /*3ac0*/  LOP3.LUT P0, RZ, R44, 0x80, RZ, 0xc0, !PT ;  /* 0x000000802cff7812 */ /* 0x000fe4000780c0ff */
[----:B------:R-:W-:Y:S01]  /*3ad0*/  VOTE.ANY R47, PT, P4 ;  /* 0x00000000002f7806 */ /* 0x000fe200020e0100 */
[----:B-1----:R0:W1:Y:S01]  /*3ae0*/  SHFL.IDX PT, R44, R48, R31, 0x1f ;  /* 0x00001f1f302c7589 */ /* 0x00206200000e0000 */
        /* <DEDUP_REMOVED lines=12> */
[----:B------:R-:W2:Y:S01]  /*3bb0*/  FLO.U32 R45, R47 ;  /* 0x0000002f002d7300 */ /* 0x000ea200000e0000 */
[----:B------:R-:W-:-:S07]  /*3bc0*/  LOP3.LUT R30, R2, R47, RZ, 0xc0, !PT ;  /* 0x0000002f021e7212 */ /* 0x000fce00078ec0ff */
[----:B------:R-:W3:Y:S01]  /*3bd0*/  POPC R30, R30 ;  /* 0x0000001e001e7309 */ /* 0x000ee20000000000 */
[----:B--2---:R-:W-:-:S13]  /*3be0*/  ISETP.NE.AND P0, PT, R4, R45, PT ;  /* 0x0000002d0400720c */ /* 0x004fda0003f05270 */
[----:B01-3--:R-:W-:Y:S05]  /*3bf0*/  @P0 BRA `(.L_x_46) ;  /* 0x0000000000080947 */ /* 0x00bfea0003800000 */
[----:B------:R-:W2:Y:S04]  /*3c00*/  LDL.LU R49, [R1] ;  /* 0x0000000001317983 */ /* 0x000ea80000300800 */
[----:B--2---:R0:W1:Y:S02]  /*3c10*/  ATOMS.ADD R46, [R49], R30 ;  /* 0x0000001e312e738c */ /* 0x0040640000000000 */
.L_x_46:
[----:B------:R-:W-:Y:S05]  /*3c20*/  BSYNC.RECONVERGENT B0 ;  /* 0x0000000000007941 */ /* 0x000fea0003800200 */
.L_x_45:
        /* <DEDUP_REMOVED lines=13> */
[----:B------:R-:W-:Y:S01]  /*3d00*/  VOTE.ANY R50, PT, P4 ;  /* 0x0000000000327806 */ /* 0x000fe200020e0100 */
[----:B-1----:R1:W2:Y:S01]  /*3d10*/  SHFL.IDX PT, R43, R46, R45, 0x1f ;  /* 0x00001f2d2e2b7589 */ /* 0x0022a200000e0000 */
        /* <DEDUP_REMOVED lines=11> */
[----:B0-----:R-:W-:Y:S01]  /*3dd0*/  LOP3.LUT R49, R48, R31, RZ, 0xc0, !PT ;  /* 0x0000001f30317212 */ /* 0x001fe200078ec0ff */
[----:B------:R-:W-:-:S03]  /*3de0*/  IMAD.MOV.U32 R48, RZ, RZ, RZ ;  /* 0x000000ffff307224 */ /* 0x000fc600078e00ff */
[----:B------:R-:W0:Y:S01]  /*3df0*/  FLO.U32 R47, R49 ;  /* 0x00000031002f7300 */ /* 0x000e2200000e0000 */
[----:B------:R-:W-:-:S07]  /*3e00*/  LOP3.LUT R31, R2, R49, RZ, 0xc0, !PT ;  /* 0x00000031021f7212 */ /* 0x000fce00078ec0ff */
[----:B------:R-:W3:Y:S01]  /*3e10*/  POPC R31, R31 ;  /* 0x0000001f001f7309 */ /* 0x000ee20000000000 */
[----:B0-----:R-:W-:-:S13]  /*3e20*/  ISETP.NE.AND P0, PT, R4, R47, PT ;  /* 0x0000002f0400720c */ /* 0x001fda0003f05270 */
[----:B-123--:R-:W-:Y:S05]  /*3e30*/  @P0 BRA `(.L_x_48) ;  /* 0x0000000000040947 */ /* 0x00efea0003800000 */
[----:B------:R0:W1:Y:S02]  /*3e40*/  ATOMS.ADD R48, [R24], R31 ;  /* 0x0000001f1830738c */ /* 0x0000640000000000 */
.L_x_48:
[----:B------:R-:W-:Y:S05]  /*3e50*/  BSYNC.RECONVERGENT B0 ;  /* 0x0000000000007941 */ /* 0x000fea0003800200 */
.L_x_47:
[----:B------:R-:W-:Y:S01]  /*3e60*/  R2P PR, R42, 0x7f ;  /* 0x0000007f2a007804 */ /* 0x000fe20000000000 */
[----:B------:R-:W-:Y:S01]  /*3e70*/  BSSY.RECONVERGENT B0, `(.L_x_49) ;  /* 0x0000021000007945 */ /* 0x000fe20003800200 */
[----:B------:R-:W-:-:S11]  /*3e80*/  IMAD.MOV.U32 R46, RZ, RZ, RZ ;  /* 0x000000ffff2e7224 */ /* 0x000fd600078e00ff */
[----:B0-----:R-:W-:Y:S02]  /*3e90*/  VOTE.ANY R24, PT, P0 ;  /* 0x0000000000187806 */ /* 0x001fe400000e0100 */
        /* <DEDUP_REMOVED lines=29> */
[----:B------:R0:W1:Y:S02]  /*4070*/  ATOMS.ADD R46, [R23], R24 ;  /* 0x00000018172e738c */ /* 0x0000640000000000 */
.L_x_50:
[----:B------:R-:W-:Y:S05]  /*4080*/  BSYNC.RECONVERGENT B0 ;  /* 0x0000000000007941 */ /* 0x000fea0003800200 */
.L_x_49:
[----:B------:R-:W-:Y:S01]  /*4090*/  R2P PR, R41, 0x7f ;  /* 0x0000007f29007804 */ /* 0x000fe20000000000 */
[----:B------:R-:W-:-:S12]  /*40a0*/  BSSY.RECONVERGENT B0, `(.L_x_51) ;  /* 0x0000021000007945 */ /* 0x000fd80003800200 */
        /* <DEDUP_REMOVED lines=23> */
[----:B------:R-:W-:Y:S01]  /*4220*/  LOP3.LUT R49, R48, R23, RZ, 0xc0, !PT ;  /* 0x0000001730317212 */ /* 0x000fe200078ec0ff */
[----:B------:R-:W-:Y:S01]  /*4230*/  IMAD.MOV.U32 R48, RZ, RZ, RZ ;  /* 0x000000ffff307224 */ /* 0x000fe200078e00ff */
[----:B-1----:R0:W1:Y:S02]  /*4240*/  SHFL.IDX PT, R23, R46, R45, 0x1f ;  /* 0x00001f2d2e177589 */ /* 0x00206400000e0000 */
[----:B------:R-:W2:Y:S01]  /*4250*/  FLO.U32 R47, R49 ;  /* 0x00000031002f7300 */ /* 0x000ea200000e0000 */
[----:B------:R-:W-:-:S07]  /*4260*/  LOP3.LUT R41, R2, R49, RZ, 0xc0, !PT ;  /* 0x0000003102297212 */ /* 0x000fce00078ec0ff */
[----:B------:R-:W3:Y:S01]  /*4270*/  POPC R41, R41 ;  /* 0x0000002900297309 */ /* 0x000ee20000000000 */
[----:B--2---:R-:W-:-:S13]  /*4280*/  ISETP.NE.AND P0, PT, R4, R47, PT ;  /* 0x0000002f0400720c */ /* 0x004fda0003f05270 */
[----:B01-3--:R-:W-:Y:S05]  /*4290*/  @P0 BRA `(.L_x_52) ;  /* 0x0000000000040947 */ /* 0x00bfea0003800000 */
[----:B------:R0:W1:Y:S02]  /*42a0*/  ATOMS.ADD R48, [R22], R41 ;  /* 0x000000291630738c */ /* 0x0000640000000000 */
.L_x_52:
[----:B------:R-:W-:Y:S05]  /*42b0*/  BSYNC.RECONVERGENT B0 ;  /* 0x0000000000007941 */ /* 0x000fea0003800200 */
.L_x_51:
        /* <DEDUP_REMOVED lines=34> */
.L_x_54:
[----:B------:R-:W-:Y:S05]  /*44e0*/  BSYNC.RECONVERGENT B0 ;  /* 0x0000000000007941 */ /* 0x000fea0003800200 */
.L_x_53:
        /* <DEDUP_REMOVED lines=34> */
.L_x_56:
[----:B------:R-:W-:Y:S05]  /*4710*/  BSYNC.RECONVERGENT B0 ;  /* 0x0000000000007941 */ /* 0x000fea0003800200 */
.L_x_55:
        /* <DEDUP_REMOVED lines=34> */
.L_x_58:
[----:B------:R-:W-:Y:S05]  /*4940*/  BSYNC.RECONVERGENT B0 ;  /* 0x0000000000007941 */ /* 0x000fea0003800200 */
.L_x_57:
        /* <DEDUP_REMOVED lines=34> */
.L_x_60:
[----:B------:R-:W-:Y:S05]  /*4b70*/  BSYNC.RECONVERGENT B0 ;  /* 0x0000000000007941 */ /* 0x000fea0003800200 */
.L_x_59:
        /* <DEDUP_REMOVED lines=26> */
[----:B------:R-:W-:Y:S02]  /*4d20*/  LOP3.LUT R49, R45, R18, RZ, 0xc0, !PT ;  /* 0x000000122d317212 */ /* 0x000fe400078ec0ff */
[----:B-1----:R0:W1:Y:S02]  /*4d30*/  SHFL.IDX PT, R18, R48, R47, 0x1f ;  /* 0x00001f2f30127589 */ /* 0x00206400000e0000 */
[----:B------:R-:W2:Y:S01]  /*4d40*/  FLO.U32 R45, R49 ;  /* 0x00000031002d7300 */ /* 0x000ea200000e0000 */
[----:B------:R-:W-:-:S07]  /*4d50*/  LOP3.LUT R34, R2, R49, RZ, 0xc0, !PT ;  /* 0x0000003102227212 */ /* 0x000fce00078ec0ff */
[----:B------:R-:W3:Y:S01]  /*4d60*/  POPC R34, R34 ;  /* 0x0000002200227309 */ /* 0x000ee20000000000 */
[----:B--2---:R-:W-:-:S13]  /*4d70*/  ISETP.NE.AND P0, PT, R4, R45, PT ;  /* 0x0000002d0400720c */ /* 0x004fda0003f05270 */
[----:B01-3--:R-:W-:Y:S05]  /*4d80*/  @P0 BRA `(.L_x_62) ;  /* 0x0000000000040947 */ /* 0x00bfea0003800000 */
[----:B------:R0:W1:Y:S02]  /*4d90*/  ATOMS.ADD R46, [R17], R34 ;  /* 0x00000022112e738c */ /* 0x0000640000000000 */
.L_x_62:
[----:B------:R-:W-:Y:S05]  /*4da0*/  BSYNC.RECONVERGENT B0 ;  /* 0x0000000000007941 */ /* 0x000fea0003800200 */
.L_x_61:
        /* <DEDUP_REMOVED lines=28> */
[----:B------:R-:W0:Y:S01]  /*4f70*/  FLO.U32 R33, R47 ;  /* 0x0000002f00217300 */ /* 0x000e2200000e0000 */
[----:B------:R-:W-:-:S07]  /*4f80*/  LOP3.LUT R17, R2, R47, RZ, 0xc0, !PT ;  /* 0x0000002f02117212 */ /* 0x000fce00078ec0ff */
[----:B------:R-:W3:Y:S01]  /*4f90*/  POPC R17, R17 ;  /* 0x0000001100117309 */ /* 0x000ee20000000000 */
[----:B0-----:R-:W-:-:S13]  /*4fa0*/  ISETP.NE.AND P0, PT, R4, R33, PT ;  /* 0x000000210400720c */ /* 0x001fda0003f05270 */
[----:B-123--:R-:W-:Y:S05]  /*4fb0*/  @P0 BRA `(.L_x_64) ;  /* 0x0000000000040947 */ /* 0x00efea0003800000 */
[----:B------:R0:W1:Y:S02]  /*4fc0*/  ATOMS.ADD R48, [R16], R17 ;  /* 0x000000111030738c */ /* 0x0000640000000000 */
.L_x_64:
[----:B------:R-:W-:Y:S05]  /*4fd0*/  BSYNC.RECONVERGENT B0 ;  /* 0x0000000000007941 */ /* 0x000fea0003800200 */
.L_x_63:
[----:B------:R-:W-:Y:S01]  /*4fe0*/  R2P PR, R32, 0x7f ;  /* 0x0000007f20007804 */ /* 0x000fe20000000000 */
[----:B-1----:R1:W2:Y:S01]  /*4ff0*/  SHFL.IDX PT, R48, R48, R33, 0x1f ;  /* 0x00001f2130307589 */ /* 0x0022a200000e0000 */
[----:B------:R-:W-:Y:S01]  /*5000*/  BSSY.RECONVERGENT B0, `(.L_x_65) ;  /* 0x0000021000007945 */ /* 0x000fe20003800200 */
[----:B------:R-:W-:Y:S02]  /*5010*/  IMAD.IADD R8, R5, 0x1, R8 ;  /* 0x0000000105087824 */ /* 0x000fe400078e0208 */
[----:B------:R-:W-:-:S08]  /*5020*/  IMAD.MOV.U32 R5, RZ, RZ, RZ ;  /* 0x000000ffff057224 */ /* 0x000fd000078e00ff */
        /* <DEDUP_REMOVED lines=30> */
.L_x_66:
[----:B------:R-:W-:Y:S05]  /*5210*/  BSYNC.RECONVERGENT B0 ;  /* 0x0000000000007941 */ /* 0x000fea0003800200 */
.L_x_65:
[----:B------:R-:W2:Y:S01]  /*5220*/  LDL.LU R4, [R1+0x8] ;  /* 0x0000080001047983 */ /* 0x000ea20000300800 */
[----:B------:R-:W-:Y:S01]  /*5230*/  IMAD.IADD R6, R6, 0x1, R7 ;  /* 0x0000000106067824 */ /* 0x000fe200078e0207 */
[----:B------:R-:W-:Y:S01]  /*5240*/  BSSY B1, `(.L_x_67) ;  /* 0x000006c000017945 */ /* 0x000fe20003800000 */
[----:B------:R-:W-:Y:S01]  /*5250*/  IMAD.IADD R10, R10, 0x1, R11 ;  /* 0x000000010a0a7824 */ /* 0x000fe200078e020b */
[----:B-1----:R-:W0:Y:S01]  /*5260*/  SHFL.IDX PT, R5, R5, R16, 0x1f ;  /* 0x00001f1005057589 */ /* 0x002e2200000e0000 */
[----:B------:R-:W-:Y:S02]  /*5270*/  IMAD.IADD R14, R9, 0x1, R14 ;  /* 0x00000001090e7824 */ /* 0x000fe400078e020e */
[--C-:B------:R-:W-:Y:S01]  /*5280*/  IMAD R8, R8, 0x4, R73.reuse ;  /* 0x0000000408087824 */ /* 0x100fe200078e0249 */
[----:B------:R-:W-:Y:S01]  /*5290*/  BAR.SYNC.DEFER_BLOCKING 0x0 ;  /* 0x0000000000007b1d */ /* 0x000fe20000010000 */
[----:B------:R-:W-:Y:S02]  /*52a0*/  IMAD.IADD R28, R13, 0x1, R28 ;  /* 0x000000010d1c7824 */ /* 0x000fe400078e021c */
[----:B------:R-:W-:-:S02]  /*52b0*/  IMAD R7, R6, 0x4, R73 ;  /* 0x0000000406077824 */ /* 0x000fc400078e0249 */
[----:B------:R-:W-:Y:S02]  /*52c0*/  IMAD.IADD R26, R26, 0x1, R29 ;  /* 0x000000011a1a7824 */ /* 0x000fe400078e021d */
[--C-:B------:R-:W-:Y:S02]  /*52d0*/  IMAD R10, R10, 0x4, R73.reuse ;  /* 0x000000040a0a7824 */ /* 0x100fe400078e0249 */
[----:B------:R-:W-:Y:S02]  /*52e0*/  IMAD.IADD R44, R25, 0x1, R44 ;  /* 0x00000001192c7824 */ /* 0x000fe400078e022c */
[----:B------:R-:W-:Y:S02]  /*52f0*/  IMAD R9, R14, 0x4, R73 ;  /* 0x000000040e097824 */ /* 0x000fe400078e0249 */
[----:B------:R-:W-:Y:S02]  /*5300*/  IMAD.IADD R42, R31, 0x1, R42 ;  /* 0x000000011f2a7824 */ /* 0x000fe400078e022a */
[----:B------:R-:W-:-:S02]  /*5310*/  IMAD.IADD R24, R24, 0x1, R23 ;  /* 0x0000000118187824 */ /* 0x000fc400078e0217 */
[----:B------:R-:W-:Y:S02]  /*5320*/  IMAD R6, R26, 0x4, R73 ;  /* 0x000000041a067824 */ /* 0x000fe400078e0249 */
[----:B------:R-:W-:Y:S02]  /*5330*/  IMAD.IADD R40, R41, 0x1, R40 ;  /* 0x0000000129287824 */ /* 0x000fe400078e0228 */
[----:B0-----:R-:W-:Y:S02]  /*5340*/  IMAD.IADD R2, R2, 0x1, R5 ;  /* 0x0000000102027824 */ /* 0x001fe400078e0205 */
[--C-:B------:R-:W-:Y:S01]  /*5350*/  IMAD R5, R28, 0x4, R73.reuse ;  /* 0x000000041c057824 */ /* 0x100fe200078e0249 */
[----:B------:R0:W-:Y:S01]  /*5360*/  STS [R8+-0x4], R71 ;  /* 0xfffffc4708007388 */ /* 0x0001e20000000800 */
[----:B------:R-:W-:Y:S02]  /*5370*/  IMAD R11, R44, 0x4, R73 ;  /* 0x000000042c0b7824 */ /* 0x000fe400078e0249 */
[----:B------:R-:W-:Y:S01]  /*5380*/  IMAD.IADD R22, R22, 0x1, R37 ;  /* 0x0000000116167824 */ /* 0x000fe200078e0225 */
[----:B------:R1:W-:Y:S01]  /*5390*/  STS [R7+-0x4], R70 ;  /* 0xfffffc4607007388 */ /* 0x0003e20000000800 */
[----:B------:R-:W-:-:S02]  /*53a0*/  IMAD.IADD R36, R21, 0x1, R36 ;  /* 0x0000000115247824 */ /* 0x000fc400078e0224 */
[----:B------:R-:W-:Y:S01]  /*53b0*/  IMAD.IADD R20, R20, 0x1, R35 ;  /* 0x0000000114147824 */ /* 0x000fe200078e0223 */
[----:B------:R3:W-:Y:S01]  /*53c0*/  STS [R10+-0x4], R69 ;  /* 0xfffffc450a007388 */ /* 0x0007e20000000800 */
[----:B------:R-:W-:Y:S02]  /*53d0*/  IMAD.IADD R18, R19, 0x1, R18 ;  /* 0x0000000113127824 */ /* 0x000fe400078e0212 */
[----:B0-----:R-:W-:Y:S01]  /*53e0*/  IMAD R8, R24, 0x4, R73 ;  /* 0x0000000418087824 */ /* 0x001fe200078e0249 */
[----:B------:R0:W-:Y:S01]  /*53f0*/  STS [R9+-0x4], R68 ;  /* 0xfffffc4409007388 */ /* 0x0001e20000000800 */
[----:B------:R-:W-:Y:S02]  /*5400*/  IMAD.IADD R34, R34, 0x1, R45 ;  /* 0x0000000122227824 */ /* 0x000fe400078e022d */
[----:B-1----:R-:W-:Y:S02]  /*5410*/  IMAD R7, R42, 0x4, R73 ;  /* 0x000000042a077824 */ /* 0x002fe400078e0249 */
[----:B------:R-:W-:-:S02]  /*5420*/  IMAD.IADD R48, R17, 0x1, R48 ;  /* 0x0000000111307824 */ /* 0x000fc400078e0230 */
[--C-:B---3--:R-:W-:Y:S02]  /*5430*/  IMAD R10, R22, 0x4, R73.reuse ;  /* 0x00000004160a7824 */ /* 0x108fe400078e0249 */
[--C-:B------:R-:W-:Y:S02]  /*5440*/  IMAD R13, R36, 0x4, R73.reuse ;  /* 0x00000004240d7824 */ /* 0x100fe400078e0249 */
[--C-:B0-----:R-:W-:Y:S02]  /*5450*/  IMAD R9, R40, 0x4, R73.reuse ;  /* 0x0000000428097824 */ /* 0x101fe400078e0249 */
[----:B------:R-:W-:Y:S01]  /*5460*/  IMAD R2, R2, 0x4, R73 ;  /* 0x0000000402027824 */ /* 0x000fe200078e0249 */
[----:B--2---:R-:W-:Y:S01]  /*5470*/  ISETP.NE.AND P0, PT, R4, RZ, PT ;  /* 0x000000ff0400720c */ /* 0x004fe20003f05270 */
[----:B------:R-:W-:Y:S02]  /*5480*/  IMAD.IADD R4, R12, 0x1, R27 ;  /* 0x000000010c047824 */ /* 0x000fe400078e021b */
[----:B------:R-:W-:-:S02]  /*5490*/  IMAD.IADD R12, R30, 0x1, R43 ;  /* 0x000000011e0c7824 */ /* 0x000fc400078e022b */
[--C-:B------:R-:W-:Y:S02]  /*54a0*/  IMAD R4, R4, 0x4, R73.reuse ;  /* 0x0000000404047824 */ /* 0x100fe400078e0249 */
[----:B------:R-:W-:-:S03]  /*54b0*/  IMAD R12, R12, 0x4, R73 ;  /* 0x000000040c0c7824 */ /* 0x000fc600078e0249 */
[----:B------:R0:W-:Y:S04]  /*54c0*/  STS [R4+-0x4], R67 ;  /* 0xfffffc4304007388 */ /* 0x0001e80000000800 */
[----:B------:R1:W-:Y:S04]  /*54d0*/  STS [R5+-0x4], R66 ;  /* 0xfffffc4205007388 */ /* 0x0003e80000000800 */
[----:B------:R2:W-:Y:S01]  /*54e0*/  STS [R6+-0x4], R65 ;  /* 0xfffffc4106007388 */ /* 0x0005e20000000800 */
[----:B0-----:R-:W-:-:S03]  /*54f0*/  IMAD R4, R20, 0x4, R73 ;  /* 0x0000000414047824 */ /* 0x001fc600078e0249 */
[----:B------:R0:W-:Y:S01]  /*5500*/  STS [R11+-0x4], R64 ;  /* 0xfffffc400b007388 */ /* 0x0001e20000000800 */
[----:B-1----:R-:W-:-:S03]  /*5510*/  IMAD R5, R18, 0x4, R73 ;  /* 0x0000000412057824 */ /* 0x002fc600078e0249 */
[----:B------:R-:W-:Y:S01]  /*5520*/  STS [R12+-0x4], R63 ;  /* 0xfffffc3f0c007388 */ /* 0x000fe20000000800 */
[----:B--2---:R-:W-:-:S03]  /*5530*/  IMAD R6, R34, 0x4, R73 ;  /* 0x0000000422067824 */ /* 0x004fc600078e0249 */
[----:B------:R-:W-:Y:S01]  /*5540*/  STS [R7+-0x4], R62 ;  /* 0xfffffc3e07007388 */ /* 0x000fe20000000800 */
[----:B0-----:R-:W-:-:S03]  /*5550*/  IMAD R11, R48, 0x4, R73 ;  /* 0x00000004300b7824 */ /* 0x001fc600078e0249 */
[----:B------:R-:W-:Y:S04]  /*5560*/  STS [R8+-0x4], R61 ;  /* 0xfffffc3d08007388 */ /* 0x000fe80000000800 */
[----:B------:R-:W-:Y:S04]  /*5570*/  STS [R9+-0x4], R60 ;  /* 0xfffffc3c09007388 */ /* 0x000fe80000000800 */
[----:B------:R-:W-:Y:S04]  /*5580*/  STS [R10+-0x4], R59 ;  /* 0xfffffc3b0a007388 */ /* 0x000fe80000000800 */
[----:B------:R0:W-:Y:S04]  /*5590*/  STS [R13+-0x4], R58 ;  /* 0xfffffc3a0d007388 */ /* 0x0001e80000000800 */
[----:B------:R1:W-:Y:S04]  /*55a0*/  STS [R4+-0x4], R57 ;  /* 0xfffffc3904007388 */ /* 0x0003e80000000800 */
[----:B------:R1:W-:Y:S01]  /*55b0*/  STS [R5+-0x4], R56 ;  /* 0xfffffc3805007388 */ /* 0x0003e20000000800 */
[----:B0-----:R-:W-:-:S03]  /*55c0*/  IMAD R13, R39, 0x8, R73 ;  /* 0x00000008270d7824 */ /* 0x001fc600078e0249 */
[----:B------:R1:W-:Y:S04]  /*55d0*/  STS [R6+-0x4], R55 ;  /* 0xfffffc3706007388 */ /* 0x0003e80000000800 */
[----:B------:R1:W-:Y:S04]  /*55e0*/  STS [R11+-0x4], R54 ;  /* 0xfffffc360b007388 */ /* 0x0003e80000000800 */
[----:B------:R1:W-:Y:S01]  /*55f0*/  STS [R2+-0x4], R53 ;  /* 0xfffffc3502007388 */ /* 0x0003e20000000800 */
[----:B------:R-:W-:Y:S05]  /*5600*/  @P0 BRA `(.L_x_68) ;  /* 0x0000000000bc0947 */ /* 0x000fea0003800000 */
[----:B------:R-:W1:Y:S02]  /*5610*/  LDCU.64 UR8, c[0x0][0x398] ;  /* 0x00007300ff0877ac */ /* 0x000e640008000a00 */
[----:B-1----:R-:W-:-:S04]  /*5620*/  LEA R6, P0, R39, UR8, 0x3 ;  /* 0x0000000827067c11 */ /* 0x002fc8000f8018ff */
[----:B------:R-:W-:-:S05]  /*5630*/  LEA.HI.X R7, R39, UR9, RZ, 0x3, P0 ;  /* 0x0000000927077c11 */ /* 0x000fca00080f1cff */
[----:B------:R-:W2:Y:S01]  /*5640*/  LDG.E.64 R4, desc[UR6][R6.64] ;  /* 0x0000000606047981 */ /* 0x000ea2000c1e1b00 */
[----:B------:R-:W-:Y:S02]  /*5650*/  SHF.R.S32.HI R9, RZ, 0x1f, R3 ;  /* 0x0000001fff097819 */ /* 0x000fe40000011403 */
[----:B--2---:R-:W-:-:S05]  /*5660*/  IADD3 R4, P0, PT, -R3, R4, RZ ;  /* 0x0000000403047210 */ /* 0x004fca0007f1e1ff */
[----:B------:R-:W-:Y:S01]  /*5670*/  IMAD.X R5, R5, 0x1, ~R9, P0 ;  /* 0x0000000105057824 */ /* 0x000fe200000e0e09 */
[----:B------:R-:W-:Y:S01]  /*5680*/  ISETP.GE.AND P0, PT, R72, 0x1, PT ;  /* 0x000000014800780c */ /* 0x000fe20003f06270 */
[----:B------:R-:W-:-:S03]  /*5690*/  IMAD.MOV.U32 R9, RZ, RZ, R52 ;  /* 0x000000ffff097224 */ /* 0x000fc600078e0034 */
[----:B------:R0:W-:Y:S09]  /*56a0*/  STS.64 [R13+0x7200], R4 ;  /* 0x007200040d007388 */ /* 0x0001f20000000a00 */
[----:B------:R-:W-:Y:S05]  /*56b0*/  @!P0 BRA `(.L_x_69) ;  /* 0x00000000006c8947 */ /* 0x000fea0003800000 */
[----:B------:R-:W-:Y:S01]  /*56c0*/  BSSY B0, `(.L_x_70) ;  /* 0x0000019000007945 */ /* 0x000fe20003800000 */
[----:B------:R-:W-:Y:S02]  /*56d0*/  IMAD.MOV.U32 R2, RZ, RZ, -0x1 ;  /* 0xffffffffff027424 */ /* 0x000fe400078e00ff */
[----:B------:R-:W-:Y:S02]  /*56e0*/  IMAD.MOV.U32 R6, RZ, RZ, R72 ;  /* 0x000000ffff067224 */ /* 0x000fe400078e0048 */
[----:B------:R-:W-:-:S07]  /*56f0*/  IMAD.MOV.U32 R9, RZ, RZ, R52 ;  /* 0x000000ffff097224 */ /* 0x000fce00078e0034 */
.L_x_74:
[----:B0-----:R-:W0:Y:S01]  /*5700*/  LDC.64 R4, c[0x0][0x380] ;  /* 0x0000e000ff047b82 */ /* 0x001e220000000a00 */
[----:B------:R-:W-:Y:S01]  /*5710*/  VIADD R11, R6, 0xffffffff ;  /* 0xffffffff060b7836 */ /* 0x000fe20000000000 */
[----:B------:R-:W-:Y:S03]  /*5720*/  BSSY B2, `(.L_x_71) ;  /* 0x0000008000027945 */ /* 0x000fe60003800000 */
[----:B------:R-:W-:-:S04]  /*5730*/  IMAD R7, R11, 0x100, R39 ;  /* 0x000001000b077824 */ /* 0x000fc800078e0227 */
[----:B0-----:R-:W-:-:S07]  /*5740*/  IMAD.WIDE R4, R7, 0x4, R4 ;  /* 0x0000000407047825 */ /* 0x001fce00078e0204 */
.L_x_72:
[----:B------:R-:W-:Y:S05]  /*5750*/  YIELD ;  /* 0x0000000000007946 */ /* 0x000fea0003800000 */
[----:B------:R0:W-:Y:S06]  /*5760*/  MEMBAR.SC.CTA ;  /* 0x0000000000007992 */ /* 0x0001ec0000000000 */
[----:B0-----:R-:W2:Y:S02]  /*5770*/  LDG.E.STRONG.SYS R7, desc[UR6][R4.64] ;  /* 0x0000000604077981 */ /* 0x001ea4000c1f5900 */
[----:B--2---:R-:W-:-:S13]  /*5780*/  ISETP.NE.AND P0, PT, R7, RZ, PT ;  /* 0x000000ff0700720c */ /* 0x004fda0003f05270 */
[----:B------:R-:W-:Y:S05]  /*5790*/  @!P0 BRA `(.L_x_72) ;  /* 0xfffffffc00ec8947 */ /* 0x000fea000383ffff */
[----:B------:R-:W-:Y:S05]  /*57a0*/  BSYNC B2 ;  /* 0x0000000000027941 */ /* 0x000fea0003800000 */
.L_x_71:
[----:B------:R-:W-:Y:S01]  /*57b0*/  BSSY.RECONVERGENT B2, `(.L_x_73) ;  /* 0x0000006000027945 */ /* 0x000fe20003800200 */
[C---:B------:R-:W-:Y:S02]  /*57c0*/  ISETP.GT.AND P0, PT, R7.reuse, -0x1, PT ;  /* 0xffffffff0700780c */ /* 0x040fe40003f04270 */
[----:B------:R-:W-:Y:S01]  /*57d0*/  LOP3.LUT R4, R7, 0x3fffffff, RZ, 0xc0, !PT ;  /* 0x3fffffff07047812 */ /* 0x000fe200078ec0ff */
[----:B------:R-:W-:Y:S05]  /*57e0*/  WARPSYNC.EXCLUSIVE R2 ;  /* 0x0000000002007348 */ /* 0x000fea0003a00000 */
[----:B------:R-:W-:-:S05]  /*57f0*/  IMAD.IADD R9, R4, 0x1, R9 ;  /* 0x0000000104097824 */ /* 0x000fca00078e0209 */
[----:B------:R-:W-:-:S07]  /*5800*/  VOTE.ANY R2, PT, P0 ;  /* 0x0000000000027806 */ /* 0x000fce00000e0100 */
[----:B------:R-:W-:Y:S05]  /*5810*/  BSYNC.RECONVERGENT B2 ;  /* 0x0000000000027941 */ /* 0x000fea0003800200 */
.L_x_73:
[----:B------:R-:W-:Y:S01]  /*5820*/  ISETP.GT.U32.AND P1, PT, R6, 0x1, PT ;  /* 0x000000010600780c */ /* 0x000fe20003f24070 */
[----:B------:R-:W-:-:S12]  /*5830*/  IMAD.MOV.U32 R6, RZ, RZ, R11 ;  /* 0x000000ffff067224 */ /* 0x000fd800078e000b */
[----:B------:R-:W-:Y:S05]  /*5840*/  @P0 BRA P1, `(.L_x_74) ;  /* 0xfffffffc00ac0947 */ /* 0x000fea000083ffff */
[----:B------:R-:W-:Y:S05]  /*5850*/  BSYNC B0 ;  /* 0x0000000000007941 */ /* 0x000fea0003800000 */
.L_x_70:
[----:B------:R1:W2:Y:S02]  /*5860*/  LDS.64 R4, [R13+0x7200] ;  /* 0x007200000d047984 */ /* 0x0002a40000000a00 */
.L_x_69:
        /* <DEDUP_REMOVED lines=9> */
.L_x_68:
[----:B------:R-:W-:Y:S05]  /*5900*/  BSYNC B1 ;  /* 0x0000000000017941 */ /* 0x000fea0003800000 */
.L_x_67:
[----:B0-----:R-:W0:Y:S01]  /*5910*/  LDC.64 R8, c[0x0][0x390] ;  /* 0x0000e400ff087b82 */ /* 0x001e220000000a00 */
[----:B-1----:R-:W-:-:S04]  /*5920*/  IMAD.MOV.U32 R5, RZ, RZ, 0x1c80 ;  /* 0x00001c80ff057424 */ /* 0x002fc800078e00ff */
[----:B------:R-:W-:-:S03]  /*5930*/  IMAD R5, R72, R5, 0x1c80 ;  /* 0x00001c8048057424 */ /* 0x000fc600078e0205 */
[----:B------:R-:W1:Y:S01]  /*5940*/  LDC R6, c[0x0][0x3c0] ;  /* 0x0000f000ff067b82 */ /* 0x000e620000000800 */
[----:B0-----:R-:W-:Y:S02]  /*5950*/  ISETP.EQ.U32.AND P1, PT, R8, RZ, PT ;  /* 0x000000ff0800720c */ /* 0x001fe40003f22070 */
[CC--:B-1----:R-:W-:Y:S02]  /*5960*/  ISETP.GE.AND P0, PT, R5.reuse, R6.reuse, PT ;  /* 0x000000060500720c */ /* 0x0c2fe40003f06270 */
[----:B------:R-:W-:Y:S02]  /*5970*/  ISETP.GT.AND P3, PT, R5, R6, PT ;  /* 0x000000060500720c */ /* 0x000fe40003f64270 */
[----:B------:R-:W-:-:S04]  /*5980*/  ISETP.EQ.OR.EX P0, PT, R9, RZ, !P0, P1 ;  /* 0x000000ff0900720c */ /* 0x000fc80004702710 */
[----:B------:R-:W-:-:S13]  /*5990*/  ISETP.GT.U32.OR P0, PT, R39, 0xff, P0 ;  /* 0x000000ff2700780c */ /* 0x000fda0000704470 */
[----:B------:R-:W-:Y:S05]  /*59a0*/  @P0 BRA `(.L_x_75) ;  /* 0x0000000000200947 */ /* 0x000fea0003800000 */
[----:B------:R-:W0:Y:S01]  /*59b0*/  LDS.64 R4, [R13+0x7200] ;  /* 0x007200000d047984 */ /* 0x000e220000000a00 */
[--C-:B------:R-:W-:Y:S02]  /*59c0*/  SHF.R.S32.HI R7, RZ, 0x1f, R52.reuse ;  /* 0x0000001fff077819 */ /* 0x100fe40000011434 */
[C---:B------:R-:W-:Y:S02]  /*59d0*/  LEA R2, P2, R39.reuse, R8, 0x3 ;  /* 0x0000000827027211 */ /* 0x040fe400078418ff */
[----:B0-----:R-:W-:Y:S02]  /*59e0*/  IADD3 R52, P0, P1, R4, R3, R52 ;  /* 0x0000000304347210 */ /* 0x001fe4000791e034 */
[----:B------:R-:W-:Y:S02]  /*59f0*/  SHF.R.S32.HI R4, RZ, 0x1f, R3 ;  /* 0x0000001fff047819 */ /* 0x000fe40000011403 */
[----:B------:R-:W-:Y:S02]  /*5a00*/  LEA.HI.X R3, R39, R9, RZ, 0x3, P2 ;  /* 0x0000000927037211 */ /* 0x000fe400010f1cff */
[----:B------:R-:W-:-:S05]  /*5a10*/  IADD3.X R53, PT, PT, R5, R4, R7, P0, P1 ;  /* 0x0000000405357210 */ /* 0x000fca00007e2407 */
[----:B------:R0:W-:Y:S02]  /*5a20*/  STG.E.64 desc[UR6][R2.64], R52 ;  /* 0x0000003402007986 */ /* 0x0001e4000c101b06 */
.L_x_75:
[----:B------:R-:W-:Y:S05]  /*5a30*/  WARPSYNC.ALL ;  /* 0x0000000000007948 */ /* 0x000fea0003800000 */
[----:B------:R-:W-:Y:S06]  /*5a40*/  BAR.SYNC.DEFER_BLOCKING 0x0 ;  /* 0x0000000000007b1d */ /* 0x000fec0000010000 */
[----:B------:R-:W-:Y:S05]  /*5a50*/  @P3 BRA `(.L_x_76) ;  /* 0x0000000c00503947 */ /* 0x000fea0003800000 */
[----:B------:R-:W0:Y:S01]  /*5a60*/  LDS R9, [R0] ;  /* 0x0000000000097984 */ /* 0x000e220000000800 */
[----:B------:R-:W0:Y:S01]  /*5a70*/  LDCU UR5, c[0x0][0x3c4] ;  /* 0x00007880ff0577ac */ /* 0x000e220008000800 */
[----:B------:R-:W1:Y:S01]  /*5a80*/  LDCU.64 UR8, c[0x0][0x3a0] ;  /* 0x00007400ff0877ac */ /* 0x000e620008000a00 */
[----:B0-----:R-:W-:-:S04]  /*5a90*/  SHF.R.U32.HI R2, RZ, UR5, R9 ;  /* 0x00000005ff027c19 */ /* 0x001fc80008011609 */
[----:B------:R-:W-:-:S05]  /*5aa0*/  LOP3.LUT R2, R2, UR4, RZ, 0x30, !PT ;  /* 0x0000000402027c12 */ /* 0x000fca000f8e30ff */
[----:B------:R-:W-:-:S06]  /*5ab0*/  IMAD R3, R2, 0x8, R73 ;  /* 0x0000000802037824 */ /* 0x000fcc00078e0249 */
[----:B------:R-:W0:Y:S02]  /*5ac0*/  LDS.64 R2, [R3+0x7200] ;  /* 0x0072000003027984 */ /* 0x000e240000000a00 */
[----:B0-----:R-:W-:-:S05]  /*5ad0*/  IADD3 R2, P0, PT, R2, R39, RZ ;  /* 0x0000002702027210 */ /* 0x001fca0007f1e0ff */
[----:B------:R-:W-:Y:S01]  /*5ae0*/  IMAD.X R5, RZ, RZ, R3, P0 ;  /* 0x000000ffff057224 */ /* 0x000fe200000e0603 */
[----:B-1----:R-:W-:-:S04]  /*5af0*/  LEA R4, P0, R2, UR8, 0x2 ;  /* 0x0000000802047c11 */ /* 0x002fc8000f8010ff */
[----:B------:R-:W-:-:S05]  /*5b00*/  LEA.HI.X R5, R2, UR9, R5, 0x2, P0 ;  /* 0x0000000902057c11 */ /* 0x000fca00080f1405 */
[----:B------:R-:W-:Y:S01]  /*5b10*/  STG.E desc[UR6][R4.64], R9 ;  /* 0x0000000904007986 */ /* 0x000fe2000c101906 */
[----:B------:R-:W-:-:S03]  /*5b20*/  NOP ;  /* 0x0000000000007918 */ /* 0x000fc60000000000 */
[----:B------:R-:W0:Y:S02]  /*5b30*/  LDS R11, [R0+0x600] ;  /* 0x00060000000b7984 */ /* 0x000e240000000800 */
[----:B0-----:R-:W-:-:S04]  /*5b40*/  SHF.R.U32.HI R2, RZ, UR5, R11 ;  /* 0x00000005ff027c19 */ /* 0x001fc8000801160b */
[----:B------:R-:W-:-:S05]  /*5b50*/  LOP3.LUT R2, R2, UR4, RZ, 0x30, !PT ;  /* 0x0000000402027c12 */ /* 0x000fca000f8e30ff */
[----:B------:R-:W-:-:S06]  /*5b60*/  IMAD R3, R2, 0x8, R73 ;  /* 0x0000000802037824 */ /* 0x000fcc00078e0249 */
[----:B------:R-:W0:Y:S02]  /*5b70*/  LDS.64 R2, [R3+0x7200] ;  /* 0x0072000003027984 */ /* 0x000e240000000a00 */
[----:B0-----:R-:W-:-:S05]  /*5b80*/  IADD3 R2, P0, PT, R2, R39, RZ ;  /* 0x0000002702027210 */ /* 0x001fca0007f1e0ff */
[----:B------:R-:W-:Y:S01]  /*5b90*/  IMAD.X R7, RZ, RZ, R3, P0 ;  /* 0x000000ffff077224 */ /* 0x000fe200000e0603 */
[----:B------:R-:W-:-:S04]  /*5ba0*/  LEA R6, P0, R2, UR8, 0x2 ;  /* 0x0000000802067c11 */ /* 0x000fc8000f8010ff */
[----:B------:R-:W-:-:S05]  /*5bb0*/  LEA.HI.X R7, R2, UR9, R7, 0x2, P0 ;  /* 0x0000000902077c11 */ /* 0x000fca00080f1407 */
[----:B------:R-:W-:Y:S01]  /*5bc0*/  STG.E desc[UR6][R6.64+0x600], R11 ;  /* 0x0006000b06007986 */ /* 0x000fe2000c101906 */
[----:B------:R-:W-:-:S03]  /*5bd0*/  NOP ;  /* 0x0000000000007918 */ /* 0x000fc60000000000 */
[----:B------:R-:W0:Y:S02]  /*5be0*/  LDS R9, [R0+0xc00] ;  /* 0x000c000000097984 */ /* 0x000e240000000800 */
[----:B0-----:R-:W-:-:S04]  /*5bf0*/  SHF.R.U32.HI R2, RZ, UR5, R9 ;  /* 0x00000005ff027c19 */ /* 0x001fc80008011609 */
[----:B------:R-:W-:-:S05]  /*5c00*/  LOP3.LUT R2, R2, UR4, RZ, 0x30, !PT ;  /* 0x0000000402027c12 */ /* 0x000fca000f8e30ff */
[----:B------:R-:W-:-:S05]  /*5c10*/  IMAD R8, R2, 0x8, R73 ;  /* 0x0000000802087824 */ /* 0x000fca00078e0249 */
        /* <DEDUP_REMOVED lines=182> */
[----:B------:R-:W-:Y:S01]  /*6780*/  NOP ;  /* 0x0000000000007918 */ /* 0x000fe20000000000 */
[----:B------:R-:W-:Y:S05]  /*6790*/  EXIT ;  /* 0x000000000000794d */ /* 0x000fea0003800000 */
.L_x_76:
[----:B0-----:R-:W-:Y:S01]  /*67a0*/  IMAD R3, R72, -0x1c80, R6 ;  /* 0xffffe38048037824 */ /* 0x001fe200078e0206 */
[----:B------:R-:W-:Y:S01]  /*67b0*/  BSSY.RECONVERGENT B0, `(.L_x_77) ;  /* 0x000001c000007945 */ /* 0x000fe20003800200 */
[C---:B------:R-:W-:Y:S02]  /*67c0*/  VIADD R6, R39.reuse, 0x480 ;  /* 0x0000048027067836 */ /* 0x040fe40000000000 */
[C---:B------:R-:W-:Y:S01]  /*67d0*/  VIADD R2, R39.reuse, 0x180 ;  /* 0x0000018027027836 */ /* 0x040fe20000000000 */
[CC--:B------:R-:W-:Y:S01]  /*67e0*/  ISETP.GE.AND P1, PT, R39.reuse, R3.reuse, PT ;  /* 0x000000032700720c */ /* 0x0c0fe20003f26270 */
[C---:B------:R-:W-:Y:S01]  /*67f0*/  VIADD R4, R39.reuse, 0x300 ;  /* 0x0000030027047836 */ /* 0x040fe20000000000 */
[-C--:B------:R-:W-:Y:S01]  /*6800*/  ISETP.GE.AND P4, PT, R6, R3.reuse, PT ;  /* 0x000000030600720c */ /* 0x080fe20003f86270 */
[C---:B------:R-:W-:Y:S01]  /*6810*/  VIADD R6, R39.reuse, 0x900 ;  /* 0x0000090027067836 */ /* 0x040fe20000000000 */
[-C--:B------:R-:W-:Y:S01]  /*6820*/  ISETP.GE.AND P2, PT, R2, R3.reuse, PT ;  /* 0x000000030200720c */ /* 0x080fe20003f46270 */
[C---:B------:R-:W-:Y:S01]  /*6830*/  VIADD R2, R39.reuse, 0x600 ;  /* 0x0000060027027836 */ /* 0x040fe20000000000 */
[-C--:B------:R-:W-:Y:S01]  /*6840*/  ISETP.GE.AND P3, PT, R4, R3.reuse, PT ;  /* 0x000000030400720c */ /* 0x080fe20003f66270 */
[C---:B------:R-:W-:Y:S01]  /*6850*/  VIADD R4, R39.reuse, 0x780 ;  /* 0x0000078027047836 */ /* 0x040fe20000000000 */
[-C--:B------:R-:W-:Y:S01]  /*6860*/  ISETP.GE.AND P0, PT, R6, R3.reuse, PT ;  /* 0x000000030600720c */ /* 0x080fe20003f06270 */
[----:B------:R-:W-:Y:S01]  /*6870*/  VIADD R6, R39, 0xa80 ;  /* 0x00000a8027067836 */ /* 0x000fe20000000000 */
[----:B------:R-:W-:-:S02]  /*6880*/  ISETP.GE.AND P5, PT, R2, R3, PT ;  /* 0x000000030200720c */ /* 0x000fc40003fa6270 */
[----:B------:R-:W-:Y:S01]  /*6890*/  ISETP.GE.AND P6, PT, R4, R3, PT ;  /* 0x000000030400720c */ /* 0x000fe20003fc6270 */
[----:B------:R-:W-:-:S12]  /*68a0*/  @P1 BRA `(.L_x_78) ;  /* 0x0000000000301947 */ /* 0x000fd80003800000 */
[----:B------:R-:W0:Y:S01]  /*68b0*/  LDS R7, [R0] ;  /* 0x0000000000077984 */ /* 0x000e220000000800 */
[----:B------:R-:W0:Y:S01]  /*68c0*/  LDCU UR5, c[0x0][0x3c4] ;  /* 0x00007880ff0577ac */ /* 0x000e220008000800 */
[----:B------:R-:W1:Y:S01]  /*68d0*/  LDCU.64 UR8, c[0x0][0x3a0] ;  /* 0x00007400ff0877ac */ /* 0x000e620008000a00 */
[----:B0-----:R-:W-:-:S04]  /*68e0*/  SHF.R.U32.HI R2, RZ, UR5, R7 ;  /* 0x00000005ff027c19 */ /* 0x001fc80008011607 */
[----:B------:R-:W-:-:S05]  /*68f0*/  LOP3.LUT R2, R2, UR4, RZ, 0x30, !PT ;  /* 0x0000000402027c12 */ /* 0x000fca000f8e30ff */
[----:B------:R-:W-:-:S05]  /*6900*/  IMAD R2, R2, 0x8, R73 ;  /* 0x0000000802027824 */ /* 0x000fca00078e0249 */
[----:B------:R-:W0:Y:S02]  /*6910*/  LDS.64 R4, [R2+0x7200] ;  /* 0x0072000002047984 */ /* 0x000e240000000a00 */
[----:B0-----:R-:W-:-:S05]  /*6920*/  IADD3 R8, P1, PT, R4, R39, RZ ;  /* 0x0000002704087210 */ /* 0x001fca0007f3e0ff */
[----:B------:R-:W-:Y:S01]  /*6930*/  IMAD.X R5, RZ, RZ, R5, P1 ;  /* 0x000000ffff057224 */ /* 0x000fe200008e0605 */
[----:B-1----:R-:W-:-:S04]  /*6940*/  LEA R4, P1, R8, UR8, 0x2 ;  /* 0x0000000808047c11 */ /* 0x002fc8000f8210ff */
[----:B------:R-:W-:-:S05]  /*6950*/  LEA.HI.X R5, R8, UR9, R5, 0x2, P1 ;  /* 0x0000000908057c11 */ /* 0x000fca00088f1405 */
[----:B------:R0:W-:Y:S04]  /*6960*/  STG.E desc[UR6][R4.64], R7 ;  /* 0x0000000704007986 */ /* 0x0001e8000c101906 */
.L_x_78:
[----:B------:R-:W-:Y:S05]  /*6970*/  BSYNC.RECONVERGENT B0 ;  /* 0x0000000000007941 */ /* 0x000fea0003800200 */
.L_x_77:
[----:B------:R-:W-:Y:S01]  /*6980*/  NOP ;  /* 0x0000000000007918 */ /* 0x000fe20000000000 */
[----:B------:R-:W-:Y:S01]  /*6990*/  BSSY.RECONVERGENT B0, `(.L_x_79) ;  /* 0x0000010000007945 */ /* 0x000fe20003800200 */
[----:B------:R-:W-:Y:S02]  /*69a0*/  ISETP.GE.AND P1, PT, R6, R3, PT ;  /* 0x000000030600720c */ /* 0x000fe40003f26270 */
[----:B------:R-:W-:Y:S01]  /*69b0*/  LOP3.LUT R6, R39, 0xc00, RZ, 0xfc, !PT ;  /* 0x00000c0027067812 */ /* 0x000fe200078efcff */
[----:B------:R-:W-:Y:S10]  /*69c0*/  @P2 BRA `(.L_x_80) ;  /* 0x0000000000302947 */ /* 0x000ff40003800000 */
[----:B0-----:R-:W0:Y:S01]  /*69d0*/  LDS R7, [R0+0x600] ;  /* 0x0006000000077984 */ /* 0x001e220000000800 */
        /* <DEDUP_REMOVED lines=11> */
.L_x_80:
[----:B------:R-:W-:Y:S05]  /*6a90*/  BSYNC.RECONVERGENT B0 ;  /* 0x0000000000007941 */ /* 0x000fea0003800200 */
.L_x_79:
[----:B------:R-:W-:Y:S01]  /*6aa0*/  NOP ;  /* 0x0000000000007918 */ /* 0x000fe20000000000 */
[----:B------:R-:W-:Y:S01]  /*6ab0*/  BSSY.RECONVERGENT B0, `(.L_x_81) ;  /* 0x0000010000007945 */ /* 0x000fe20003800200 */
[----:B------:R-:W-:Y:S01]  /*6ac0*/  ISETP.GE.AND P2, PT, R6, R3, PT ;  /* 0x000000030600720c */ /* 0x000fe20003f46270 */
[----:B------:R-:W-:Y:S02]  /*6ad0*/  VIADD R6, R39, 0xd80 ;  /* 0x00000d8027067836 */ /* 0x000fe40000000000 */
[----:B------:R-:W-:Y:S10]  /*6ae0*/  @P3 BRA `(.L_x_82) ;  /* 0x0000000000303947 */ /* 0x000ff40003800000 */
[----:B01----:R-:W0:Y:S01]  /*6af0*/  LDS R7, [R0+0xc00] ;  /* 0x000c000000077984 */ /* 0x003e220000000800 */
        /* <DEDUP_REMOVED lines=11> */
.L_x_82:
[----:B------:R-:W-:Y:S05]  /*6bb0*/  BSYNC.RECONVERGENT B0 ;  /* 0x0000000000007941 */ /* 0x000fea0003800200 */
.L_x_81:
[----:B------:R-:W-:Y:S01]  /*6bc0*/  NOP ;  /* 0x0000000000007918 */ /* 0x000fe20000000000 */
[----:B------:R-:W-:Y:S01]  /*6bd0*/  BSSY.RECONVERGENT B0, `(.L_x_83) ;  /* 0x0000010000007945 */ /* 0x000fe20003800200 */
[----:B------:R-:W-:Y:S01]  /*6be0*/  ISETP.GE.AND P3, PT, R6, R3, PT ;  /* 0x000000030600720c */ /* 0x000fe20003f66270 */
[----:B------:R-:W-:Y:S02]  /*6bf0*/  VIADD R6, R39, 0xf00 ;  /* 0x00000f0027067836 */ /* 0x000fe40000000000 */
[----:B------:R-:W-:Y:S10]  /*6c00*/  @P4 BRA `(.L_x_84) ;  /* 0x0000000000304947 */ /* 0x000ff40003800000 */
[----:B012---:R-:W0:Y:S01]  /*6c10*/  LDS R7, [R0+0x1200] ;  /* 0x0012000000077984 */ /* 0x007e220000000800 */
        /* <DEDUP_REMOVED lines=11> */
.L_x_84:
[----:B------:R-:W-:Y:S05]  /*6cd0*/  BSYNC.RECONVERGENT B0 ;  /* 0x0000000000007941 */ /* 0x000fea0003800200 */
.L_x_83:
[----:B------:R-:W-:Y:S01]  /*6ce0*/  NOP ;  /* 0x0000000000007918 */ /* 0x000fe20000000000 */
[----:B------:R-:W-:Y:S01]  /*6cf0*/  BSSY.RECONVERGENT B0, `(.L_x_85) ;  /* 0x0000010000007945 */ /* 0x000fe20003800200 */
[----:B------:R-:W-:Y:S01]  /*6d00*/  ISETP.GE.AND P4, PT, R6, R3, PT ;  /* 0x000000030600720c */ /* 0x000fe20003f86270 */
[----:B------:R-:W-:Y:S02]  /*6d10*/  VIADD R6, R39, 0x1080 ;  /* 0x0000108027067836 */ /* 0x000fe40000000000 */
[----:B------:R-:W-:Y:S10]  /*6d20*/  @P5 BRA `(.L_x_86) ;  /* 0x0000000000305947 */ /* 0x000ff40003800000 */
[----:B0123--:R-:W0:Y:S01]  /*6d30*/  LDS R7, [R0+0x1800] ;  /* 0x0018000000077984 */ /* 0x00fe220000000800 */
        /* <DEDUP_REMOVED lines=11> */
.L_x_86:
[----:B------:R-:W-:Y:S05]  /*6df0*/  BSYNC.RECONVERGENT B0 ;  /* 0x0000000000007941 */ /* 0x000fea0003800200 */
.L_x_85:
[----:B------:R-:W-:Y:S01]  /*6e00*/  NOP ;  /* 0x0000000000007918 */ /* 0x000fe20000000000 */
[----:B------:R-:W-:Y:S01]  /*6e10*/  BSSY.RECONVERGENT B0, `(.L_x_87) ;  /* 0x0000010000007945 */ /* 0x000fe20003800200 */
[----:B------:R-:W-:Y:S01]  /*6e20*/  ISETP.GE.AND P5, PT, R6, R3, PT ;  /* 0x000000030600720c */ /* 0x000fe20003fa6270 */
[----:B------:R-:W-:Y:S02]  /*6e30*/  VIADD R6, R39, 0x1200 ;  /* 0x0000120027067836 */ /* 0x000fe40000000000 */
[----:B------:R-:W-:Y:S10]  /*6e40*/  @P6 BRA `(.L_x_88) ;  /* 0x0000000000306947 */ /* 0x000ff40003800000 */
[----:B01234-:R-:W0:Y:S01]  /*6e50*/  LDS R7, [R0+0x1e00] ;  /* 0x001e000000077984 */ /* 0x01fe220000000800 */
        /* <DEDUP_REMOVED lines=11> */
.L_x_88:
[----:B------:R-:W-:Y:S05]  /*6f10*/  BSYNC.RECONVERGENT B0 ;  /* 0x0000000000007941 */ /* 0x000fea0003800200 */
.L_x_87:
        /* <DEDUP_REMOVED lines=17> */
.L_x_90:
[----:B------:R-:W-:Y:S05]  /*7030*/  BSYNC.RECONVERGENT B0 ;  /* 0x0000000000007941 */ /* 0x000fea0003800200 */
.L_x_89:
        /* <DEDUP_REMOVED lines=17> */
.L_x_92:
[----:B------:R-:W-:Y:S05]  /*7150*/  BSYNC.RECONVERGENT B0 ;  /* 0x0000000000007941 */ /* 0x000fea0003800200 */
.L_x_91:
        /* <DEDUP_REMOVED lines=17> */
.L_x_94:
[----:B------:R-:W-:Y:S05]  /*7270*/  BSYNC.RECONVERGENT B0 ;  /* 0x0000000000007941 */ /* 0x000fea0003800200 */
.L_x_93:
[----:B------:R-:W-:Y:S01]  /*7280*/  NOP ;  /* 0x0000000000007918 */ /* 0x000fe20000000000 */
[----:B------:R-:W-:Y:S01]  /*7290*/  BSSY.RECONVERGENT B0, `(.L_x_95) ;  /* 0x0000010000007945 */ /* 0x000fe20003800200 */
[----:B------:R-:W-:Y:S02]  /*72a0*/  ISETP.GE.AND P2, PT, R6, R3, PT ;  /* 0x000000030600720c */ /* 0x000fe40003f46270 */
[----:B------:R-:W-:Y:S01]  /*72b0*/  LOP3.LUT R6, R39, 0x1800, RZ, 0xfc, !PT ;  /* 0x0000180027067812 */ /* 0x000fe200078efcff */
        /* <DEDUP_REMOVED lines=13> */
.L_x_96:
[----:B------:R-:W-:Y:S05]  /*7390*/  BSYNC.RECONVERGENT B0 ;  /* 0x0000000000007941 */ /* 0x000fea0003800200 */
.L_x_95:
        /* <DEDUP_REMOVED lines=17> */
.L_x_98:
[----:B------:R-:W-:Y:S05]  /*74b0*/  BSYNC.RECONVERGENT B0 ;  /* 0x0000000000007941 */ /* 0x000fea0003800200 */
.L_x_97:
[----:B------:R-:W-:Y:S01]  /*74c0*/  NOP ;  /* 0x0000000000007918 */ /* 0x000fe20000000000 */
[----:B------:R-:W-:Y:S01]  /*74d0*/  BSSY.RECONVERGENT B0, `(.L_x_99) ;  /* 0x000000f000007945 */ /* 0x000fe20003800200 */
[----:B------:R-:W-:-:S03]  /*74e0*/  ISETP.GE.AND P4, PT, R6, R3, PT ;  /* 0x000000030600720c */ /* 0x000fc60003f86270 */
        /* <DEDUP_REMOVED lines=13> */
.L_x_100:
[----:B------:R-:W-:Y:S05]  /*75c0*/  BSYNC.RECONVERGENT B0 ;  /* 0x0000000000007941 */ /* 0x000fea0003800200 */
.L_x_99:
[----:B------:R-:W-:Y:S01]  /*75d0*/  NOP ;  /* 0x0000000000007918 */ /* 0x000fe20000000000 */
[----:B------:R-:W-:Y:S04]  /*75e0*/  BSSY.RECONVERGENT B0, `(.L_x_101) ;  /* 0x000000e000007945 */ /* 0x000fe80003800200 */
[----:B------:R-:W-:Y:S05]  /*75f0*/  @P6 BRA `(.L_x_102) ;  /* 0x0000000000306947 */ /* 0x000fea0003800000 */
        /* <DEDUP_REMOVED lines=12> */
.L_x_102:
[----:B------:R-:W-:Y:S05]  /*76c0*/  BSYNC.RECONVERGENT B0 ;  /* 0x0000000000007941 */ /* 0x000fea0003800200 */
.L_x_101:
        /* <DEDUP_REMOVED lines=15> */
.L_x_104:
[----:B------:R-:W-:Y:S05]  /*77c0*/  BSYNC.RECONVERGENT B0 ;  /* 0x0000000000007941 */ /* 0x000fea0003800200 */
.L_x_103:
        /* <DEDUP_REMOVED lines=15> */
.L_x_106:
[----:B------:R-:W-:Y:S05]  /*78c0*/  BSYNC.RECONVERGENT B0 ;  /* 0x0000000000007941 */ /* 0x000fea0003800200 */
.L_x_105:
        /* <DEDUP_REMOVED lines=15> */
.L_x_108:
[----:B------:R-:W-:Y:S05]  /*79c0*/  BSYNC.RECONVERGENT B0 ;  /* 0x0000000000007941 */ /* 0x000fea0003800200 */
.L_x_107:
        /* <DEDUP_REMOVED lines=15> */
.L_x_110:
[----:B------:R-:W-:Y:S05]  /*7ac0*/  BSYNC.RECONVERGENT B0 ;  /* 0x0000000000007941 */ /* 0x000fea0003800200 */
.L_x_109:
        /* <DEDUP_REMOVED lines=15> */
.L_x_112:
[----:B------:R-:W-:Y:S05]  /*7bc0*/  BSYNC.RECONVERGENT B0 ;  /* 0x0000000000007941 */ /* 0x000fea0003800200 */
.L_x_111:
[----:B------:R-:W-:Y:S01]  /*7bd0*/  NOP ;  /* 0x0000000000007918 */ /* 0x000fe20000000000 */
[----:B01234-:R-:W0:Y:S01]  /*7be0*/  LDS R7, [R0+0x6c00] ;  /* 0x006c000000077984 */ /* 0x01fe220000000800 */
[----:B------:R-:W0:Y:S02]  /*7bf0*/  LDCU UR5, c[0x0][0x3c4] ;  /* 0x00007880ff0577ac */ /* 0x000e240008000800 */
[----:B0-----:R-:W-:-:S04]  /*7c00*/  SHF.R.U32.HI R2, RZ, UR5, R7 ;  /* 0x00000005ff027c19 */ /* 0x001fc80008011607 */
[----:B------:R-:W-:-:S05]  /*7c10*/  LOP3.LUT R2, R2, UR4, RZ, 0x30, !PT ;  /* 0x0000000402027c12 */ /* 0x000fca000f8e30ff */
[----:B------:R-:W-:Y:S02]  /*7c20*/  IMAD R4, R2, 0x8, R73 ;  /* 0x0000000802047824 */ /* 0x000fe400078e0249 */
[----:B------:R-:W-:-:S04]  /*7c30*/  VIADD R2, R39, 0x1b00 ;  /* 0x00001b0027027836 */ /* 0x000fc80000000000 */
[----:B------:R-:W0:Y:S01]  /*7c40*/  LDS.64 R4, [R4+0x7200] ;  /* 0x0072000004047984 */ /* 0x000e220000000a00 */
[----:B------:R-:W-:-:S13]  /*7c50*/  ISETP.GE.AND P0, PT, R2, R3, PT ;  /* 0x000000030200720c */ /* 0x000fda0003f06270 */
[----:B------:R-:W1:Y:S01]  /*7c60*/  @!P0 LDC.64 R2, c[0x0][0x3a0] ;  /* 0x0000e800ff028b82 */ /* 0x000e620000000a00 */
[----:B0-----:R-:W-:-:S05]  /*7c70*/  IADD3 R38, P1, PT, R4, R39, RZ ;  /* 0x0000002704267210 */ /* 0x001fca0007f3e0ff */
[----:B------:R-:W-:Y:S01]  /*7c80*/  IMAD.X R5, RZ, RZ, R5, P1 ;  /* 0x000000ffff057224 */ /* 0x000fe200008e0605 */
[----:B-1----:R-:W-:-:S04]  /*7c90*/  @!P0 LEA R2, P1, R38, R2, 0x2 ;  /* 0x0000000226028211 */ /* 0x002fc800078210ff */
[----:B------:R-:W-:-:S05]  /*7ca0*/  @!P0 LEA.HI.X R3, R38, R3, R5, 0x2, P1 ;  /* 0x0000000326038211 */ /* 0x000fca00008f1405 */
[----:B------:R-:W-:Y:S01]  /*7cb0*/  @!P0 STG.E desc[UR6][R2.64+0x6c00], R7 ;  /* 0x006c000702008986 */ /* 0x000fe2000c101906 */
[----:B------:R-:W-:Y:S01]  /*7cc0*/  NOP ;  /* 0x0000000000007918 */ /* 0x000fe20000000000 */
[----:B------:R-:W-:Y:S05]  /*7cd0*/  EXIT ;  /* 0x000000000000794d */ /* 0x000fea0003800000 */
.L_x_26:
[----:B------:R-:W-:Y:S02]  /*7ce0*/  IMAD.MOV.U32 R0, RZ, RZ, 0x1 ;  /* 0x00000001ff007424 */ /* 0x000fe400078e00ff */
[----:B------:R-:W-:Y:S02]  /*7cf0*/  IMAD.MOV.U32 R77, RZ, RZ, R2 ;  /* 0x000000ffff4d7224 */ /* 0x000fe400078e0002 */
[----:B------:R-:W-:Y:S02]  /*7d00*/  IMAD.MOV.U32 R75, RZ, RZ, RZ ;  /* 0x000000ffff4b7224 */ /* 0x000fe400078e00ff */
[----:B------:R-:W-:-:S07]  /*7d10*/  IMAD.MOV.U32 R76, RZ, RZ, -0x1 ;  /* 0xffffffffff4c7424 */ /* 0x000fce00078e00ff */
[----:B------:R-:W-:Y:S05]  /*7d20*/  WARPSYNC.COLLECTIVE R76, `(.L_x_113) ;  /* 0x000000004c087348 */ /* 0x000fea0003c00000 */
[----:B------:R0:W1:Y:S02]  /*7d30*/  SHFL.UP P0, R0, R77, R0, R75 ;  /* 0x040000004d007389 */ /* 0x000064000000004b */
[----:B01----:R-:W-:Y:S05]  /*7d40*/  ENDCOLLECTIVE ;  /* 0x000000000000791b */ /* 0x003fea0003800000 */
.L_x_113:
[----:B------:R-:W-:Y:S02]  /*7d50*/  IMAD.MOV.U32 R77, RZ, RZ, R0 ;  /* 0x000000ffff4d7224 */ /* 0x000fe400078e0000 */
[----:B------:R-:W-:Y:S02]  /*7d60*/  IMAD.MOV.U32 R0, RZ, RZ, 0x2 ;  /* 0x00000002ff007424 */ /* 0x000fe400078e00ff */
[----:B------:R-:W-:-:S07]  /*7d70*/  @P0 IMAD.IADD R77, R2, 0x1, R77 ;  /* 0x00000001024d0824 */ /* 0x000fce00078e024d */
[----:B------:R-:W-:Y:S05]  /*7d80*/  WARPSYNC.COLLECTIVE R76, `(.L_x_114) ;  /* 0x000000004c087348 */ /* 0x000fea0003c00000 */
[----:B------:R0:W1:Y:S02]  /*7d90*/  SHFL.UP P0, R0, R77, R0, R75 ;  /* 0x040000004d007389 */ /* 0x000064000000004b */
[----:B01----:R-:W-:Y:S05]  /*7da0*/  ENDCOLLECTIVE ;  /* 0x000000000000791b */ /* 0x003fea0003800000 */
.L_x_114:
[----:B------:R-:W-:Y:S02]  /*7db0*/  IMAD.MOV.U32 R74, RZ, RZ, R0 ;  /* 0x000000ffff4a7224 */ /* 0x000fe400078e0000 */
[----:B------:R-:W-:Y:S02]  /*7dc0*/  IMAD.MOV.U32 R0, RZ, RZ, 0x4 ;  /* 0x00000004ff007424 */ /* 0x000fe400078e00ff */
[----:B------:R-:W-:-:S04]  /*7dd0*/  @P0 IMAD.IADD R74, R77, 0x1, R74 ;  /* 0x000000014d4a0824 */ /* 0x000fc800078e024a */
[----:B------:R-:W-:-:S07]  /*7de0*/  IMAD.MOV.U32 R77, RZ, RZ, R74 ;  /* 0x000000ffff4d7224 */ /* 0x000fce00078e004a */
[----:B------:R-:W-:Y:S05]  /*7df0*/  WARPSYNC.COLLECTIVE R76, `(.L_x_115) ;  /* 0x000000004c087348 */ /* 0x000fea0003c00000 */
[----:B------:R0:W1:Y:S02]  /*7e00*/  SHFL.UP P0, R0, R77, R0, R75 ;  /* 0x040000004d007389 */ /* 0x000064000000004b */
[----:B01----:R-:W-:Y:S05]  /*7e10*/  ENDCOLLECTIVE ;  /* 0x000000000000791b */ /* 0x003fea0003800000 */
.L_x_115:
[----:B------:R-:W-:Y:S02]  /*7e20*/  IMAD.MOV.U32 R77, RZ, RZ, R0 ;  /* 0x000000ffff4d7224 */ /* 0x000fe400078e0000 */
[----:B------:R-:W-:Y:S02]  /*7e30*/  IMAD.MOV.U32 R0, RZ, RZ, 0x8 ;  /* 0x00000008ff007424 */ /* 0x000fe400078e00ff */
[----:B------:R-:W-:-:S07]  /*7e40*/  @P0 IMAD.IADD R77, R74, 0x1, R77 ;  /* 0x000000014a4d0824 */ /* 0x000fce00078e024d */
[----:B------:R-:W-:Y:S05]  /*7e50*/  WARPSYNC.COLLECTIVE R76, `(.L_x_116) ;  /* 0x000000004c087348 */ /* 0x000fea0003c00000 */
[----:B------:R0:W1:Y:S02]  /*7e60*/  SHFL.UP P0, R0, R77, R0, R75 ;  /* 0x040000004d007389 */ /* 0x000064000000004b */
[----:B01----:R-:W-:Y:S05]  /*7e70*/  ENDCOLLECTIVE ;  /* 0x000000000000791b */ /* 0x003fea0003800000 */
.L_x_116:
[----:B------:R-:W-:Y:S02]  /*7e80*/  IMAD.MOV.U32 R74, RZ, RZ, R0 ;  /* 0x000000ffff4a7224 */ /* 0x000fe400078e0000 */
[----:B------:R-:W-:Y:S02]  /*7e90*/  IMAD.MOV.U32 R0, RZ, RZ, 0x10 ;  /* 0x00000010ff007424 */ /* 0x000fe400078e00ff */
[----:B------:R-:W-:-:S04]  /*7ea0*/  @P0 IMAD.IADD R74, R77, 0x1, R74 ;  /* 0x000000014d4a0824 */ /* 0x000fc800078e024a */
[----:B------:R-:W-:-:S07]  /*7eb0*/  IMAD.MOV.U32 R77, RZ, RZ, R74 ;  /* 0x000000ffff4d7224 */ /* 0x000fce00078e004a */
[----:B------:R-:W-:Y:S05]  /*7ec0*/  WARPSYNC.COLLECTIVE R76, `(.L_x_117) ;  /* 0x000000004c087348 */ /* 0x000fea0003c00000 */
[----:B------:R0:W1:Y:S02]  /*7ed0*/  SHFL.UP P0, R0, R77, R0, R75 ;  /* 0x040000004d007389 */ /* 0x000064000000004b */
[----:B01----:R-:W-:Y:S05]  /*7ee0*/  ENDCOLLECTIVE ;  /* 0x000000000000791b */ /* 0x003fea0003800000 */
.L_x_117:
[----:B------:R-:W-:Y:S05]  /*7ef0*/  BRA `(.L_x_118) ;  /* 0xffffffa4001c7947 */ /* 0x000fea000383ffff */
.L_x_119:
[----:B------:R-:W-:-:S00]  /*7f00*/  BRA `(.L_x_119) ;  /* 0xfffffffc00fc7947 */ /* 0x000fc0000383ffff */
[----:B------:R-:W-:-:S00]  /*7f10*/  NOP ;  /* 0x0000000000007918 */ /* 0x000fc00000000000 */
        /* <DEDUP_REMOVED lines=14> */
.L_x_245:


//--------------------- .text._ZN3cub18CUB_300001_SM_10006detail10radix_sort33DeviceRadixSortExclusiveSumKernelINS1_5radix10policy_hubIjNS0_8NullTypeEyE10Policy1000EyEEvPT0_ --------------------------
	.section	.text._ZN3cub18CUB_300001_SM_10006detail10radix_sort33DeviceRadixSortExclusiveSumKernelINS1_5radix10policy_hubIjNS0_8NullTypeEyE10Policy1000EyEEvPT0_,"ax",@progbits
	.align	128
        .global         _ZN3cub18CUB_300001_SM_10006detail10radix_sort33DeviceRadixSortExclusiveSumKernelINS1_5radix10policy_hubIjNS0_8NullTypeEyE10Policy1000EyEEvPT0_
        .type           _ZN3cub18CUB_300001_SM_10006detail10radix_sort33DeviceRadixSortExclusiveSumKernelINS1_5radix10policy_hubIjNS0_8NullTypeEyE10Policy1000EyEEvPT0_,@function
        .size           _ZN3cub18CUB_300001_SM_10006detail10radix_sort33DeviceRadixSortExclusiveSumKernelINS1_5radix10policy_hubIjNS0_8NullTypeEyE10Policy1000EyEEvPT0_,(.L_x_246 - _ZN3cub18CUB_300001_SM_10006detail10radix_sort33DeviceRadixSortExclusiveSumKernelINS1_5radix10policy_hubIjNS0_8NullTypeEyE10Policy1000EyEEvPT0_)
        .other          _ZN3cub18CUB_300001_SM_10006detail10radix_sort33DeviceRadixSortExclusiveSumKernelINS1_5radix10policy_hubIjNS0_8NullTypeEyE10Policy1000EyEEvPT0_,@"STO_CUDA_ENTRY STV_DEFAULT"
_ZN3cub18CUB_300001_SM_10006detail10radix_sort33DeviceRadixSortExclusiveSumKernelINS1_5radix10policy_hubIjNS0_8NullTypeEyE10Policy1000EyEEvPT0_:
.text._ZN3cub18CUB_300001_SM_10006detail10radix_sort33DeviceRadixSortExclusiveSumKernelINS1_5radix10policy_hubIjNS0_8NullTypeEyE10Policy1000EyEEvPT0_:
[----:B------:R-:W-:Y:S01]  /*0000*/  LDC R1, c[0x0][0x37c] ;  /* 0x0000df00ff017b82 */ /* 0x000fe20000000800 */
[----:B------:R-:W0:Y:S07]  /*0010*/  S2R R18, SR_TID.X ;  /* 0x0000000000127919 */ /* 0x000e2e0000002100 */
[----:B------:R-:W1:Y:S01]  /*0020*/  LDC.64 R16, c[0x0][0x380] ;  /* 0x0000e000ff107b82 */ /* 0x000e620000000a00 */
[----:B------:R-:W2:Y:S01]  /*0030*/  LDCU.64 UR4, c[0x0][0x358] ;  /* 0x00006b00ff0477ac */ /* 0x000ea20008000a00 */
[----:B------:R-:W3:Y:S01]  /*0040*/  S2R R5, SR_CTAID.X ;  /* 0x0000000000057919 */ /* 0x000ee20000002500 */
[----:B0-----:R-:W-:Y:S01]  /*0050*/  ISETP.GT.U32.AND P1, PT, R18, 0xff, PT ;  /* 0x000000ff1200780c */ /* 0x001fe20003f24070 */
[----:B---3--:R-:W-:-:S04]  /*0060*/  IMAD R5, R5, 0x100, R18 ;  /* 0x0000010005057824 */ /* 0x008fc800078e0212 */
[----:B-1----:R-:W-:-:S08]  /*0070*/  IMAD.WIDE R16, R5, 0x8, R16 ;  /* 0x0000000805107825 */ /* 0x002fd000078e0210 */
[----:B--2---:R-:W2:Y:S01]  /*0080*/  @!P1 LDG.E.64 R2, desc[UR4][R16.64] ;  /* 0x0000000410029981 */ /* 0x004ea2000c1e1b00 */
[----:B------:R-:W-:Y:S02]  /*0090*/  MOV R0, 0x400 ;  /* 0x0000040000007802 */ /* 0x000fe40000000f00 */
[C---:B------:R-:W-:Y:S01]  /*00a0*/  ISETP.GT.U32.AND P0, PT, R18.reuse, 0x1f, PT ;  /* 0x0000001f1200780c */ /* 0x040fe20003f04070 */
[----:B------:R-:W0:Y:S02]  /*00b0*/  S2R R5, SR_CgaCtaId ;  /* 0x0000000000057919 */ /* 0x000e240000008800 */
[----:B0-----:R-:W-:Y:S02]  /*00c0*/  LEA R5, R5, R0, 0x18 ;  /* 0x0000000005057211 */ /* 0x001fe400078ec0ff */
[----:B------:R-:W-:-:S05]  /*00d0*/  LEA.HI R0, R18, R18, RZ, 0x1d ;  /* 0x0000001212007211 */ /* 0x000fca00078fe8ff */
[----:B------:R-:W-:-:S05]  /*00e0*/  IMAD R0, R0, 0x8, R5 ;  /* 0x0000000800007824 */ /* 0x000fca00078e0205 */
[----:B--2---:R0:W-:Y:S01]  /*00f0*/  STS.64 [R0+0x10], R2 ;  /* 0x0000100200007388 */ /* 0x0041e20000000a00 */
[----:B------:R-:W-:Y:S06]  /*0100*/  BAR.SYNC.DEFER_BLOCKING 0x0 ;  /* 0x0000000000007b1d */ /* 0x000fec0000010000 */
[----:B------:R-:W-:Y:S05]  /*0110*/  @P0 BRA `(.L_x_120) ;  /* 0x0000000400240947 */ /* 0x000fea0003800000 */
[----:B------:R-:W-:Y:S01]  /*0120*/  IMAD R18, R18, 0x48, R5 ;  /* 0x0000004812127824 */ /* 0x000fe200078e0205 */
[----:B------:R-:W-:-:S04]  /*0130*/  UMOV UR6, 0xffffffff ;  /* 0xffffffff00067882 */ /* 0x000fc80000000000 */
[----:B------:R-:W-:Y:S04]  /*0140*/  LDS.64 R14, [R18+0x10] ;  /* 0x00001000120e7984 */ /* 0x000fe80000000a00 */
[----:B------:R-:W-:Y:S04]  /*0150*/  LDS.64 R12, [R18+0x18] ;  /* 0x00001800120c7984 */ /* 0x000fe80000000a00 */
[----:B------:R-:W1:Y:S04]  /*0160*/  LDS.64 R10, [R18+0x20] ;  /* 0x00002000120a7984 */ /* 0x000e680000000a00 */
[----:B------:R-:W-:Y:S04]  /*0170*/  LDS.64 R8, [R18+0x28] ;  /* 0x0000280012087984 */ /* 0x000fe80000000a00 */
[----:B------:R-:W2:Y:S04]  /*0180*/  LDS.64 R6, [R18+0x30] ;  /* 0x0000300012067984 */ /* 0x000ea80000000a00 */
[----:B------:R-:W-:Y:S04]  /*0190*/  LDS.64 R4, [R18+0x38] ;  /* 0x0000380012047984 */ /* 0x000fe80000000a00 */
[----:B0-----:R-:W0:Y:S04]  /*01a0*/  LDS.64 R2, [R18+0x40] ;  /* 0x0000400012027984 */ /* 0x001e280000000a00 */
[----:B------:R-:W3:Y:S01]  /*01b0*/  LDS.64 R20, [R18+0x48] ;  /* 0x0000480012147984 */ /* 0x000ee20000000a00 */
[----:B-1----:R-:W-:-:S04]  /*01c0*/  IADD3 R19, P3, P4, R10, R12, R14 ;  /* 0x0000000c0a137210 */ /* 0x002fc80007c7e00e */
[----:B------:R-:W-:Y:S02]  /*01d0*/  IADD3.X R23, PT, PT, R11, R13, R15, P3, P4 ;  /* 0x0000000d0b177210 */ /* 0x000fe40001fe840f */
[----:B--2---:R-:W-:-:S04]  /*01e0*/  IADD3 R19, P0, P2, R6, R19, R8 ;  /* 0x0000001306137210 */ /* 0x004fc80007a1e008 */
[----:B------:R-:W-:Y:S02]  /*01f0*/  IADD3.X R23, PT, PT, R7, R23, R9, P0, P2 ;  /* 0x0000001707177210 */ /* 0x000fe400007e4409 */
[----:B0-----:R-:W-:-:S04]  /*0200*/  IADD3 R19, P3, P4, R2, R19, R4 ;  /* 0x0000001302137210 */ /* 0x001fc80007c7e004 */
[----:B---3--:R-:W-:Y:S02]  /*0210*/  IADD3 R20, P0, PT, R20, R19, RZ ;  /* 0x0000001314147210 */ /* 0x008fe40007f1e0ff */
[----:B------:R-:W-:-:S05]  /*0220*/  IADD3.X R19, PT, PT, R3, R23, R5, P3, P4 ;  /* 0x0000001703137210 */ /* 0x000fca0001fe8405 */
[----:B------:R-:W-:Y:S01]  /*0230*/  IMAD.X R19, R21, 0x1, R19, P0 ;  /* 0x0000000115137824 */ /* 0x000fe200000e0613 */
[----:B------:R-:W-:Y:S06]  /*0240*/  BRA.DIV UR6, `(.L_x_121) ;  /* 0x0000000206f07947 */ /* 0x000fec000b800000 */
[----:B------:R-:W0:Y:S04]  /*0250*/  SHFL.UP PT, R27, R20, 0x1, RZ ;  /* 0x04200000141b7989 */ /* 0x000e2800000e00ff */
[----:B------:R-:W1:Y:S01]  /*0260*/  SHFL.UP P0, R25, R19, 0x1, RZ ;  /* 0x0420000013197989 */ /* 0x000e6200000000ff */
[----:B0-----:R-:W-:-:S04]  /*0270*/  IADD3 R22, P2, PT, R27, R20, RZ ;  /* 0x000000141b167210 */ /* 0x001fc80007f5e0ff */
[----:B-1----:R-:W-:Y:S01]  /*0280*/  SEL R27, R22, R27, P0 ;  /* 0x0000001b161b7207 */ /* 0x002fe20000000000 */
[----:B------:R-:W-:-:S04]  /*0290*/  IMAD.X R26, R25, 0x1, R19, P2 ;  /* 0x00000001191a7824 */ /* 0x000fc800010e0613 */
[----:B------:R-:W0:Y:S01]  /*02a0*/  SHFL.UP PT, R28, R27, 0x2, RZ ;  /* 0x044000001b1c7989 */ /* 0x000e2200000e00ff */
[----:B------:R-:W-:-:S05]  /*02b0*/  SEL R26, R26, R25, P0 ;  /* 0x000000191a1a7207 */ /* 0x000fca0000000000 */
[----:B------:R-:W1:Y:S01]  /*02c0*/  SHFL.UP P0, R25, R26, 0x2, RZ ;  /* 0x044000001a197989 */ /* 0x000e6200000000ff */
[----:B0-----:R-:W-:-:S05]  /*02d0*/  IADD3 R21, P2, PT, R28, R27, RZ ;  /* 0x0000001b1c157210 */ /* 0x001fca0007f5e0ff */
[----:B-1----:R-:W-:Y:S01]  /*02e0*/  IMAD.X R22, R25, 0x1, R26, P2 ;  /* 0x0000000119167824 */ /* 0x002fe200010e061a */
[----:B------:R-:W-:-:S04]  /*02f0*/  SEL R28, R21, R28, P0 ;  /* 0x0000001c151c7207 */ /* 0x000fc80000000000 */
[----:B------:R-:W-:Y:S01]  /*0300*/  SEL R29, R22, R25, P0 ;  /* 0x00000019161d7207 */ /* 0x000fe20000000000 */
        /* <DEDUP_REMOVED lines=12> */
[----:B------:R0:W1:Y:S04]  /*03d0*/  SHFL.UP PT, R28, R27, 0x10, RZ ;  /* 0x060000001b1c7989 */ /* 0x00006800000e00ff */
[----:B------:R0:W2:Y:S02]  /*03e0*/  SHFL.UP P0, R25, R26, 0x10, RZ ;  /* 0x060000001a197989 */ /* 0x0000a400000000ff */
.L_x_132:
[----:B-1----:R-:W-:-:S04]  /*03f0*/  IADD3 R21, P2, PT, R28, R27, RZ ;  /* 0x0000001b1c157210 */ /* 0x002fc80007f5e0ff */
[----:B--2---:R-:W-:Y:S01]  /*0400*/  SEL R21, R21, R28, P0 ;  /* 0x0000001c15157207 */ /* 0x004fe20000000000 */
[----:B------:R-:W-:-:S05]  /*0410*/  IMAD.X R22, R25, 0x1, R26, P2 ;  /* 0x0000000119167824 */ /* 0x000fca00010e061a */
[----:B------:R-:W-:Y:S02]  /*0420*/  SEL R22, R22, R25, P0 ;  /* 0x0000001916167207 */ /* 0x000fe40000000000 */
[----:B------:R-:W-:-:S05]  /*0430*/  IADD3 R20, P0, PT, R21, -R20, RZ ;  /* 0x8000001415147210 */ /* 0x000fca0007f1e0ff */
[----:B------:R-:W-:Y:S01]  /*0440*/  IMAD.X R21, R22, 0x1, ~R19, P0 ;  /* 0x0000000116157824 */ /* 0x000fe200000e0e13 */
[----:B------:R-:W-:-:S04]  /*0450*/  IADD3 R14, P0, PT, R14, R20, RZ ;  /* 0x000000140e0e7210 */ /* 0x000fc80007f1e0ff */
[----:B------:R1:W-:Y:S01]  /*0460*/  STS.64 [R18+0x10], R20 ;  /* 0x0000101412007388 */ /* 0x0003e20000000a00 */
[----:B------:R-:W-:Y:S01]  /*0470*/  IMAD.X R15, R15, 0x1, R21, P0 ;  /* 0x000000010f0f7824 */ /* 0x000fe200000e0615 */
        /* <DEDUP_REMOVED lines=17> */
[----:B------:R-:W-:-:S05]  /*0590*/  IMAD.X R3, R3, 0x1, R5, P0 ;  /* 0x0000000103037824 */ /* 0x000fca00000e0605 */
[----:B------:R1:W-:Y:S03]  /*05a0*/  STS.64 [R18+0x48], R2 ;  /* 0x0000480212007388 */ /* 0x0003e60000000a00 */
.L_x_120:
[----:B------:R-:W-:Y:S05]  /*05b0*/  WARPSYNC.ALL ;  /* 0x0000000000007948 */ /* 0x000fea0003800000 */
[----:B------:R-:W-:Y:S06]  /*05c0*/  BAR.SYNC.DEFER_BLOCKING 0x0 ;  /* 0x0000000000007b1d */ /* 0x000fec0000010000 */
[----:B------:R-:W-:Y:S05]  /*05d0*/  @P1 EXIT ;  /* 0x000000000000194d */ /* 0x000fea0003800000 */
[----:B01----:R-:W0:Y:S04]  /*05e0*/  LDS.64 R2, [R0+0x10] ;  /* 0x0000100000027984 */ /* 0x003e280000000a00 */
[----:B0-----:R-:W-:Y:S01]  /*05f0*/  STG.E.64 desc[UR4][R16.64], R2 ;  /* 0x0000000210007986 */ /* 0x001fe2000c101b04 */
[----:B------:R-:W-:Y:S05]  /*0600*/  EXIT ;  /* 0x000000000000794d */ /* 0x000fea0003800000 */
.L_x_121:
[----:B------:R-:W-:Y:S02]  /*0610*/  IMAD.MOV.U32 R24, RZ, RZ, R20 ;  /* 0x000000ffff187224 */ /* 0x000fe400078e0014 */
[----:B------:R-:W-:Y:S02]  /*0620*/  IMAD.MOV.U32 R23, RZ, RZ, 0x1 ;  /* 0x00000001ff177424 */ /* 0x000fe400078e00ff */
[----:B------:R-:W-:Y:S02]  /*0630*/  IMAD.MOV.U32 R22, RZ, RZ, RZ ;  /* 0x000000ffff167224 */ /* 0x000fe400078e00ff */
[----:B------:R-:W-:-:S07]  /*0640*/  IMAD.MOV.U32 R21, RZ, RZ, -0x1 ;  /* 0xffffffffff157424 */ /* 0x000fce00078e00ff */
[----:B------:R-:W-:Y:S05]  /*0650*/  WARPSYNC.COLLECTIVE R21, `(.L_x_122) ;  /* 0x0000000015087348 */ /* 0x000fea0003c00000 */
[----:B------:R0:W1:Y:S02]  /*0660*/  SHFL.UP P0, R25, R24, R23, R22 ;  /* 0x0400001718197389 */ /* 0x0000640000000016 */
[----:B01----:R-:W-:Y:S05]  /*0670*/  ENDCOLLECTIVE ;  /* 0x000000000000791b */ /* 0x003fea0003800000 */
.L_x_122:
[----:B------:R-:W-:Y:S02]  /*0680*/  IMAD.MOV.U32 R24, RZ, RZ, R19 ;  /* 0x000000ffff187224 */ /* 0x000fe400078e0013 */
[----:B------:R-:W-:-:S07]  /*0690*/  IMAD.MOV.U32 R27, RZ, RZ, R25 ;  /* 0x000000ffff1b7224 */ /* 0x000fce00078e0019 */
[----:B------:R-:W-:Y:S05]  /*06a0*/  WARPSYNC.COLLECTIVE R21, `(.L_x_123) ;  /* 0x0000000015087348 */ /* 0x000fea0003c00000 */
[----:B------:R0:W1:Y:S02]  /*06b0*/  SHFL.UP P0, R25, R24, R23, R22 ;  /* 0x0400001718197389 */ /* 0x0000640000000016 */
[----:B01----:R-:W-:Y:S05]  /*06c0*/  ENDCOLLECTIVE ;  /* 0x000000000000791b */ /* 0x003fea0003800000 */
.L_x_123:
[----:B------:R-:W-:Y:S01]  /*06d0*/  IADD3 R26, P2, PT, R27, R20, RZ ;  /* 0x000000141b1a7210 */ /* 0x000fe20007f5e0ff */
[----:B------:R-:W-:-:S03]  /*06e0*/  IMAD.MOV.U32 R23, RZ, RZ, 0x2 ;  /* 0x00000002ff177424 */ /* 0x000fc600078e00ff */
[----:B------:R-:W-:Y:S01]  /*06f0*/  SEL R27, R26, R27, P0 ;  /* 0x0000001b1a1b7207 */ /* 0x000fe20000000000 */
[----:B------:R-:W-:-:S04]  /*0700*/  IMAD.X R26, R25, 0x1, R19, P2 ;  /* 0x00000001191a7824 */ /* 0x000fc800010e0613 */
[----:B------:R-:W-:Y:S01]  /*0710*/  IMAD.MOV.U32 R24, RZ, RZ, R27 ;  /* 0x000000ffff187224 */ /* 0x000fe200078e001b */
[----:B------:R-:W-:-:S07]  /*0720*/  SEL R26, R26, R25, P0 ;  /* 0x000000191a1a7207 */ /* 0x000fce0000000000 */
[----:B------:R-:W-:Y:S05]  /*0730*/  WARPSYNC.COLLECTIVE R21, `(.L_x_124) ;  /* 0x0000000015087348 */ /* 0x000fea0003c00000 */
[----:B------:R0:W1:Y:S02]  /*0740*/  SHFL.UP P0, R25, R24, R23, R22 ;  /* 0x0400001718197389 */ /* 0x0000640000000016 */
[----:B01----:R-:W-:Y:S05]  /*0750*/  ENDCOLLECTIVE ;  /* 0x000000000000791b */ /* 0x003fea0003800000 */
.L_x_124:
[----:B------:R-:W-:Y:S02]  /*0760*/  IMAD.MOV.U32 R24, RZ, RZ, R26 ;  /* 0x000000ffff187224 */ /* 0x000fe400078e001a */
[----:B------:R-:W-:-:S07]  /*0770*/  IMAD.MOV.U32 R28, RZ, RZ, R25 ;  /* 0x000000ffff1c7224 */ /* 0x000fce00078e0019 */
[----:B------:R-:W-:Y:S05]  /*0780*/  WARPSYNC.COLLECTIVE R21, `(.L_x_125) ;  /* 0x0000000015087348 */ /* 0x000fea0003c00000 */
[----:B------:R0:W1:Y:S02]  /*0790*/  SHFL.UP P0, R25, R24, R23, R22 ;  /* 0x0400001718197389 */ /* 0x0000640000000016 */
[----:B01----:R-:W-:Y:S05]  /*07a0*/  ENDCOLLECTIVE ;  /* 0x000000000000791b */ /* 0x003fea0003800000 */
.L_x_125:
        /* <DEDUP_REMOVED lines=9> */
.L_x_126:
[----:B------:R-:W-:Y:S02]  /*0840*/  IMAD.MOV.U32 R24, RZ, RZ, R29 ;  /* 0x000000ffff187224 */ /* 0x000fe400078e001d */
[----:B------:R-:W-:-:S07]  /*0850*/  IMAD.MOV.U32 R27, RZ, RZ, R25 ;  /* 0x000000ffff1b7224 */ /* 0x000fce00078e0019 */
[----:B------:R-:W-:Y:S05]  /*0860*/  WARPSYNC.COLLECTIVE R21, `(.L_x_127) ;  /* 0x0000000015087348 */ /* 0x000fea0003c00000 */
[----:B------:R0:W1:Y:S02]  /*0870*/  SHFL.UP P0, R25, R24, R23, R22 ;  /* 0x0400001718197389 */ /* 0x0000640000000016 */
[----:B01----:R-:W-:Y:S05]  /*0880*/  ENDCOLLECTIVE ;  /* 0x000000000000791b */ /* 0x003fea0003800000 */
.L_x_127:
        /* <DEDUP_REMOVED lines=9> */
.L_x_128:
[----:B------:R-:W-:Y:S02]  /*0920*/  IMAD.MOV.U32 R24, RZ, RZ, R29 ;  /* 0x000000ffff187224 */ /* 0x000fe400078e001d */
[----:B------:R-:W-:-:S07]  /*0930*/  IMAD.MOV.U32 R27, RZ, RZ, R25 ;  /* 0x000000ffff1b7224 */ /* 0x000fce00078e0019 */
[----:B------:R-:W-:Y:S05]  /*0940*/  WARPSYNC.COLLECTIVE R21, `(.L_x_129) ;  /* 0x0000000015087348 */ /* 0x000fea0003c00000 */
[----:B------:R0:W1:Y:S02]  /*0950*/  SHFL.UP P0, R25, R24, R23, R22 ;  /* 0x0400001718197389 */ /* 0x0000640000000016 */
[----:B01----:R-:W-:Y:S05]  /*0960*/  ENDCOLLECTIVE ;  /* 0x000000000000791b */ /* 0x003fea0003800000 */
.L_x_129:
        /* <DEDUP_REMOVED lines=9> */
.L_x_130:
[----:B------:R-:W-:Y:S02]  /*0a00*/  IMAD.MOV.U32 R24, RZ, RZ, R26 ;  /* 0x000000ffff187224 */ /* 0x000fe400078e001a */
[----:B------:R-:W-:-:S07]  /*0a10*/  IMAD.MOV.U32 R28, RZ, RZ, R25 ;  /* 0x000000ffff1c7224 */ /* 0x000fce00078e0019 */
[----:B------:R-:W-:Y:S05]  /*0a20*/  WARPSYNC.COLLECTIVE R21, `(.L_x_131) ;  /* 0x0000000015087348 */ /* 0x000fea0003c00000 */
[----:B------:R0:W1:Y:S02]  /*0a30*/  SHFL.UP P0, R25, R24, R23, R22 ;  /* 0x0400001718197389 */ /* 0x0000640000000016 */
[----:B01----:R-:W-:Y:S05]  /*0a40*/  ENDCOLLECTIVE ;  /* 0x000000000000791b */ /* 0x003fea0003800000 */
.L_x_131:
[----:B------:R-:W-:Y:S05]  /*0a50*/  BRA `(.L_x_132) ;  /* 0xfffffff800647947 */ /* 0x000fea000383ffff */
.L_x_133:
        /* <DEDUP_REMOVED lines=10> */
.L_x_246:


//--------------------- .text._ZN3cub18CUB_300001_SM_10006detail10radix_sort30DeviceRadixSortHistogramKernelINS1_5radix10policy_hubIjNS0_8NullTypeEyE10Policy1000ELNS0_9SortOrderE0EjyNS1_21identity_decomposer_tEEEvPT2_PKT1_SB_iiT3_ --------------------------
	.section	.text._ZN3cub18CUB_300001_SM_10006detail10radix_sort30DeviceRadixSortHistogramKernelINS1_5radix10policy_hubIjNS0_8NullTypeEyE10Policy1000ELNS0_9SortOrderE0EjyNS1_21identity_decomposer_tEEEvPT2_PKT1_SB_iiT3_,"ax",@progbits
	.align	128
        .global         _ZN3cub18CUB_300001_SM_10006detail10radix_sort30DeviceRadixSortHistogramKernelINS1_5radix10policy_hubIjNS0_8NullTypeEyE10Policy1000ELNS0_9SortOrderE0EjyNS1_21identity_decomposer_tEEEvPT2_PKT1_SB_iiT3_
        .type           _ZN3cub18CUB_300001_SM_10006detail10radix_sort30DeviceRadixSortHistogramKernelINS1_5radix10policy_hubIjNS0_8NullTypeEyE10Policy1000ELNS0_9SortOrderE0EjyNS1_21identity_decomposer_tEEEvPT2_PKT1_SB_iiT3_,@function
        .size           _ZN3cub18CUB_300001_SM_10006detail10radix_sort30DeviceRadixSortHistogramKernelINS1_5radix10policy_hubIjNS0_8NullTypeEyE10Policy1000ELNS0_9SortOrderE0EjyNS1_21identity_decomposer_tEEEvPT2_PKT1_SB_iiT3_,(.L_x_247 - _ZN3cub18CUB_300001_SM_10006detail10radix_sort30DeviceRadixSortHistogramKernelINS1_5radix10policy_hubIjNS0_8NullTypeEyE10Policy1000ELNS0_9SortOrderE0EjyNS1_21identity_decomposer_tEEEvPT2_PKT1_SB_iiT3_)
        .other          _ZN3cub18CUB_300001_SM_10006detail10radix_sort30DeviceRadixSortHistogramKernelINS1_5radix10policy_hubIjNS0_8NullTypeEyE10Policy1000ELNS0_9SortOrderE0EjyNS1_21identity_decomposer_tEEEvPT2_PKT1_SB_iiT3_,@"STO_CUDA_ENTRY STV_DEFAULT"
_ZN3cub18CUB_300001_SM_10006detail10radix_sort30DeviceRadixSortHistogramKernelINS1_5radix10policy_hubIjNS0_8NullTypeEyE10Policy1000ELNS0_9SortOrderE0EjyNS1_21identity_decomposer_tEEEvPT2_PKT1_SB_iiT3_:
.text._ZN3cub18CUB_300001_SM_10006detail10radix_sort30DeviceRadixSortHistogramKernelINS1_5radix10policy_hubIjNS0_8NullTypeEyE10Policy1000ELNS0_9SortOrderE0EjyNS1_21identity_decomposer_tEEEvPT2_PKT1_SB_iiT3_:
[----:B------:R-:W-:Y:S01]  /*0000*/  LDC R1, c[0x0][0x37c] ;  /* 0x0000df00ff017b82 */ /* 0x000fe20000000800 */
[----:B------:R-:W0:Y:S02]  /*0010*/  LDCU.64 UR4, c[0x0][0x390] ;  /* 0x00007200ff0477ac */ /* 0x000e240008000a00 */
[----:B0-----:R-:W-:-:S04]  /*0020*/  ISETP.NE.U32.AND P0, PT, RZ, UR4, PT ;  /* 0x00000004ff007c0c */ /* 0x001fc8000bf05070 */
[----:B------:R-:W-:-:S13]  /*0030*/  ISETP.NE.AND.EX P0, PT, RZ, UR5, PT, P0 ;  /* 0x00000005ff007c0c */ /* 0x000fda000bf05300 */
[----:B------:R-:W-:Y:S05]  /*0040*/  @!P0 EXIT ;  /* 0x000000000000894d */ /* 0x000fea0003800000 */
[----:B------:R-:W0:Y:S01]  /*0050*/  S2R R18, SR_TID.X ;  /* 0x0000000000127919 */ /* 0x000e220000002100 */
[----:B------:R-:W1:Y:S01]  /*0060*/  LDCU.64 UR4, c[0x0][0x398] ;  /* 0x00007300ff0477ac */ /* 0x000e620008000a00 */
[----:B------:R-:W2:Y:S01]  /*0070*/  S2UR UR7, SR_CgaCtaId ;  /* 0x00000000000779c3 */ /* 0x000ea20000008800 */
[----:B------:R-:W-:Y:S01]  /*0080*/  UMOV UR6, 0x400 ;  /* 0x0000040000067882 */ /* 0x000fe20000000000 */
[----:B------:R-:W3:Y:S06]  /*0090*/  LDCU.64 UR18, c[0x0][0x358] ;  /* 0x00006b00ff1277ac */ /* 0x000eec0008000a00 */
[----:B------:R-:W4:Y:S01]  /*00a0*/  S2UR UR8, SR_CTAID.X ;  /* 0x00000000000879c3 */ /* 0x000f220000002500 */
[----:B------:R-:W0:Y:S01]  /*00b0*/  LDCU UR21, c[0x0][0x370] ;  /* 0x00006e00ff1577ac */ /* 0x000e220008000800 */
[----:B-1----:R-:W-:-:S04]  /*00c0*/  UIADD3 UR4, UPT, UPT, UR5, 0x7, -UR4 ;  /* 0x0000000705047890 */ /* 0x002fc8000fffe804 */
[----:B------:R-:W-:Y:S02]  /*00d0*/  UISETP.GE.AND UP0, UPT, UR4, 0x8, UPT ;  /* 0x000000080400788c */ /* 0x000fe4000bf06270 */
[----:B------:R-:W-:Y:S02]  /*00e0*/  USHF.R.S32.HI UR5, URZ, 0x1f, UR4 ;  /* 0x0000001fff057899 */ /* 0x000fe40008011404 */
[----:B--2---:R-:W-:Y:S02]  /*00f0*/  ULEA UR6, UR7, UR6, 0x18 ;  /* 0x0000000607067291 */ /* 0x004fe4000f8ec0ff */
[----:B------:R-:W-:Y:S01]  /*0100*/  PLOP3.LUT P0, PT, PT, PT, UP0, 0x80, 0x8 ;  /* 0x000000000008781c */ /* 0x000fe20003f0f008 */
[----:B------:R-:W-:Y:S01]  /*0110*/  ULEA.HI UR5, UR5, UR4, URZ, 0x3 ;  /* 0x0000000405057291 */ /* 0x000fe2000f8f18ff */
[C---:B0-----:R-:W-:Y:S02]  /*0120*/  VIADD R19, R18.reuse, 0x80 ;  /* 0x0000008012137836 */ /* 0x041fe40000000000 */
[C---:B------:R-:W-:Y:S01]  /*0130*/  ISETP.GT.U32.OR P0, PT, R18.reuse, 0xff, !P0 ;  /* 0x000000ff1200780c */ /* 0x040fe20004704470 */
[----:B------:R-:W-:Y:S01]  /*0140*/  USHF.R.S32.HI UR5, URZ, 0x3, UR5 ;  /* 0x00000003ff057899 */ /* 0x000fe20008011405 */
[C---:B------:R-:W-:Y:S01]  /*0150*/  VIADD R20, R18.reuse, 0x100 ;  /* 0x0000010012147836 */ /* 0x040fe20000000000 */
[C---:B------:R-:W-:Y:S01]  /*0160*/  IADD3 R25, PT, PT, R18.reuse, 0x500, RZ ;  /* 0x0000050012197810 */ /* 0x040fe20007ffe0ff */
[C---:B------:R-:W-:Y:S01]  /*0170*/  VIADD R21, R18.reuse, 0x180 ;  /* 0x0000018012157836 */ /* 0x040fe20000000000 */
[----:B------:R-:W-:Y:S01]  /*0180*/  P2R R28, PR, RZ, 0x1 ;  /* 0x00000001ff1c7803 */ /* 0x000fe20000000000 */
[C---:B------:R-:W-:Y:S01]  /*0190*/  VIADD R22, R18.reuse, 0x200 ;  /* 0x0000020012167836 */ /* 0x040fe20000000000 */
[C---:B------:R-:W-:Y:S01]  /*01a0*/  LEA R27, R18.reuse, UR6, 0x2 ;  /* 0x00000006121b7c11 */ /* 0x040fe2000f8e10ff */
[C---:B------:R-:W-:Y:S01]  /*01b0*/  VIADD R23, R18.reuse, 0x280 ;  /* 0x0000028012177836 */ /* 0x040fe20000000000 */
[----:B----4-:R-:W-:Y:S01]  /*01c0*/  USHF.L.U32 UR8, UR8, 0xb, URZ ;  /* 0x0000000b08087899 */ /* 0x010fe200080006ff */
[C---:B------:R-:W-:Y:S01]  /*01d0*/  VIADD R24, R18.reuse, 0x300 ;  /* 0x0000030012187836 */ /* 0x040fe20000000000 */
[----:B------:R-:W-:Y:S01]  /*01e0*/  ULOP3.LUT UR20, UR5, 0x7, URZ, 0xc0, !UPT ;  /* 0x0000000705147892 */ /* 0x000fe2000f8ec0ff */
[----:B------:R-:W-:Y:S01]  /*01f0*/  VIADD R26, R18, 0x780 ;  /* 0x00000780121a7836 */ /* 0x000fe20000000000 */
[----:B------:R-:W-:Y:S01]  /*0200*/  ULOP3.LUT UR9, UR5, 0x3, URZ, 0xc0, !UPT ;  /* 0x0000000305097892 */ /* 0x000fe2000f8ec0ff */
[----:B------:R-:W-:Y:S01]  /*0210*/  UMOV UR6, URZ ;  /* 0x000000ff00067c82 */ /* 0x000fe20008000000 */
[----:B---3--:R-:W-:-:S10]  /*0220*/  UMOV UR7, URZ ;  /* 0x000000ff00077c82 */ /* 0x008fd40008000000 */
.L_x_217:
[----:B------:R-:W-:Y:S01]  /*0230*/  ISETP.NE.AND P0, PT, R28, RZ, PT ;  /* 0x000000ff1c00720c */ /* 0x000fe20003f05270 */
[----:B------:R-:W-:-:S12]  /*0240*/  BSSY.RECONVERGENT B0, `(.L_x_134) ;  /* 0x0000082000007945 */ /* 0x000fd80003800200 */
[----:B0-2345:R-:W-:Y:S05]  /*0250*/  @P0 BRA `(.L_x_135) ;  /* 0x0000000800000947 */ /* 0x03dfea0003800000 */
[----:B------:R-:W0:Y:S02]  /*0260*/  LDC.64 R2, c[0x0][0x398] ;  /* 0x0000e600ff027b82 */ /* 0x000e240000000a00 */
[----:B0-----:R-:W-:-:S04]  /*0270*/  IADD3 R2, PT, PT, R3, 0x7, -R2 ;  /* 0x0000000703027810 */ /* 0x001fc80007ffe802 */
[----:B------:R-:W-:-:S04]  /*0280*/  SHF.R.S32.HI R3, RZ, 0x1f, R2 ;  /* 0x0000001fff037819 */ /* 0x000fc80000011402 */
[----:B------:R-:W-:-:S04]  /*0290*/  LEA.HI R3, R3, R2, RZ, 0x3 ;  /* 0x0000000203037211 */ /* 0x000fc800078f18ff */
[----:B------:R-:W-:-:S04]  /*02a0*/  SHF.R.S32.HI R3, RZ, 0x3, R3 ;  /* 0x00000003ff037819 */ /* 0x000fc80000011403 */
[C---:B------:R-:W-:Y:S01]  /*02b0*/  LOP3.LUT R5, R3.reuse, 0xffffff0, RZ, 0xc0, !PT ;  /* 0x0ffffff003057812 */ /* 0x040fe200078ec0ff */
[----:B------:R-:W-:-:S05]  /*02c0*/  VIADD R0, R3, 0xffffffff ;  /* 0xffffffff03007836 */ /* 0x000fca0000000000 */
[----:B------:R-:W-:Y:S01]  /*02d0*/  ISETP.GE.U32.AND P0, PT, R0, 0xf, PT ;  /* 0x0000000f0000780c */ /* 0x000fe20003f06070 */
[----:B------:R-:W-:-:S12]  /*02e0*/  IMAD.MOV.U32 R0, RZ, RZ, RZ ;  /* 0x000000ffff007224 */ /* 0x000fd800078e00ff */
[----:B------:R-:W-:Y:S05]  /*02f0*/  @!P0 BRA `(.L_x_136) ;  /* 0x00000000005c8947 */ /* 0x000fea0003800000 */
[----:B------:R-:W-:Y:S02]  /*0300*/  IMAD.MOV R2, RZ, RZ, -R5 ;  /* 0x000000ffff027224 */ /* 0x000fe400078e0a05 */
[----:B------:R-:W-:-:S07]  /*0310*/  VIADD R0, R27, 0x2000 ;  /* 0x000020001b007836 */ /* 0x000fce0000000000 */
.L_x_137:
[----:B------:R-:W-:Y:S01]  /*0320*/  VIADD R2, R2, 0x10 ;  /* 0x0000001002027836 */ /* 0x000fe20000000000 */
[----:B------:R-:W-:Y:S04]  /*0330*/  STS [R0+-0x2000], RZ ;  /* 0xffe000ff00007388 */ /* 0x000fe80000000800 */
        /* <DEDUP_REMOVED lines=16> */
[----:B0-----:R-:W-:Y:S01]  /*0440*/  IADD3 R0, PT, PT, R0, 0x4000, RZ ;  /* 0x0000400000007810 */ /* 0x001fe20007ffe0ff */
[----:B------:R-:W-:Y:S06]  /*0450*/  @P1 BRA `(.L_x_137) ;  /* 0xfffffffc00b01947 */ /* 0x000fec000383ffff */
[----:B------:R-:W-:-:S07]  /*0460*/  IMAD.MOV.U32 R0, RZ, RZ, R5 ;  /* 0x000000ffff007224 */ /* 0x000fce00078e0005 */
.L_x_136:
[----:B------:R-:W-:Y:S01]  /*0470*/  LOP3.LUT R2, R3, 0xf, RZ, 0xc0, !PT ;  /* 0x0000000f03027812 */ /* 0x000fe200078ec0ff */
[----:B------:R-:W-:-:S03]  /*0480*/  IMAD.U32 R4, RZ, RZ, UR20 ;  /* 0x00000014ff047e24 */ /* 0x000fc6000f8e00ff */
[C---:B------:R-:W-:Y:S01]  /*0490*/  ISETP.NE.AND P1, PT, R2.reuse, RZ, PT ;  /* 0x000000ff0200720c */ /* 0x040fe20003f25270 */
[----:B------:R-:W-:Y:S02]  /*04a0*/  VIADD R2, R2, 0xffffffff ;  /* 0xffffffff02027836 */ /* 0x000fe40000000000 */
[----:B------:R-:W-:-:S10]  /*04b0*/  VIADD R4, R4, 0xffffffff ;  /* 0xffffffff04047836 */ /* 0x000fd40000000000 */
[----:B------:R-:W-:Y:S05]  /*04c0*/  @!P1 BRA `(.L_x_138) ;  /* 0x00000000007c9947 */ /* 0x000fea0003800000 */
[----:B------:R-:W-:Y:S01]  /*04d0*/  ISETP.GE.U32.AND P2, PT, R2, 0x7, PT ;  /* 0x000000070200780c */ /* 0x000fe20003f46070 */
[----:B------:R-:W-:-:S12]  /*04e0*/  UISETP.NE.AND UP0, UPT, UR20, URZ, UPT ;  /* 0x000000ff1400728c */ /* 0x000fd8000bf05270 */
[----:B------:R-:W-:Y:S05]  /*04f0*/  @!P2 BRA `(.L_x_139) ;  /* 0x000000000028a947 */ /* 0x000fea0003800000 */
        /* <DEDUP_REMOVED lines=10> */
.L_x_139:
[----:B------:R-:W-:Y:S05]  /*05a0*/  BRA.U !UP0, `(.L_x_138) ;  /* 0x0000000108447547 */ /* 0x000fea000b800000 */
[----:B------:R-:W-:Y:S01]  /*05b0*/  ISETP.GE.U32.AND P2, PT, R4, 0x3, PT ;  /* 0x000000030400780c */ /* 0x000fe20003f46070 */
[----:B------:R-:W-:-:S12]  /*05c0*/  UISETP.NE.AND UP0, UPT, UR9, URZ, UPT ;  /* 0x000000ff0900728c */ /* 0x000fd8000bf05270 */
[C---:B0-----:R-:W-:Y:S01]  /*05d0*/  @P2 LEA R3, R0.reuse, R27, 0xa ;  /* 0x0000001b00032211 */ /* 0x041fe200078e50ff */
[----:B------:R-:W-:-:S04]  /*05e0*/  @P2 VIADD R0, R0, 0x4 ;  /* 0x0000000400002836 */ /* 0x000fc80000000000 */
[----:B------:R1:W-:Y:S04]  /*05f0*/  @P2 STS [R3], RZ ;  /* 0x000000ff03002388 */ /* 0x0003e80000000800 */
[----:B------:R1:W-:Y:S04]  /*0600*/  @P2 STS [R3+0x400], RZ ;  /* 0x000400ff03002388 */ /* 0x0003e80000000800 */
[----:B------:R1:W-:Y:S04]  /*0610*/  @P2 STS [R3+0x800], RZ ;  /* 0x000800ff03002388 */ /* 0x0003e80000000800 */
[----:B------:R1:W-:Y:S01]  /*0620*/  @P2 STS [R3+0xc00], RZ ;  /* 0x000c00ff03002388 */ /* 0x0003e20000000800 */
[----:B------:R-:W-:Y:S05]  /*0630*/  BRA.U !UP0, `(.L_x_138) ;  /* 0x0000000108207547 */ /* 0x000fea000b800000 */
[----:B------:R-:W-:Y:S01]  /*0640*/  IMAD R0, R0, 0x400, R27 ;  /* 0x0000040000007824 */ /* 0x000fe200078e021b */
[----:B------:R-:W-:-:S04]  /*0650*/  UISETP.NE.AND UP0, UPT, UR9, 0x1, UPT ;  /* 0x000000010900788c */ /* 0x000fc8000bf05270 */
[----:B------:R2:W-:Y:S05]  /*0660*/  STS [R0], RZ ;  /* 0x000000ff00007388 */ /* 0x0005ea0000000800 */
[----:B------:R-:W-:Y:S05]  /*0670*/  BRA.U !UP0, `(.L_x_138) ;  /* 0x0000000108107547 */ /* 0x000fea000b800000 */
[----:B------:R-:W-:Y:S01]  /*0680*/  UISETP.NE.AND UP0, UPT, UR9, 0x2, UPT ;  /* 0x000000020900788c */ /* 0x000fe2000bf05270 */
[----:B------:R3:W-:Y:S05]  /*0690*/  STS [R0+0x400], RZ ;  /* 0x000400ff00007388 */ /* 0x0007ea0000000800 */
[----:B------:R-:W-:-:S13]  /*06a0*/  PLOP3.LUT P2, PT, PT, PT, UP0, 0x80, 0x8 ;  /* 0x000000000008781c */ /* 0x000fda0003f4f008 */
[----:B------:R3:W-:Y:S02]  /*06b0*/  @P2 STS [R0+0x800], RZ ;  /* 0x000800ff00002388 */ /* 0x0007e40000000800 */
.L_x_138:
[----:B------:R-:W-:-:S13]  /*06c0*/  ISETP.GT.U32.AND P2, PT, R18, 0x7f, PT ;  /* 0x0000007f1200780c */ /* 0x000fda0003f44070 */
[----:B------:R-:W-:Y:S05]  /*06d0*/  @P2 BRA `(.L_x_135) ;  /* 0x0000000000e02947 */ /* 0x000fea0003800000 */
[----:B--23--:R-:W-:Y:S01]  /*06e0*/  IMAD.MOV.U32 R0, RZ, RZ, RZ ;  /* 0x000000ffff007224 */ /* 0x00cfe200078e00ff */
[----:B------:R-:W-:Y:S06]  /*06f0*/  @!P0 BRA `(.L_x_140) ;  /* 0x0000000000588947 */ /* 0x000fec0003800000 */
[----:B------:R-:W-:-:S07]  /*0700*/  IMAD.MOV.U32 R0, RZ, RZ, RZ ;  /* 0x000000ffff007224 */ /* 0x000fce00078e00ff */
.L_x_141:
[C---:B012---:R-:W-:Y:S02]  /*0710*/  IMAD R3, R0.reuse, 0x400, R27 ;  /* 0x0000040000037824 */ /* 0x047fe400078e021b */
[----:B------:R-:W-:-:S03]  /*0720*/  VIADD R0, R0, 0x10 ;  /* 0x0000001000007836 */ /* 0x000fc60000000000 */
[----:B------:R2:W-:Y:S02]  /*0730*/  STS [R3+0x200], RZ ;  /* 0x000200ff03007388 */ /* 0x0005e40000000800 */
[----:B------:R-:W-:Y:S02]  /*0740*/  ISETP.NE.AND P0, PT, R0, R5, PT ;  /* 0x000000050000720c */ /* 0x000fe40003f05270 */
[----:B------:R2:W-:Y:S04]  /*0750*/  STS [R3+0x600], RZ ;  /* 0x000600ff03007388 */ /* 0x0005e80000000800 */
        /* <DEDUP_REMOVED lines=13> */
[----:B------:R2:W-:Y:S01]  /*0830*/  STS [R3+0x3e00], RZ ;  /* 0x003e00ff03007388 */ /* 0x0005e20000000800 */
[----:B------:R-:W-:Y:S05]  /*0840*/  @P0 BRA `(.L_x_141) ;  /* 0xfffffffc00b00947 */ /* 0x000fea000383ffff */
[----:B------:R-:W-:-:S07]  /*0850*/  MOV R0, R5 ;  /* 0x0000000500007202 */ /* 0x000fce0000000f00 */
.L_x_140:
[----:B------:R-:W-:Y:S05]  /*0860*/  @!P1 BRA `(.L_x_135) ;  /* 0x00000000007c9947 */ /* 0x000fea0003800000 */
[----:B------:R-:W-:Y:S01]  /*0870*/  ISETP.GE.U32.AND P0, PT, R2, 0x7, PT ;  /* 0x000000070200780c */ /* 0x000fe20003f06070 */
[----:B------:R-:W-:-:S12]  /*0880*/  UISETP.NE.AND UP0, UPT, UR20, URZ, UPT ;  /* 0x000000ff1400728c */ /* 0x000fd8000bf05270 */
[----:B------:R-:W-:Y:S05]  /*0890*/  @!P0 BRA `(.L_x_142) ;  /* 0x0000000000288947 */ /* 0x000fea0003800000 */
[C---:B------:R-:W-:Y:S02]  /*08a0*/  IMAD R2, R0.reuse, 0x400, R27 ;  /* 0x0000040000027824 */ /* 0x040fe400078e021b */
[----:B------:R-:W-:-:S03]  /*08b0*/  VIADD R0, R0, 0x8 ;  /* 0x0000000800007836 */ /* 0x000fc60000000000 */
[----:B------:R3:W-:Y:S04]  /*08c0*/  STS [R2+0x200], RZ ;  /* 0x000200ff02007388 */ /* 0x0007e80000000800 */
[----:B------:R3:W-:Y:S04]  /*08d0*/  STS [R2+0x600], RZ ;  /* 0x000600ff02007388 */ /* 0x0007e80000000800 */
[----:B------:R3:W-:Y:S04]  /*08e0*/  STS [R2+0xa00], RZ ;  /* 0x000a00ff02007388 */ /* 0x0007e80000000800 */
[----:B------:R3:W-:Y:S04]  /*08f0*/  STS [R2+0xe00], RZ ;  /* 0x000e00ff02007388 */ /* 0x0007e80000000800 */
[----:B------:R3:W-:Y:S04]  /*0900*/  STS [R2+0x1200], RZ ;  /* 0x001200ff02007388 */ /* 0x0007e80000000800 */
[----:B------:R3:W-:Y:S04]  /*0910*/  STS [R2+0x1600], RZ ;  /* 0x001600ff02007388 */ /* 0x0007e80000000800 */
[----:B------:R3:W-:Y:S04]  /*0920*/  STS [R2+0x1a00], RZ ;  /* 0x001a00ff02007388 */ /* 0x0007e80000000800 */
[----:B------:R3:W-:Y:S02]  /*0930*/  STS [R2+0x1e00], RZ ;  /* 0x001e00ff02007388 */ /* 0x0007e40000000800 */
.L_x_142:
[----:B------:R-:W-:Y:S05]  /*0940*/  BRA.U !UP0, `(.L_x_135) ;  /* 0x0000000108447547 */ /* 0x000fea000b800000 */
[----:B------:R-:W-:Y:S01]  /*0950*/  ISETP.GE.U32.AND P0, PT, R4, 0x3, PT ;  /* 0x000000030400780c */ /* 0x000fe20003f06070 */
[----:B------:R-:W-:-:S12]  /*0960*/  UISETP.NE.AND UP0, UPT, UR9, URZ, UPT ;  /* 0x000000ff0900728c */ /* 0x000fd8000bf05270 */
[C---:B---3--:R-:W-:Y:S02]  /*0970*/  @P0 IMAD R2, R0.reuse, 0x400, R27 ;  /* 0x0000040000020824 */ /* 0x048fe400078e021b */
[----:B------:R-:W-:-:S03]  /*0980*/  @P0 VIADD R0, R0, 0x4 ;  /* 0x0000000400000836 */ /* 0x000fc60000000000 */
[----:B------:R4:W-:Y:S04]  /*0990*/  @P0 STS [R2+0x200], RZ ;  /* 0x000200ff02000388 */ /* 0x0009e80000000800 */
[----:B------:R4:W-:Y:S04]  /*09a0*/  @P0 STS [R2+0x600], RZ ;  /* 0x000600ff02000388 */ /* 0x0009e80000000800 */
[----:B------:R4:W-:Y:S04]  /*09b0*/  @P0 STS [R2+0xa00], RZ ;  /* 0x000a00ff02000388 */ /* 0x0009e80000000800 */
[----:B------:R4:W-:Y:S01]  /*09c0*/  @P0 STS [R2+0xe00], RZ ;  /* 0x000e00ff02000388 */ /* 0x0009e20000000800 */
[----:B------:R-:W-:Y:S05]  /*09d0*/  BRA.U !UP0, `(.L_x_135) ;  /* 0x0000000108207547 */ /* 0x000fea000b800000 */
[----:B------:R-:W-:Y:S01]  /*09e0*/  IMAD R0, R0, 0x400, R27 ;  /* 0x0000040000007824 */ /* 0x000fe200078e021b */
[----:B------:R-:W-:-:S04]  /*09f0*/  UISETP.NE.AND UP0, UPT, UR9, 0x1, UPT ;  /* 0x000000010900788c */ /* 0x000fc8000bf05270 */
[----:B------:R3:W-:Y:S05]  /*0a00*/  STS [R0+0x200], RZ ;  /* 0x000200ff00007388 */ /* 0x0007ea0000000800 */
[----:B------:R-:W-:Y:S05]  /*0a10*/  BRA.U !UP0, `(.L_x_135) ;  /* 0x0000000108107547 */ /* 0x000fea000b800000 */
[----:B------:R-:W-:Y:S01]  /*0a20*/  UISETP.NE.AND UP0, UPT, UR9, 0x2, UPT ;  /* 0x000000020900788c */ /* 0x000fe2000bf05270 */
[----:B------:R0:W-:Y:S05]  /*0a30*/  STS [R0+0x600], RZ ;  /* 0x000600ff00007388 */ /* 0x0001ea0000000800 */
[----:B------:R-:W-:-:S13]  /*0a40*/  PLOP3.LUT P0, PT, PT, PT, UP0, 0x80, 0x8 ;  /* 0x000000000008781c */ /* 0x000fda0003f0f008 */
[----:B------:R0:W-:Y:S02]  /*0a50*/  @P0 STS [R0+0xa00], RZ ;  /* 0x000a00ff00000388 */ /* 0x0001e40000000800 */
.L_x_135:
[----:B------:R-:W-:Y:S05]  /*0a60*/  BSYNC.RECONVERGENT B0 ;  /* 0x0000000000007941 */ /* 0x000fea0003800200 */
.L_x_134:
[----:B------:R-:W5:Y:S01]  /*0a70*/  LDCU.64 UR10, c[0x0][0x390] ;  /* 0x00007200ff0a77ac */ /* 0x000f620008000a00 */
[----:B------:R-:W-:Y:S02]  /*0a80*/  USHF.L.U32 UR4, UR6, 0x1e, URZ ;  /* 0x0000001e06047899 */ /* 0x000fe400080006ff */
[----:B------:R-:W-:Y:S02]  /*0a90*/  USHF.L.U64.HI UR5, UR6, 0x1e, UR7 ;  /* 0x0000001e06057899 */ /* 0x000fe40008010207 */
[----:B-----5:R-:W-:-:S04]  /*0aa0*/  UIADD3 UR4, UP0, UPT, -UR4, UR10, URZ ;  /* 0x0000000a04047290 */ /* 0x020fc8000ff1e1ff */
[----:B------:R-:W-:Y:S02]  /*0ab0*/  UIADD3.X UR5, UPT, UPT, ~UR5, UR11, URZ, UP0, !UPT ;  /* 0x0000000b05057290 */ /* 0x000fe400087fe5ff */
[----:B------:R-:W-:-:S04]  /*0ac0*/  UISETP.LT.U32.AND UP0, UPT, UR4, 0x40000000, UPT ;  /* 0x400000000400788c */ /* 0x000fc8000bf01070 */
[----:B------:R-:W-:-:S04]  /*0ad0*/  UISETP.LT.U32.AND.EX UP0, UPT, UR5, URZ, UPT, UP0 ;  /* 0x000000ff0500728c */ /* 0x000fc8000bf01100 */
[----:B------:R-:W-:Y:S02]  /*0ae0*/  USEL UR11, UR4, 0x40000000, UP0 ;  /* 0x40000000040b7887 */ /* 0x000fe40008000000 */
[----:B------:R-:W-:Y:S02]  /*0af0*/  USEL UR12, UR5, URZ, UP0 ;  /* 0x000000ff050c7287 */ /* 0x000fe40008000000 */
[----:B------:R-:W-:-:S04]  /*0b00*/  UISETP.GT.U32.AND UP0, UPT, UR11, UR8, UPT ;  /* 0x000000080b00728c */ /* 0x000fc8000bf04070 */
[----:B------:R-:W-:Y:S01]  /*0b10*/  UISETP.GT.U32.AND.EX UP0, UPT, UR12, URZ, UPT, UP0 ;  /* 0x000000ff0c00728c */ /* 0x000fe2000bf04100 */
[----:B------:R-:W-:Y:S08]  /*0b20*/  BAR.SYNC.DEFER_BLOCKING 0x0 ;  /* 0x0000000000007b1d */ /* 0x000ff00000010000 */
[----:B------:R-:W-:Y:S06]  /*0b30*/  BAR.SYNC.DEFER_BLOCKING 0x0 ;  /* 0x0000000000007b1d */ /* 0x000fec0000010000 */
[----:B------:R-:W-:Y:S05]  /*0b40*/  BRA.U !UP0, `(.L_x_143) ;  /* 0x0000000908d87547 */ /* 0x000fea000b800000 */
[----:B------:R-:W-:Y:S01]  /*0b50*/  UMOV UR10, UR8 ;  /* 0x00000008000a7c82 */ /* 0x000fe20008000000 */
[----:B------:R-:W-:-:S05]  /*0b60*/  UMOV UR5, URZ ;  /* 0x000000ff00057c82 */ /* 0x000fca0008000000 */
.L_x_148:
[----:B-----5:R-:W5:Y:S01]  /*0b70*/  LDCU.64 UR16, c[0x0][0x390] ;  /* 0x00007200ff1077ac */ /* 0x020f620008000a00 */
[----:B------:R-:W-:Y:S02]  /*0b80*/  USHF.L.U32 UR13, UR6, 0x1e, URZ ;  /* 0x0000001e060d7899 */ /* 0x000fe400080006ff */
[----:B------:R-:W-:Y:S02]  /*0b90*/  USHF.L.U64.HI UR14, UR6, 0x1e, UR7 ;  /* 0x0000001e060e7899 */ /* 0x000fe40008010207 */
[----:B------:R-:W-:-:S04]  /*0ba0*/  UIADD3 UR13, UP0, UPT, UR10, UR13, URZ ;  /* 0x0000000d0a0d7290 */ /* 0x000fc8000ff1e0ff */
[----:B------:R-:W-:Y:S02]  /*0bb0*/  UIADD3.X UR14, UPT, UPT, UR5, UR14, URZ, UP0, !UPT ;  /* 0x0000000e050e7290 */ /* 0x000fe400087fe4ff */
[----:B------:R-:W-:Y:S02]  /*0bc0*/  ULEA UR10, UP0, UR21, UR10, 0xb ;  /* 0x0000000a150a7291 */ /* 0x000fe4000f8058ff */
[----:B-----5:R-:W-:Y:S02]  /*0bd0*/  UIADD3 UR15, UP1, UPT, -UR13, UR16, URZ ;  /* 0x000000100d0f7290 */ /* 0x020fe4000ff3e1ff */
[----:B------:R-:W-:Y:S02]  /*0be0*/  UIADD3.X UR5, UPT, UPT, URZ, UR5, URZ, UP0, !UPT ;  /* 0x00000005ff057290 */ /* 0x000fe400087fe4ff */
[----:B------:R-:W-:Y:S02]  /*0bf0*/  UIADD3.X UR4, UPT, UPT, ~UR14, UR17, URZ, UP1, !UPT ;  /* 0x000000110e047290 */ /* 0x000fe40008ffe5ff */
[----:B------:R-:W-:-:S02]  /*0c00*/  UISETP.GE.U32.AND UP1, UPT, UR15, 0x800, UPT ;  /* 0x000008000f00788c */ /* 0x000fc4000bf26070 */
[----:B------:R-:W-:Y:S02]  /*0c10*/  UISETP.GE.U32.AND UP0, UPT, UR10, UR11, UPT ;  /* 0x0000000b0a00728c */ /* 0x000fe4000bf06070 */
[----:B------:R-:W-:Y:S02]  /*0c20*/  UISETP.GE.U32.AND.EX UP1, UPT, UR4, URZ, UPT, UP1 ;  /* 0x000000ff0400728c */ /* 0x000fe4000bf26110 */
[----:B------:R-:W-:-:S07]  /*0c30*/  UISETP.GE.U32.AND.EX UP0, UPT, UR5, UR12, UPT, UP0 ;  /* 0x0000000c0500728c */ /* 0x000fce000bf06100 */
[----:B012---:R-:W-:Y:S05]  /*0c40*/  BRA.U !UP1, `(.L_x_144) ;  /* 0x0000000109587547 */ /* 0x007fea000b800000 */
[----:B------:R-:W4:Y:S01]  /*0c50*/  LDCU.64 UR16, c[0x0][0x388] ;  /* 0x00007100ff1077ac */ /* 0x000f220008000a00 */
[----:B0-23--:R-:W-:-:S05]  /*0c60*/  IADD3 R0, P0, PT, R18, UR13, RZ ;  /* 0x0000000d12007c10 */ /* 0x00dfca000ff1e0ff */
[----:B-1----:R-:W-:Y:S01]  /*0c70*/  IMAD.X R3, RZ, RZ, UR14, P0 ;  /* 0x0000000eff037e24 */ /* 0x002fe200080e06ff */
[----:B----4-:R-:W-:-:S04]  /*0c80*/  LEA R14, P0, R0, UR16, 0x2 ;  /* 0x00000010000e7c11 */ /* 0x010fc8000f8010ff */
        /* <DEDUP_REMOVED lines=18> */
.L_x_144:
[C---:B------:R-:W-:Y:S01]  /*0db0*/  ISETP.GE.AND P5, PT, R18.reuse, UR15, PT ;  /* 0x0000000f12007c0c */ /* 0x040fe2000bfa6270 */
[----:B------:R-:W4:Y:S01]  /*0dc0*/  LDCU.64 UR16, c[0x0][0x388] ;  /* 0x00007100ff1077ac */ /* 0x000f220008000a00 */
[----:B0-23--:R-:W-:Y:S01]  /*0dd0*/  IADD3 R0, P0, PT, R18, UR13, RZ ;  /* 0x0000000d12007c10 */ /* 0x00dfe2000ff1e0ff */
[----:B------:R-:W-:Y:S01]  /*0de0*/  IMAD.MOV.U32 R17, RZ, RZ, -0x1 ;  /* 0xffffffffff117424 */ /* 0x000fe200078e00ff */
[----:B------:R-:W0:Y:S01]  /*0df0*/  S2R R18, SR_TID.X ;  /* 0x0000000000127919 */ /* 0x000e220000002100 */
[----:B------:R-:W-:Y:S01]  /*0e00*/  ISETP.GE.AND P2, PT, R19, UR15, PT ;  /* 0x0000000f13007c0c */ /* 0x000fe2000bf46270 */
[----:B------:R-:W-:Y:S01]  /*0e10*/  IMAD.MOV.U32 R16, RZ, RZ, -0x1 ;  /* 0xffffffffff107424 */ /* 0x000fe200078e00ff */
[----:B-1----:R-:W-:Y:S02]  /*0e20*/  IADD3.X R3, PT, PT, RZ, UR14, RZ, P0, !PT ;  /* 0x0000000eff037c10 */ /* 0x002fe400087fe4ff */
[----:B------:R-:W-:Y:S02]  /*0e30*/  ISETP.GE.AND P3, PT, R20, UR15, PT ;  /* 0x0000000f14007c0c */ /* 0x000fe4000bf66270 */
[----:B------:R-:W-:-:S02]  /*0e40*/  ISETP.GE.AND P4, PT, R21, UR15, PT ;  /* 0x0000000f15007c0c */ /* 0x000fc4000bf86270 */
[----:B----4-:R-:W-:-:S04]  /*0e50*/  LEA R14, P0, R0, UR16, 0x2 ;  /* 0x00000010000e7c11 */ /* 0x010fc8000f8010ff */
[----:B------:R-:W-:Y:S01]  /*0e60*/  LEA.HI.X R15, R0, UR17, R3, 0x2, P0 ;  /* 0x00000011000f7c11 */ /* 0x000fe200080f1403 */
[----:B------:R-:W-:Y:S02]  /*0e70*/  IMAD.MOV.U32 R13, RZ, RZ, -0x1 ;  /* 0xffffffffff0d7424 */ /* 0x000fe400078e00ff */
[----:B------:R-:W-:Y:S02]  /*0e80*/  IMAD.MOV.U32 R12, RZ, RZ, -0x1 ;  /* 0xffffffffff0c7424 */ /* 0x000fe400078e00ff */
[----:B------:R1:W5:Y:S01]  /*0e90*/  @!P5 LDG.E R17, desc[UR18][R14.64] ;  /* 0x000000120e11d981 */ /* 0x000362000c1e1900 */
[----:B------:R-:W-:-:S03]  /*0ea0*/  ISETP.GE.AND P5, PT, R22, UR15, PT ;  /* 0x0000000f16007c0c */ /* 0x000fc6000bfa6270 */
[----:B------:R1:W5:Y:S01]  /*0eb0*/  @!P2 LDG.E R16, desc[UR18][R14.64+0x200] ;  /* 0x000200120e10a981 */ /* 0x000362000c1e1900 */
[C---:B0-----:R-:W-:Y:S01]  /*0ec0*/  LOP3.LUT R0, R18.reuse, 0x400, RZ, 0xfc, !PT ;  /* 0x0000040012007812 */ /* 0x041fe200078efcff */
[----:B------:R-:W-:Y:S01]  /*0ed0*/  VIADD R2, R18, 0x380 ;  /* 0x0000038012027836 */ /* 0x000fe20000000000 */
[----:B------:R-:W-:Y:S01]  /*0ee0*/  ISETP.GE.AND P2, PT, R23, UR15, PT ;  /* 0x0000000f17007c0c */ /* 0x000fe2000bf46270 */
[----:B------:R1:W5:Y:S01]  /*0ef0*/  @!P3 LDG.E R13, desc[UR18][R14.64+0x400] ;  /* 0x000400120e0db981 */ /* 0x000362000c1e1900 */
[----:B------:R-:W-:Y:S01]  /*0f00*/  ISETP.GE.AND P1, PT, R0, UR15, PT ;  /* 0x0000000f00007c0c */ /* 0x000fe2000bf26270 */
[----:B------:R-:W-:Y:S01]  /*0f10*/  VIADD R0, R18, 0x480 ;  /* 0x0000048012007836 */ /* 0x000fe20000000000 */
[----:B------:R-:W-:Y:S01]  /*0f20*/  ISETP.GE.AND P0, PT, R2, UR15, PT ;  /* 0x0000000f02007c0c */ /* 0x000fe2000bf06270 */
[----:B------:R1:W5:Y:S01]  /*0f30*/  @!P4 LDG.E R12, desc[UR18][R14.64+0x600] ;  /* 0x000600120e0cc981 */ /* 0x000362000c1e1900 */
[----:B------:R-:W-:Y:S01]  /*0f40*/  ISETP.GE.AND P3, PT, R24, UR15, PT ;  /* 0x0000000f18007c0c */ /* 0x000fe2000bf66270 */
[----:B------:R-:W-:Y:S01]  /*0f50*/  IMAD.MOV.U32 R10, RZ, RZ, -0x1 ;  /* 0xffffffffff0a7424 */ /* 0x000fe200078e00ff */
[----:B------:R-:W-:-:S02]  /*0f60*/  ISETP.GE.AND P4, PT, R0, UR15, PT ;  /* 0x0000000f00007c0c */ /* 0x000fc4000bf86270 */
[----:B------:R-:W-:Y:S01]  /*0f70*/  MOV R11, 0xffffffff ;  /* 0xffffffff000b7802 */ /* 0x000fe20000000f00 */
[C---:B------:R-:W-:Y:S02]  /*0f80*/  VIADD R0, R18.reuse, 0x580 ;  /* 0x0000058012007836 */ /* 0x040fe40000000000 */
[----:B------:R-:W-:Y:S01]  /*0f90*/  VIADD R2, R18, 0x600 ;  /* 0x0000060012027836 */ /* 0x000fe20000000000 */
[----:B------:R1:W5:Y:S01]  /*0fa0*/  @!P2 LDG.E R10, desc[UR18][R14.64+0xa00] ;  /* 0x000a00120e0aa981 */ /* 0x000362000c1e1900 */
[----:B------:R-:W-:Y:S01]  /*0fb0*/  IMAD.MOV.U32 R9, RZ, RZ, -0x1 ;  /* 0xffffffffff097424 */ /* 0x000fe200078e00ff */
[----:B------:R-:W-:Y:S01]  /*0fc0*/  MOV R7, 0xffffffff ;  /* 0xffffffff00077802 */ /* 0x000fe20000000f00 */
[----:B------:R-:W-:Y:S01]  /*0fd0*/  IMAD.MOV.U32 R8, RZ, RZ, -0x1 ;  /* 0xffffffffff087424 */ /* 0x000fe200078e00ff */
[----:B------:R1:W5:Y:S01]  /*0fe0*/  @!P5 LDG.E R11, desc[UR18][R14.64+0x800] ;  /* 0x000800120e0bd981 */ /* 0x000362000c1e1900 */
[----:B------:R-:W-:Y:S01]  /*0ff0*/  IMAD.MOV.U32 R6, RZ, RZ, -0x1 ;  /* 0xffffffffff067424 */ /* 0x000fe200078e00ff */
[----:B------:R-:W-:Y:S01]  /*1000*/  ISETP.GE.AND P5, PT, R0, UR15, PT ;  /* 0x0000000f00007c0c */ /* 0x000fe2000bfa6270 */
[----:B------:R-:W-:Y:S01]  /*1010*/  VIADD R0, R18, 0x680 ;  /* 0x0000068012007836 */ /* 0x000fe20000000000 */
[----:B------:R-:W-:Y:S01]  /*1020*/  ISETP.GE.AND P2, PT, R2, UR15, PT ;  /* 0x0000000f02007c0c */ /* 0x000fe2000bf46270 */
[----:B------:R-:W-:Y:S01]  /*1030*/  VIADD R2, R18, 0x700 ;  /* 0x0000070012027836 */ /* 0x000fe20000000000 */
[----:B------:R1:W5:Y:S01]  /*1040*/  @!P3 LDG.E R9, desc[UR18][R14.64+0xc00] ;  /* 0x000c00120e09b981 */ /* 0x000362000c1e1900 */
[----:B------:R-:W-:-:S03]  /*1050*/  ISETP.GE.AND P3, PT, R25, UR15, PT ;  /* 0x0000000f19007c0c */ /* 0x000fc6000bf66270 */
[----:B------:R1:W5:Y:S01]  /*1060*/  @!P0 LDG.E R8, desc[UR18][R14.64+0xe00] ;  /* 0x000e00120e088981 */ /* 0x000362000c1e1900 */
[----:B------:R-:W-:-:S03]  /*1070*/  ISETP.GE.AND P0, PT, R0, UR15, PT ;  /* 0x0000000f00007c0c */ /* 0x000fc6000bf06270 */
[----:B------:R1:W5:Y:S01]  /*1080*/  @!P1 LDG.E R7, desc[UR18][R14.64+0x1000] ;  /* 0x001000120e079981 */ /* 0x000362000c1e1900 */
[----:B------:R-:W-:-:S03]  /*1090*/  ISETP.GE.AND P1, PT, R2, UR15, PT ;  /* 0x0000000f02007c0c */ /* 0x000fc6000bf26270 */
[----:B------:R1:W5:Y:S01]  /*10a0*/  @!P4 LDG.E R6, desc[UR18][R14.64+0x1200] ;  /* 0x001200120e06c981 */ /* 0x000362000c1e1900 */
[----:B------:R-:W-:Y:S01]  /*10b0*/  ISETP.GE.AND P4, PT, R26, UR15, PT ;  /* 0x0000000f1a007c0c */ /* 0x000fe2000bf86270 */
[----:B------:R-:W-:Y:S01]  /*10c0*/  IMAD.MOV.U32 R5, RZ, RZ, -0x1 ;  /* 0xffffffffff057424 */ /* 0x000fe200078e00ff */
[----:B------:R-:W-:Y:S01]  /*10d0*/  MOV R0, 0xffffffff ;  /* 0xffffffff00007802 */ /* 0x000fe20000000f00 */
[----:B------:R-:W-:Y:S02]  /*10e0*/  IMAD.MOV.U32 R4, RZ, RZ, -0x1 ;  /* 0xffffffffff047424 */ /* 0x000fe400078e00ff */
        /* <DEDUP_REMOVED lines=9> */
.L_x_145:
[----:B------:R-:W2:Y:S02]  /*1180*/  LDCU.64 UR16, c[0x0][0x398] ;  /* 0x00007300ff1077ac */ /* 0x000ea40008000a00 */
[----:B--2---:R-:W-:-:S09]  /*1190*/  UISETP.GT.AND UP1, UPT, UR17, UR16, UPT ;  /* 0x000000101100728c */ /* 0x004fd2000bf24270 */
[----:B------:R-:W-:Y:S05]  /*11a0*/  BRA.U !UP1, `(.L_x_146) ;  /* 0x00000005093c7547 */ /* 0x000fea000b800000 */
[----:B------:R-:W2:Y:S01]  /*11b0*/  S2UR UR13, SR_CgaCtaId ;  /* 0x00000000000d79c3 */ /* 0x000ea20000008800 */
[----:B------:R-:W-:Y:S01]  /*11c0*/  UMOV UR4, 0x400 ;  /* 0x0000040000047882 */ /* 0x000fe20000000000 */
[----:B------:R-:W3:Y:S01]  /*11d0*/  LDCU UR14, c[0x0][0x398] ;  /* 0x00007300ff0e77ac */ /* 0x000ee20008000800 */
[----:B--2---:R-:W-:-:S03]  /*11e0*/  ULEA UR13, UR13, UR4, 0x18 ;  /* 0x000000040d0d7291 */ /* 0x004fc6000f8ec0ff */
[----:B---3--:R-:W-:-:S09]  /*11f0*/  UMOV UR4, URZ ;  /* 0x000000ff00047c82 */ /* 0x008fd20008000000 */
.L_x_147:
[----:B012---:R-:W-:Y:S01]  /*1200*/  IMAD R14, RZ, RZ, -UR14 ;  /* 0x8000000eff0e7e24 */ /* 0x007fe2000f8e02ff */
[----:B------:R-:W-:Y:S01]  /*1210*/  ULEA UR15, UR4, UR13, 0xa ;  /* 0x0000000d040f7291 */ /* 0x000fe2000f8e50ff */
[----:B------:R-:W-:Y:S01]  /*1220*/  IMAD.U32 R15, RZ, RZ, UR17 ;  /* 0x00000011ff0f7e24 */ /* 0x000fe2000f8e00ff */
[----:B------:R-:W-:-:S04]  /*1230*/  UIADD3 UR4, UPT, UPT, UR4, 0x1, URZ ;  /* 0x0000000104047890 */ /* 0x000fc8000fffe0ff */
[----:B------:R-:W-:Y:S01]  /*1240*/  VIADDMNMX R14, R14, R15, 0x8, PT ;  /* 0x000000080e0e7446 */ /* 0x000fe2000380010f */
[----:B------:R-:W-:-:S05]  /*1250*/  IMAD.MOV.U32 R15, RZ, RZ, -0x1 ;  /* 0xffffffffff0f7424 */ /* 0x000fca00078e00ff */
[----:B------:R-:W-:Y:S02]  /*1260*/  SHF.L.U32 R14, R15, R14, RZ ;  /* 0x0000000e0f0e7219 */ /* 0x000fe400000006ff */
[----:B-----5:R-:W-:-:S04]  /*1270*/  SHF.R.U32.HI R15, RZ, UR14, R17 ;  /* 0x0000000eff0f7c19 */ /* 0x020fc80008011611 */
[----:B------:R-:W-:-:S04]  /*1280*/  LOP3.LUT R15, R15, R14, RZ, 0x30, !PT ;  /* 0x0000000e0f0f7212 */ /* 0x000fc800078e30ff */
[----:B------:R-:W-:-:S05]  /*1290*/  LEA R15, R15, UR15, 0x2 ;  /* 0x0000000f0f0f7c11 */ /* 0x000fca000f8e10ff */
[----:B------:R0:W-:Y:S02]  /*12a0*/  ATOMS.POPC.INC.32 RZ, [R15+URZ] ;  /* 0x000000000fff7f8c */ /* 0x0001e4000d8000ff */
[----:B0-----:R-:W-:-:S04]  /*12b0*/  SHF.R.U32.HI R15, RZ, UR14, R16 ;  /* 0x0000000eff0f7c19 */ /* 0x001fc80008011610 */
        /* <DEDUP_REMOVED lines=55> */
[----:B0-----:R-:W-:Y:S01]  /*1630*/  SHF.R.U32.HI R15, RZ, UR14, R29 ;  /* 0x0000000eff0f7c19 */ /* 0x001fe2000801161d */
[----:B------:R-:W-:-:S03]  /*1640*/  UIADD3 UR14, UPT, UPT, UR14, 0x8, URZ ;  /* 0x000000080e0e7890 */ /* 0x000fc6000fffe0ff */
[----:B------:R-:W-:Y:S01]  /*1650*/  LOP3.LUT R14, R15, R14, RZ, 0x30, !PT ;  /* 0x0000000e0f0e7212 */ /* 0x000fe200078e30ff */
[----:B------:R-:W-:-:S03]  /*1660*/  UISETP.GE.AND UP1, UPT, UR14, UR17, UPT ;  /* 0x000000110e00728c */ /* 0x000fc6000bf26270 */
[----:B------:R-:W-:-:S05]  /*1670*/  LEA R14, R14, UR15, 0x2 ;  /* 0x0000000f0e0e7c11 */ /* 0x000fca000f8e10ff */
[----:B------:R2:W-:Y:S01]  /*1680*/  ATOMS.POPC.INC.32 RZ, [R14+URZ] ;  /* 0x000000000eff7f8c */ /* 0x0005e2000d8000ff */
[----:B------:R-:W-:Y:S05]  /*1690*/  BRA.U !UP1, `(.L_x_147) ;  /* 0xfffffff909d87547 */ /* 0x000fea000b83ffff */
.L_x_146:
[----:B------:R-:W-:Y:S05]  /*16a0*/  BRA.U !UP0, `(.L_x_148) ;  /* 0xfffffff508307547 */ /* 0x000fea000b83ffff */
.L_x_143:
[----:B------:R-:W-:Y:S01]  /*16b0*/  BAR.SYNC.DEFER_BLOCKING 0x0 ;  /* 0x0000000000007b1d */ /* 0x000fe20000010000 */
[----:B------:R-:W-:-:S05]  /*16c0*/  ISETP.NE.AND P0, PT, R28, RZ, PT ;  /* 0x000000ff1c00720c */ /* 0x000fca0003f05270 */
[----:B------:R-:W-:Y:S08]  /*16d0*/  BSSY.RECONVERGENT B0, `(.L_x_149) ;  /* 0x000016e000007945 */ /* 0x000ff00003800200 */
[----:B------:R-:W-:Y:S05]  /*16e0*/  @P0 BRA `(.L_x_150) ;  /* 0x0000001400b00947 */ /* 0x000fea0003800000 */
[----:B012345:R-:W0:Y:S01]  /*16f0*/  LDC.64 R2, c[0x0][0x398] ;  /* 0x0000e600ff027b82 */ /* 0x03fe220000000a00 */
[----:B------:R-:W-:Y:S01]  /*1700*/  IMAD.MOV.U32 R7, RZ, RZ, RZ ;  /* 0x000000ffff077224 */ /* 0x000fe200078e00ff */
[----:B0-----:R-:W-:-:S04]  /*1710*/  IADD3 R2, PT, PT, R3, 0x7, -R2 ;  /* 0x0000000703027810 */ /* 0x001fc80007ffe802 */
[----:B------:R-:W-:-:S04]  /*1720*/  SHF.R.S32.HI R3, RZ, 0x1f, R2 ;  /* 0x0000001fff037819 */ /* 0x000fc80000011402 */
[----:B------:R-:W-:-:S04]  /*1730*/  LEA.HI R0, R3, R2, RZ, 0x3 ;  /* 0x0000000203007211 */ /* 0x000fc800078f18ff */
[----:B------:R-:W-:-:S04]  /*1740*/  SHF.R.S32.HI R0, RZ, 0x3, R0 ;  /* 0x00000003ff007819 */ /* 0x000fc80000011400 */
[C---:B------:R-:W-:Y:S01]  /*1750*/  LOP3.LUT R9, R0.reuse, 0xffffff8, RZ, 0xc0, !PT ;  /* 0x0ffffff800097812 */ /* 0x040fe200078ec0ff */
[----:B------:R-:W-:-:S05]  /*1760*/  VIADD R8, R0, 0xffffffff ;  /* 0xffffffff00087836 */ /* 0x000fca0000000000 */
[----:B------:R-:W-:-:S13]  /*1770*/  ISETP.GE.U32.AND P0, PT, R8, 0x7, PT ;  /* 0x000000070800780c */ /* 0x000fda0003f06070 */
[----:B------:R-:W-:Y:S05]  /*1780*/  @!P0 BRA `(.L_x_151) ;  /* 0x00000004006c8947 */ /* 0x000fea0003800000 */
[----:B------:R-:W0:Y:S01]  /*1790*/  LDC.64 R2, c[0x0][0x380] ;  /* 0x0000e000ff027b82 */ /* 0x000e220000000a00 */
[----:B------:R-:W-:-:S07]  /*17a0*/  HFMA2 R11, -RZ, RZ, 0, 0 ;  /* 0x00000000ff0b7431 */ /* 0x000fce00000001ff */
.L_x_168:
[----:B------:R-:W-:Y:S01]  /*17b0*/  IMAD R29, R11, 0x400, R27 ;  /* 0x000004000b1d7824 */ /* 0x000fe200078e021b */
[----:B------:R-:W-:Y:S04]  /*17c0*/  BSSY.RECONVERGENT B1, `(.L_x_152) ;  /* 0x000000a000017945 */ /* 0x000fe80003800200 */
[----:B01234-:R-:W1:Y:S04]  /*17d0*/  LDS R4, [R29] ;  /* 0x000000001d047984 */ /* 0x01fe680000000800 */
[----:B------:R2:W3:Y:S04]  /*17e0*/  LDS R17, [R29+0x400] ;  /* 0x000400001d117984 */ /* 0x0004e80000000800 */
[----:B------:R2:W4:Y:S01]  /*17f0*/  LDS R15, [R29+0x800] ;  /* 0x000800001d0f7984 */ /* 0x0005220000000800 */
[----:B-1----:R-:W-:-:S13]  /*1800*/  ISETP.NE.AND P0, PT, R4, RZ, PT ;  /* 0x000000ff0400720c */ /* 0x002fda0003f05270 */
[----:B--234-:R-:W-:Y:S05]  /*1810*/  @!P0 BRA `(.L_x_153) ;  /* 0x0000000000108947 */ /* 0x01cfea0003800000 */
[----:B------:R-:W-:Y:S02]  /*1820*/  IMAD R7, R11, 0x100, R18 ;  /* 0x000001000b077824 */ /* 0x000fe400078e0212 */
[----:B------:R-:W-:Y:S02]  /*1830*/  IMAD.MOV.U32 R5, RZ, RZ, RZ ;  /* 0x000000ffff057224 */ /* 0x000fe400078e00ff */
[----:B0-----:R-:W-:-:S05]  /*1840*/  IMAD.WIDE.U32 R6, R7, 0x8, R2 ;  /* 0x0000000807067825 */ /* 0x001fca00078e0002 */
[----:B------:R1:W-:Y:S02]  /*1850*/  REDG.E.ADD.64.STRONG.GPU desc[UR18][R6.64], R4 ;  /* 0x000000040600798e */ /* 0x0003e4000c12e512 */
.L_x_153:
[----:B------:R-:W-:Y:S05]  /*1860*/  BSYNC.RECONVERGENT B1 ;  /* 0x0000000000017941 */ /* 0x000fea0003800200 */
.L_x_152:
[----:B------:R-:W2:Y:S01]  /*1870*/  LDS R10, [R29+0xc00] ;  /* 0x000c00001d0a7984 */ /* 0x000ea20000000800 */
[----:B------:R-:W-:Y:S01]  /*1880*/  ISETP.NE.AND P6, PT, R17, RZ, PT ;  /* 0x000000ff1100720c */ /* 0x000fe20003fc5270 */
[----:B------:R-:W-:Y:S01]  /*1890*/  BSSY.RECONVERGENT B1, `(.L_x_154) ;  /* 0x0000012000017945 */ /* 0x000fe20003800200 */
[----:B------:R-:W-:Y:S01]  /*18a0*/  ISETP.NE.AND P0, PT, R15, RZ, PT ;  /* 0x000000ff0f00720c */ /* 0x000fe20003f05270 */
[----:B------:R-:W3:Y:S04]  /*18b0*/  LDS R12, [R29+0x1000] ;  /* 0x001000001d0c7984 */ /* 0x000ee80000000800 */
[----:B------:R-:W4:Y:S04]  /*18c0*/  LDS R14, [R29+0x1400] ;  /* 0x001400001d0e7984 */ /* 0x000f280000000800 */
[----:B------:R-:W5:Y:S04]  /*18d0*/  LDS R16, [R29+0x1800] ;  /* 0x001800001d107984 */ /* 0x000f680000000800 */
[----:B------:R-:W0:Y:S01]  /*18e0*/  LDS R13, [R29+0x1c00] ;  /* 0x001c00001d0d7984 */ /* 0x000e220000000800 */
[----:B--2---:R-:W-:-:S02]  /*18f0*/  ISETP.NE.AND P1, PT, R10, RZ, PT ;  /* 0x000000ff0a00720c */ /* 0x004fc40003f25270 */
[----:B---3--:R-:W-:Y:S02]  /*1900*/  ISETP.NE.AND P2, PT, R12, RZ, PT ;  /* 0x000000ff0c00720c */ /* 0x008fe40003f45270 */
[----:B----4-:R-:W-:Y:S02]  /*1910*/  ISETP.NE.AND P3, PT, R14, RZ, PT ;  /* 0x000000ff0e00720c */ /* 0x010fe40003f65270 */
[----:B-----5:R-:W-:Y:S02]  /*1920*/  ISETP.NE.AND P4, PT, R16, RZ, PT ;  /* 0x000000ff1000720c */ /* 0x020fe40003f85270 */
[----:B0-----:R-:W-:Y:S01]  /*1930*/  ISETP.NE.AND P5, PT, R13, RZ, PT ;  /* 0x000000ff0d00720c */ /* 0x001fe20003fa5270 */
[----:B------:R-:W-:-:S12]  /*1940*/  @!P6 BRA `(.L_x_155) ;  /* 0x000000000018e947 */ /* 0x000fd80003800000 */
[----:B-1----:R-:W-:Y:S01]  /*1950*/  IMAD R7, R11, 0x100, R18 ;  /* 0x000001000b077824 */ /* 0x002fe200078e0212 */
[----:B------:R-:W-:Y:S01]  /*1960*/  MOV R5, RZ ;  /* 0x000000ff00057202 */ /* 0x000fe20000000f00 */
[----:B------:R-:W-:Y:S02]  /*1970*/  IMAD.MOV.U32 R4, RZ, RZ, R17 ;  /* 0x000000ffff047224 */ /* 0x000fe400078e0011 */
[----:B------:R-:W-:-:S04]  /*1980*/  VIADD R7, R7, 0x100 ;  /* 0x0000010007077836 */ /* 0x000fc80000000000 */
[----:B------:R-:W-:-:S05]  /*1990*/  IMAD.WIDE.U32 R6, R7, 0x8, R2 ;  /* 0x0000000807067825 */ /* 0x000fca00078e0002 */
[----:B------:R0:W-:Y:S02]  /*19a0*/  REDG.E.ADD.64.STRONG.GPU desc[UR18][R6.64], R4 ;  /* 0x000000040600798e */ /* 0x0001e4000c12e512 */
.L_x_155:
[----:B------:R-:W-:Y:S05]  /*19b0*/  BSYNC.RECONVERGENT B1 ;  /* 0x0000000000017941 */ /* 0x000fea0003800200 */
.L_x_154:
[----:B------:R-:W-:Y:S04]  /*19c0*/  BSSY.RECONVERGENT B1, `(.L_x_156) ;  /* 0x0000008000017945 */ /* 0x000fe80003800200 */
[----:B------:R-:W-:Y:S05]  /*19d0*/  @!P0 BRA `(.L_x_157) ;  /* 0x0000000000188947 */ /* 0x000fea0003800000 */
[----:B01----:R-:W-:Y:S02]  /*19e0*/  IMAD R5, R11, 0x100, R18 ;  /* 0x000001000b057824 */ /* 0x003fe400078e0212 */
[----:B------:R-:W-:Y:S02]  /*19f0*/  IMAD.MOV.U32 R6, RZ, RZ, R15 ;  /* 0x000000ffff067224 */ /* 0x000fe400078e000f */
[----:B------:R-:W-:Y:S02]  /*1a00*/  VIADD R5, R5, 0x200 ;  /* 0x0000020005057836 */ /* 0x000fe40000000000 */
[----:B------:R-:W-:Y:S02]  /*1a10*/  IMAD.MOV.U32 R7, RZ, RZ, RZ ;  /* 0x000000ffff077224 */ /* 0x000fe400078e00ff */
[----:B------:R-:W-:-:S05]  /*1a20*/  IMAD.WIDE.U32 R4, R5, 0x8, R2 ;  /* 0x0000000805047825 */ /* 0x000fca00078e0002 */
[----:B------:R2:W-:Y:S02]  /*1a30*/  REDG.E.ADD.64.STRONG.GPU desc[UR18][R4.64], R6 ;  /* 0x000000060400798e */ /* 0x0005e4000c12e512 */
.L_x_157:
[----:B------:R-:W-:Y:S05]  /*1a40*/  BSYNC.RECONVERGENT B1 ;  /* 0x0000000000017941 */ /* 0x000fea0003800200 */
.L_x_156:
[----:B------:R-:W-:Y:S04]  /*1a50*/  BSSY.RECONVERGENT B1, `(.L_x_158) ;  /* 0x0000008000017945 */ /* 0x000fe80003800200 */
[----:B------:R-:W-:Y:S05]  /*1a60*/  @!P1 BRA `(.L_x_159) ;  /* 0x0000000000189947 */ /* 0x000fea0003800000 */
[----:B012---:R-:W-:Y:S01]  /*1a70*/  IMAD R5, R11, 0x100, R18 ;  /* 0x000001000b057824 */ /* 0x007fe200078e0212 */
[----:B------:R-:W-:Y:S01]  /*1a80*/  MOV R6, R10 ;  /* 0x0000000a00067202 */ /* 0x000fe20000000f00 */
[----:B------:R-:W-:Y:S02]  /*1a90*/  IMAD.MOV.U32 R7, RZ, RZ, RZ ;  /* 0x000000ffff077224 */ /* 0x000fe400078e00ff */
[----:B------:R-:W-:-:S04]  /*1aa0*/  VIADD R5, R5, 0x300 ;  /* 0x0000030005057836 */ /* 0x000fc80000000000 */
[----:B------:R-:W-:-:S05]  /*1ab0*/  IMAD.WIDE.U32 R4, R5, 0x8, R2 ;  /* 0x0000000805047825 */ /* 0x000fca00078e0002 */
[----:B------:R3:W-:Y:S02]  /*1ac0*/  REDG.E.ADD.64.STRONG.GPU desc[UR18][R4.64], R6 ;  /* 0x000000060400798e */ /* 0x0007e4000c12e512 */
.L_x_159:
[----:B------:R-:W-:Y:S05]  /*1ad0*/  BSYNC.RECONVERGENT B1 ;  /* 0x0000000000017941 */ /* 0x000fea0003800200 */
.L_x_158:
[----:B------:R-:W-:Y:S04]  /*1ae0*/  BSSY.RECONVERGENT B1, `(.L_x_160) ;  /* 0x0000008000017945 */ /* 0x000fe80003800200 */
[----:B------:R-:W-:Y:S05]  /*1af0*/  @!P2 BRA `(.L_x_161) ;  /* 0x000000000018a947 */ /* 0x000fea0003800000 */
[----:B0123--:R-:W-:Y:S02]  /*1b00*/  IMAD R5, R11, 0x100, R18 ;  /* 0x000001000b057824 */ /* 0x00ffe400078e0212 */
[----:B------:R-:W-:Y:S02]  /*1b10*/  IMAD.MOV.U32 R6, RZ, RZ, R12 ;  /* 0x000000ffff067224 */ /* 0x000fe400078e000c */
[----:B------:R-:W-:Y:S02]  /*1b20*/  VIADD R5, R5, 0x400 ;  /* 0x0000040005057836 */ /* 0x000fe40000000000 */
[----:B------:R-:W-:Y:S02]  /*1b30*/  IMAD.MOV.U32 R7, RZ, RZ, RZ ;  /* 0x000000ffff077224 */ /* 0x000fe400078e00ff */
[----:B------:R-:W-:-:S05]  /*1b40*/  IMAD.WIDE.U32 R4, R5, 0x8, R2 ;  /* 0x0000000805047825 */ /* 0x000fca00078e0002 */
[----:B------:R4:W-:Y:S02]  /*1b50*/  REDG.E.ADD.64.STRONG.GPU desc[UR18][R4.64], R6 ;  /* 0x000000060400798e */ /* 0x0009e4000c12e512 */
.L_x_161:
[----:B------:R-:W-:Y:S05]  /*1b60*/  BSYNC.RECONVERGENT B1 ;  /* 0x0000000000017941 */ /* 0x000fea0003800200 */
.L_x_160:
[----:B------:R-:W-:Y:S04]  /*1b70*/  BSSY.RECONVERGENT B1, `(.L_x_162) ;  /* 0x0000007000017945 */ /* 0x000fe80003800200 */
[----:B------:R-:W-:Y:S05]  /*1b80*/  @!P3 BRA `(.L_x_163) ;  /* 0x000000000014b947 */ /* 0x000fea0003800000 */
[----:B01234-:R-:W-:Y:S02]  /*1b90*/  IMAD R5, R11, 0x100, R18 ;  /* 0x000001000b057824 */ /* 0x01ffe400078e0212 */
[----:B------:R-:W-:-:S03]  /*1ba0*/  IMAD.MOV.U32 R15, RZ, RZ, RZ ;  /* 0x000000ffff0f7224 */ /* 0x000fc600078e00ff */
[----:B------:R-:W-:-:S05]  /*1bb0*/  IADD3 R5, PT, PT, R5, 0x500, RZ ;  /* 0x0000050005057810 */ /* 0x000fca0007ffe0ff */
[----:B------:R-:W-:-:S05]  /*1bc0*/  IMAD.WIDE.U32 R4, R5, 0x8, R2 ;  /* 0x0000000805047825 */ /* 0x000fca00078e0002 */
[----:B------:R0:W-:Y:S02]  /*1bd0*/  REDG.E.ADD.64.STRONG.GPU desc[UR18][R4.64], R14 ;  /* 0x0000000e0400798e */ /* 0x0001e4000c12e512 */
.L_x_163:
[----:B------:R-:W-:Y:S05]  /*1be0*/  BSYNC.RECONVERGENT B1 ;  /* 0x0000000000017941 */ /* 0x000fea0003800200 */
.L_x_162:
[----:B------:R-:W-:Y:S04]  /*1bf0*/  BSSY.RECONVERGENT B1, `(.L_x_164) ;  /* 0x0000007000017945 */ /* 0x000fe80003800200 */
[----:B------:R-:W-:Y:S05]  /*1c00*/  @!P4 BRA `(.L_x_165) ;  /* 0x000000000014c947 */ /* 0x000fea0003800000 */
[----:B01234-:R-:W-:Y:S02]  /*1c10*/  IMAD R5, R11, 0x100, R18 ;  /* 0x000001000b057824 */ /* 0x01ffe400078e0212 */
[----:B------:R-:W-:Y:S02]  /*1c20*/  IMAD.MOV.U32 R17, RZ, RZ, RZ ;  /* 0x000000ffff117224 */ /* 0x000fe400078e00ff */
[----:B------:R-:W-:-:S04]  /*1c30*/  VIADD R5, R5, 0x600 ;  /* 0x0000060005057836 */ /* 0x000fc80000000000 */
[----:B------:R-:W-:-:S05]  /*1c40*/  IMAD.WIDE.U32 R4, R5, 0x8, R2 ;  /* 0x0000000805047825 */ /* 0x000fca00078e0002 */
[----:B------:R0:W-:Y:S02]  /*1c50*/  REDG.E.ADD.64.STRONG.GPU desc[UR18][R4.64], R16 ;  /* 0x000000100400798e */ /* 0x0001e4000c12e512 */
.L_x_165:
[----:B------:R-:W-:Y:S05]  /*1c60*/  BSYNC.RECONVERGENT B1 ;  /* 0x0000000000017941 */ /* 0x000fea0003800200 */
.L_x_164:
[----:B------:R-:W-:Y:S04]  /*1c70*/  BSSY.RECONVERGENT B1, `(.L_x_166) ;  /* 0x0000008000017945 */ /* 0x000fe80003800200 */
[----:B------:R-:W-:Y:S05]  /*1c80*/  @!P5 BRA `(.L_x_167) ;  /* 0x000000000018d947 */ /* 0x000fea0003800000 */
[----:B01234-:R-:W-:Y:S01]  /*1c90*/  IMAD R5, R11, 0x100, R18 ;  /* 0x000001000b057824 */ /* 0x01ffe200078e0212 */
[----:B------:R-:W-:Y:S01]  /*1ca0*/  MOV R6, R13 ;  /* 0x0000000d00067202 */ /* 0x000fe20000000f00 */
[----:B------:R-:W-:Y:S02]  /*1cb0*/  IMAD.MOV.U32 R7, RZ, RZ, RZ ;  /* 0x000000ffff077224 */ /* 0x000fe400078e00ff */
[----:B------:R-:W-:-:S04]  /*1cc0*/  VIADD R5, R5, 0x700 ;  /* 0x0000070005057836 */ /* 0x000fc80000000000 */
[----:B------:R-:W-:-:S05]  /*1cd0*/  IMAD.WIDE.U32 R4, R5, 0x8, R2 ;  /* 0x0000000805047825 */ /* 0x000fca00078e0002 */
[----:B------:R0:W-:Y:S02]  /*1ce0*/  REDG.E.ADD.64.STRONG.GPU desc[UR18][R4.64], R6 ;  /* 0x000000060400798e */ /* 0x0001e4000c12e512 */
.L_x_167:
[----:B------:R-:W-:Y:S05]  /*1cf0*/  BSYNC.RECONVERGENT B1 ;  /* 0x0000000000017941 */ /* 0x000fea0003800200 */
.L_x_166:
[----:B------:R-:W-:-:S05]  /*1d00*/  VIADD R11, R11, 0x8 ;  /* 0x000000080b0b7836 */ /* 0x000fca0000000000 */
[----:B------:R-:W-:-:S13]  /*1d10*/  ISETP.NE.AND P0, PT, R11, R9, PT ;  /* 0x000000090b00720c */ /* 0x000fda0003f05270 */
[----:B------:R-:W-:Y:S05]  /*1d20*/  @P0 BRA `(.L_x_168) ;  /* 0xfffffff800a00947 */ /* 0x000fea000383ffff */
[----:B01234-:R-:W-:-:S07]  /*1d30*/  IMAD.MOV.U32 R7, RZ, RZ, R9 ;  /* 0x000000ffff077224 */ /* 0x01ffce00078e0009 */
.L_x_151:
[----:B------:R-:W-:Y:S01]  /*1d40*/  UISETP.NE.AND UP0, UPT, UR20, URZ, UPT ;  /* 0x000000ff1400728c */ /* 0x000fe2000bf05270 */
[----:B------:R-:W-:Y:S01]  /*1d50*/  IMAD.U32 R2, RZ, RZ, UR9 ;  /* 0x00000009ff027e24 */ /* 0x000fe2000f8e00ff */
[----:B------:R-:W-:Y:S01]  /*1d60*/  LOP3.LUT R11, R0, 0x1, RZ, 0xc0, !PT ;  /* 0x00000001000b7812 */ /* 0x000fe200078ec0ff */
[----:B------:R-:W-:-:S03]  /*1d70*/  IMAD.U32 R10, RZ, RZ, UR20 ;  /* 0x00000014ff0a7e24 */ /* 0x000fc6000f8e00ff */
[----:B------:R-:W-:Y:S01]  /*1d80*/  IADD3 R0, PT, PT, R2, -0x1, RZ ;  /* 0xffffffff02007810 */ /* 0x000fe20007ffe0ff */
[----:B------:R-:W-:Y:S02]  /*1d90*/  VIADD R10, R10, 0xffffffff ;  /* 0xffffffff0a0a7836 */ /* 0x000fe40000000000 */
[----:B------:R-:W-:Y:S05]  /*1da0*/  BRA.U !UP0, `(.L_x_169) ;  /* 0x00000005086c7547 */ /* 0x000fea000b800000 */
[----:B------:R-:W-:-:S13]  /*1db0*/  ISETP.GE.U32.AND P0, PT, R10, 0x3, PT ;  /* 0x000000030a00780c */ /* 0x000fda0003f06070 */
[----:B------:R-:W-:Y:S05]  /*1dc0*/  @!P0 BRA `(.L_x_170) ;  /* 0x0000000000bc8947 */ /* 0x000fea0003800000 */
[----:B------:R-:W-:Y:S01]  /*1dd0*/  IMAD R2, R7, 0x400, R27 ;  /* 0x0000040007027824 */ /* 0x000fe200078e021b */
[----:B------:R-:W-:Y:S04]  /*1de0*/  BSSY.RECONVERGENT B1, `(.L_x_171) ;  /* 0x0000010000017945 */ /* 0x000fe80003800200 */
[----:B------:R-:W0:Y:S04]  /*1df0*/  LDS R13, [R2] ;  /* 0x00000000020d7984 */ /* 0x000e280000000800 */
[----:B------:R-:W1:Y:S04]  /*1e00*/  LDS R14, [R2+0x400] ;  /* 0x00040000020e7984 */ /* 0x000e680000000800 */
[----:B------:R-:W2:Y:S04]  /*1e10*/  LDS R6, [R2+0x800] ;  /* 0x0008000002067984 */ /* 0x000ea80000000800 */
[----:B------:R-:W3:Y:S01]  /*1e20*/  LDS R12, [R2+0xc00] ;  /* 0x000c0000020c7984 */ /* 0x000ee20000000800 */
[----:B0-----:R-:W-:-:S02]  /*1e30*/  ISETP.NE.AND P0, PT, R13, RZ, PT ;  /* 0x000000ff0d00720c */ /* 0x001fc40003f05270 */
[----:B-1----:R-:W-:Y:S02]  /*1e40*/  ISETP.NE.AND P1, PT, R14, RZ, PT ;  /* 0x000000ff0e00720c */ /* 0x002fe40003f25270 */
[----:B--2---:R-:W-:Y:S02]  /*1e50*/  ISETP.NE.AND P2, PT, R6, RZ, PT ;  /* 0x000000ff0600720c */ /* 0x004fe40003f45270 */
[----:B---3--:R-:W-:-:S07]  /*1e60*/  ISETP.NE.AND P3, PT, R12, RZ, PT ;  /* 0x000000ff0c00720c */ /* 0x008fce0003f65270 */
[----:B------:R-:W-:Y:S06]  /*1e70*/  @!P0 BRA `(.L_x_172) ;  /* 0x0000000000188947 */ /* 0x000fec0003800000 */
[----:B------:R-:W0:Y:S01]  /*1e80*/  LDC.64 R4, c[0x0][0x380] ;  /* 0x0000e000ff047b82 */ /* 0x000e220000000a00 */
[----:B------:R-:W-:Y:S02]  /*1e90*/  IMAD R3, R7, 0x100, R18 ;  /* 0x0000010007037824 */ /* 0x000fe400078e0212 */
[----:B------:R-:W-:Y:S02]  /*1ea0*/  IMAD.MOV.U32 R2, RZ, RZ, R13 ;  /* 0x000000ffff027224 */ /* 0x000fe400078e000d */
[----:B0-----:R-:W-:-:S04]  /*1eb0*/  IMAD.WIDE.U32 R4, R3, 0x8, R4 ;  /* 0x0000000803047825 */ /* 0x001fc800078e0004 */
[----:B------:R-:W-:-:S05]  /*1ec0*/  IMAD.MOV.U32 R3, RZ, RZ, RZ ;  /* 0x000000ffff037224 */ /* 0x000fca00078e00ff */
[----:B------:R0:W-:Y:S02]  /*1ed0*/  REDG.E.ADD.64.STRONG.GPU desc[UR18][R4.64], R2 ;  /* 0x000000020400798e */ /* 0x0001e4000c12e512 */
.L_x_172:
[----:B------:R-:W-:Y:S05]  /*1ee0*/  BSYNC.RECONVERGENT B1 ;  /* 0x0000000000017941 */ /* 0x000fea0003800200 */
.L_x_171:
[----:B------:R-:W-:Y:S04]  /*1ef0*/  BSSY.RECONVERGENT B1, `(.L_x_173) ;  /* 0x0000008000017945 */ /* 0x000fe80003800200 */
[----:B------:R-:W-:Y:S05]  /*1f00*/  @!P1 BRA `(.L_x_174) ;  /* 0x0000000000189947 */ /* 0x000fea0003800000 */
[----:B0-----:R-:W0:Y:S01]  /*1f10*/  LDC.64 R2, c[0x0][0x380] ;  /* 0x0000e000ff027b82 */ /* 0x001e220000000a00 */
[----:B------:R-:W-:Y:S02]  /*1f20*/  IMAD R5, R7, 0x100, R18 ;  /* 0x0000010007057824 */ /* 0x000fe400078e0212 */
[----:B------:R-:W-:Y:S02]  /*1f30*/  HFMA2 R15, -RZ, RZ, 0, 0 ;  /* 0x00000000ff0f7431 */ /* 0x000fe400000001ff */
[----:B------:R-:W-:-:S04]  /*1f40*/  VIADD R5, R5, 0x100 ;  /* 0x0000010005057836 */ /* 0x000fc80000000000 */
[----:B0-----:R-:W-:-:S05]  /*1f50*/  IMAD.WIDE.U32 R2, R5, 0x8, R2 ;  /* 0x0000000805027825 */ /* 0x001fca00078e0002 */
[----:B------:R1:W-:Y:S02]  /*1f60*/  REDG.E.ADD.64.STRONG.GPU desc[UR18][R2.64], R14 ;  /* 0x0000000e0200798e */ /* 0x0003e4000c12e512 */
.L_x_174:
[----:B------:R-:W-:Y:S05]  /*1f70*/  BSYNC.RECONVERGENT B1 ;  /* 0x0000000000017941 */ /* 0x000fea0003800200 */
.L_x_173:
[----:B------:R-:W-:Y:S04]  /*1f80*/  BSSY.RECONVERGENT B1, `(.L_x_175) ;  /* 0x0000009000017945 */ /* 0x000fe80003800200 */
[----:B------:R-:W-:Y:S05]  /*1f90*/  @!P2 BRA `(.L_x_176) ;  /* 0x00000000001ca947 */ /* 0x000fea0003800000 */
[----:B01----:R-:W0:Y:S01]  /*1fa0*/  LDC.64 R2, c[0x0][0x380] ;  /* 0x0000e000ff027b82 */ /* 0x003e220000000a00 */
[----:B------:R-:W-:Y:S02]  /*1fb0*/  IMAD R5, R7, 0x100, R18 ;  /* 0x0000010007057824 */ /* 0x000fe400078e0212 */
[----:B------:R-:W-:Y:S02]  /*1fc0*/  IMAD.MOV.U32 R4, RZ, RZ, R6 ;  /* 0x000000ffff047224 */ /* 0x000fe400078e0006 */
[----:B------:R-:W-:-:S04]  /*1fd0*/  VIADD R5, R5, 0x200 ;  /* 0x0000020005057836 */ /* 0x000fc80000000000 */
[----:B0-----:R-:W-:-:S04]  /*1fe0*/  IMAD.WIDE.U32 R2, R5, 0x8, R2 ;  /* 0x0000000805027825 */ /* 0x001fc800078e0002 */
[----:B------:R-:W-:-:S05]  /*1ff0*/  IMAD.MOV.U32 R5, RZ, RZ, RZ ;  /* 0x000000ffff057224 */ /* 0x000fca00078e00ff */
[----:B------:R2:W-:Y:S02]  /*2000*/  REDG.E.ADD.64.STRONG.GPU desc[UR18][R2.64], R4 ;  /* 0x000000040200798e */ /* 0x0005e4000c12e512 */
.L_x_176:
[----:B------:R-:W-:Y:S05]  /*2010*/  BSYNC.RECONVERGENT B1 ;  /* 0x0000000000017941 */ /* 0x000fea0003800200 */
.L_x_175:
[----:B------:R-:W-:Y:S04]  /*2020*/  BSSY.RECONVERGENT B1, `(.L_x_177) ;  /* 0x0000008000017945 */ /* 0x000fe80003800200 */
[----:B------:R-:W-:Y:S05]  /*2030*/  @!P3 BRA `(.L_x_178) ;  /* 0x000000000018b947 */ /* 0x000fea0003800000 */
[----:B012---:R-:W0:Y:S01]  /*2040*/  LDC.64 R2, c[0x0][0x380] ;  /* 0x0000e000ff027b82 */ /* 0x007e220000000a00 */
[----:B------:R-:W-:Y:S01]  /*2050*/  IMAD R5, R7, 0x100, R18 ;  /* 0x0000010007057824 */ /* 0x000fe200078e0212 */
[----:B------:R-:W-:-:S03]  /*2060*/  MOV R13, RZ ;  /* 0x000000ff000d7202 */ /* 0x000fc60000000f00 */
[----:B------:R-:W-:-:S04]  /*2070*/  VIADD R5, R5, 0x300 ;  /* 0x0000030005057836 */ /* 0x000fc80000000000 */
[----:B0-----:R-:W-:-:S05]  /*2080*/  IMAD.WIDE.U32 R2, R5, 0x8, R2 ;  /* 0x0000000805027825 */ /* 0x001fca00078e0002 */
[----:B------:R3:W-:Y:S02]  /*2090*/  REDG.E.ADD.64.STRONG.GPU desc[UR18][R2.64], R12 ;  /* 0x0000000c0200798e */ /* 0x0007e4000c12e512 */
.L_x_178:
[----:B------:R-:W-:Y:S05]  /*20a0*/  BSYNC.RECONVERGENT B1 ;  /* 0x0000000000017941 */ /* 0x000fea0003800200 */
.L_x_177:
[----:B------:R-:W-:-:S07]  /*20b0*/  VIADD R7, R7, 0x4 ;  /* 0x0000000407077836 */ /* 0x000fce0000000000 */
.L_x_170:
[----:B------:R-:W-:Y:S01]  /*20c0*/  UISETP.NE.AND UP0, UPT, UR9, URZ, UPT ;  /* 0x000000ff0900728c */ /* 0x000fe2000bf05270 */
[----:B------:R-:W-:Y:S08]  /*20d0*/  BSSY.RECONVERGENT B1, `(.L_x_169) ;  /* 0x0000028000017945 */ /* 0x000ff00003800200 */
[----:B------:R-:W-:Y:S05]  /*20e0*/  BRA.U !UP0, `(.L_x_179) ;  /* 0x0000000108987547 */ /* 0x000fea000b800000 */
[----:B------:R-:W-:-:S13]  /*20f0*/  ISETP.NE.AND P0, PT, R0, RZ, PT ;  /* 0x000000ff0000720c */ /* 0x000fda0003f05270 */
[----:B------:R-:W-:Y:S05]  /*2100*/  @!P0 BRA `(.L_x_180) ;  /* 0x0000000000608947 */ /* 0x000fea0003800000 */
[----:B0123--:R-:W-:Y:S01]  /*2110*/  IMAD R2, R7, 0x400, R27 ;  /* 0x0000040007027824 */ /* 0x00ffe200078e021b */
[----:B------:R-:W-:Y:S04]  /*2120*/  BSSY.RECONVERGENT B2, `(.L_x_181) ;  /* 0x000000b000027945 */ /* 0x000fe80003800200 */
[----:B------:R-:W0:Y:S04]  /*2130*/  LDS R4, [R2] ;  /* 0x0000000002047984 */ /* 0x000e280000000800 */
[----:B------:R-:W1:Y:S01]  /*2140*/  LDS R6, [R2+0x400] ;  /* 0x0004000002067984 */ /* 0x000e620000000800 */
[----:B0-----:R-:W-:-:S02]  /*2150*/  ISETP.NE.AND P0, PT, R4, RZ, PT ;  /* 0x000000ff0400720c */ /* 0x001fc40003f05270 */
[----:B-1----:R-:W-:-:S11]  /*2160*/  ISETP.NE.AND P1, PT, R6, RZ, PT ;  /* 0x000000ff0600720c */ /* 0x002fd60003f25270 */
[----:B------:R-:W-:Y:S05]  /*2170*/  @!P0 BRA `(.L_x_182) ;  /* 0x0000000000148947 */ /* 0x000fea0003800000 */
[----:B------:R-:W0:Y:S01]  /*2180*/  LDC.64 R2, c[0x0][0x380] ;  /* 0x0000e000ff027b82 */ /* 0x000e220000000a00 */
[----:B------:R-:W-:-:S04]  /*2190*/  IMAD R5, R7, 0x100, R18 ;  /* 0x0000010007057824 */ /* 0x000fc800078e0212 */
[----:B0-----:R-:W-:-:S04]  /*21a0*/  IMAD.WIDE.U32 R2, R5, 0x8, R2 ;  /* 0x0000000805027825 */ /* 0x001fc800078e0002 */
[----:B------:R-:W-:-:S05]  /*21b0*/  IMAD.MOV.U32 R5, RZ, RZ, RZ ;  /* 0x000000ffff057224 */ /* 0x000fca00078e00ff */
[----:B------:R0:W-:Y:S02]  /*21c0*/  REDG.E.ADD.64.STRONG.GPU desc[UR18][R2.64], R4 ;  /* 0x000000040200798e */ /* 0x0001e4000c12e512 */
.L_x_182:
[----:B------:R-:W-:Y:S05]  /*21d0*/  BSYNC.RECONVERGENT B2 ;  /* 0x0000000000027941 */ /* 0x000fea0003800200 */
.L_x_181:
[----:B------:R-:W-:Y:S04]  /*21e0*/  BSSY.RECONVERGENT B2, `(.L_x_183) ;  /* 0x0000009000027945 */ /* 0x000fe80003800200 */
[----:B------:R-:W-:Y:S05]  /*21f0*/  @!P1 BRA `(.L_x_184) ;  /* 0x00000000001c9947 */ /* 0x000fea0003800000 */
[----:B0-----:R-:W0:Y:S01]  /*2200*/  LDC.64 R2, c[0x0][0x380] ;  /* 0x0000e000ff027b82 */ /* 0x001e220000000a00 */
[----:B------:R-:W-:-:S05]  /*2210*/  IMAD R4, R7, 0x100, R18 ;  /* 0x0000010007047824 */ /* 0x000fca00078e0212 */
[----:B------:R-:W-:Y:S01]  /*2220*/  IADD3 R5, PT, PT, R4, 0x100, RZ ;  /* 0x0000010004057810 */ /* 0x000fe20007ffe0ff */
[----:B------:R-:W-:-:S04]  /*2230*/  IMAD.MOV.U32 R4, RZ, RZ, R6 ;  /* 0x000000ffff047224 */ /* 0x000fc800078e0006 */
[----:B0-----:R-:W-:-:S04]  /*2240*/  IMAD.WIDE.U32 R2, R5, 0x8, R2 ;  /* 0x0000000805027825 */ /* 0x001fc800078e0002 */
[----:B------:R-:W-:-:S05]  /*2250*/  IMAD.MOV.U32 R5, RZ, RZ, RZ ;  /* 0x000000ffff057224 */ /* 0x000fca00078e00ff */
[----:B------:R1:W-:Y:S02]  /*2260*/  REDG.E.ADD.64.STRONG.GPU desc[UR18][R2.64], R4 ;  /* 0x000000040200798e */ /* 0x0003e4000c12e512 */
.L_x_184:
[----:B------:R-:W-:Y:S05]  /*2270*/  BSYNC.RECONVERGENT B2 ;  /* 0x0000000000027941 */ /* 0x000fea0003800200 */
.L_x_183:
[----:B------:R-:W-:-:S07]  /*2280*/  VIADD R7, R7, 0x2 ;  /* 0x0000000207077836 */ /* 0x000fce0000000000 */
.L_x_180:
[----:B------:R-:W-:-:S13]  /*2290*/  ISETP.NE.AND P0, PT, R11, RZ, PT ;  /* 0x000000ff0b00720c */ /* 0x000fda0003f05270 */
[----:B------:R-:W-:Y:S05]  /*22a0*/  @!P0 BRA `(.L_x_179) ;  /* 0x0000000000288947 */ /* 0x000fea0003800000 */
[----:B0123--:R-:W-:-:S05]  /*22b0*/  IMAD R2, R7, 0x400, R27 ;  /* 0x0000040007027824 */ /* 0x00ffca00078e021b */
[----:B------:R-:W0:Y:S02]  /*22c0*/  LDS R6, [R2] ;  /* 0x0000000002067984 */ /* 0x000e240000000800 */
[----:B0-----:R-:W-:-:S13]  /*22d0*/  ISETP.NE.AND P0, PT, R6, RZ, PT ;  /* 0x000000ff0600720c */ /* 0x001fda0003f05270 */
[----:B------:R-:W-:Y:S05]  /*22e0*/  @!P0 BRA `(.L_x_179) ;  /* 0x0000000000188947 */ /* 0x000fea0003800000 */
[----:B------:R-:W0:Y:S01]  /*22f0*/  LDC.64 R2, c[0x0][0x380] ;  /* 0x0000e000ff027b82 */ /* 0x000e220000000a00 */
[----:B------:R-:W-:-:S04]  /*2300*/  IMAD R5, R7, 0x100, R18 ;  /* 0x0000010007057824 */ /* 0x000fc800078e0212 */
[----:B0-----:R-:W-:Y:S01]  /*2310*/  IMAD.WIDE.U32 R4, R5, 0x8, R2 ;  /* 0x0000000805047825 */ /* 0x001fe200078e0002 */
[----:B------:R-:W-:-:S03]  /*2320*/  MOV R2, R6 ;  /* 0x0000000600027202 */ /* 0x000fc60000000f00 */
[----:B------:R-:W-:-:S05]  /*2330*/  IMAD.MOV.U32 R3, RZ, RZ, RZ ;  /* 0x000000ffff037224 */ /* 0x000fca00078e00ff */
[----:B------:R4:W-:Y:S02]  /*2340*/  REDG.E.ADD.64.STRONG.GPU desc[UR18][R4.64], R2 ;  /* 0x000000020400798e */ /* 0x0009e4000c12e512 */
.L_x_179:
[----:B------:R-:W-:Y:S05]  /*2350*/  BSYNC.RECONVERGENT B1 ;  /* 0x0000000000017941 */ /* 0x000fea0003800200 */
.L_x_169:
[----:B------:R-:W-:-:S13]  /*2360*/  ISETP.GT.U32.AND P0, PT, R18, 0x7f, PT ;  /* 0x0000007f1200780c */ /* 0x000fda0003f04070 */
[----:B------:R-:W-:Y:S05]  /*2370*/  @P0 BRA `(.L_x_150) ;  /* 0x00000008008c0947 */ /* 0x000fea0003800000 */
[----:B------:R-:W-:Y:S01]  /*2380*/  ISETP.GE.U32.AND P0, PT, R8, 0x7, PT ;  /* 0x000000070800780c */ /* 0x000fe20003f06070 */
[----:B------:R-:W-:-:S12]  /*2390*/  IMAD.MOV.U32 R7, RZ, RZ, RZ ;  /* 0x000000ffff077224 */ /* 0x000fd800078e00ff */
[----:B------:R-:W-:Y:S05]  /*23a0*/  @!P0 BRA `(.L_x_185) ;  /* 0x0000000400148947 */ /* 0x000fea0003800000 */
[----:B01234-:R-:W0:Y:S01]  /*23b0*/  LDC.64 R2, c[0x0][0x380] ;  /* 0x0000e000ff027b82 */ /* 0x01fe220000000a00 */
[----:B------:R-:W-:-:S07]  /*23c0*/  IMAD.MOV.U32 R8, RZ, RZ, RZ ;  /* 0x000000ffff087224 */ /* 0x000fce00078e00ff */
.L_x_202:
[C---:B------:R-:W-:Y:S01]  /*23d0*/  IMAD R29, R8.reuse, 0x400, R27 ;  /* 0x00000400081d7824 */ /* 0x040fe200078e021b */
[----:B------:R-:W-:Y:S01]  /*23e0*/  BSSY.RECONVERGENT B1, `(.L_x_186) ;  /* 0x000000c000017945 */ /* 0x000fe20003800200 */
[----:B01234-:R-:W-:-:S03]  /*23f0*/  IMAD R5, R8, 0x100, R18 ;  /* 0x0000010008057824 */ /* 0x01ffc600078e0212 */
[----:B------:R-:W1:Y:S01]  /*2400*/  LDS R6, [R29+0x200] ;  /* 0x000200001d067984 */ /* 0x000e620000000800 */
[----:B0-----:R-:W-:-:S03]  /*2410*/  IMAD.WIDE.U32 R4, R5, 0x8, R2 ;  /* 0x0000000805047825 */ /* 0x001fc600078e0002 */
[----:B------:R-:W0:Y:S04]  /*2420*/  LDS R12, [R29+0x600] ;  /* 0x000600001d0c7984 */ /* 0x000e280000000800 */
[----:B------:R2:W3:Y:S04]  /*2430*/  LDS R17, [R29+0xa00] ;  /* 0x000a00001d117984 */ /* 0x0004e80000000800 */
[----:B------:R2:W4:Y:S01]  /*2440*/  LDS R13, [R29+0xe00] ;  /* 0x000e00001d0d7984 */ /* 0x0005220000000800 */
[----:B-1----:R-:W-:Y:S02]  /*2450*/  ISETP.NE.AND P0, PT, R6, RZ, PT ;  /* 0x000000ff0600720c */ /* 0x002fe40003f05270 */
[----:B0-----:R-:W-:-:S11]  /*2460*/  ISETP.NE.AND P1, PT, R12, RZ, PT ;  /* 0x000000ff0c00720c */ /* 0x001fd60003f25270 */
[----:B--234-:R-:W-:Y:S05]  /*2470*/  @!P0 BRA `(.L_x_187) ;  /* 0x0000000000088947 */ /* 0x01cfea0003800000 */
[----:B------:R-:W-:-:S05]  /*2480*/  HFMA2 R7, -RZ, RZ, 0, 0 ;  /* 0x00000000ff077431 */ /* 0x000fca00000001ff */
[----:B------:R0:W-:Y:S02]  /*2490*/  REDG.E.ADD.64.STRONG.GPU desc[UR18][R4.64+0x400], R6 ;  /* 0x000400060400798e */ /* 0x0001e4000c12e512 */
.L_x_187:
[----:B------:R-:W-:Y:S05]  /*24a0*/  BSYNC.RECONVERGENT B1 ;  /* 0x0000000000017941 */ /* 0x000fea0003800200 */
.L_x_186:
[----:B------:R-:W-:Y:S04]  /*24b0*/  BSSY.RECONVERGENT B1, `(.L_x_188) ;  /* 0x0000005000017945 */ /* 0x000fe80003800200 */
[----:B------:R-:W-:Y:S05]  /*24c0*/  @!P1 BRA `(.L_x_189) ;  /* 0x00000000000c9947 */ /* 0x000fea0003800000 */
[----:B0-----:R-:W-:Y:S02]  /*24d0*/  IMAD.MOV.U32 R6, RZ, RZ, R12 ;  /* 0x000000ffff067224 */ /* 0x001fe400078e000c */
[----:B------:R-:W-:-:S05]  /*24e0*/  IMAD.MOV.U32 R7, RZ, RZ, RZ ;  /* 0x000000ffff077224 */ /* 0x000fca00078e00ff */
[----:B------:R1:W-:Y:S02]  /*24f0*/  REDG.E.ADD.64.STRONG.GPU desc[UR18][R4.64+0xc00], R6 ;  /* 0x000c00060400798e */ /* 0x0003e4000c12e512 */
.L_x_189:
[----:B------:R-:W-:Y:S05]  /*2500*/  BSYNC.RECONVERGENT B1 ;  /* 0x0000000000017941 */ /* 0x000fea0003800200 */
.L_x_188:
[----:B------:R-:W2:Y:S01]  /*2510*/  LDS R15, [R29+0x1200] ;  /* 0x001200001d0f7984 */ /* 0x000ea20000000800 */
[----:B------:R-:W-:Y:S01]  /*2520*/  ISETP.NE.AND P6, PT, R17, RZ, PT ;  /* 0x000000ff1100720c */ /* 0x000fe20003fc5270 */
[----:B------:R-:W-:Y:S01]  /*2530*/  VIADD R8, R8, 0x8 ;  /* 0x0000000808087836 */ /* 0x000fe20000000000 */
[----:B------:R-:W-:Y:S01]  /*2540*/  BSSY.RECONVERGENT B1, `(.L_x_190) ;  /* 0x000000e000017945 */ /* 0x000fe20003800200 */
[----:B------:R-:W3:Y:S01]  /*2550*/  LDS R12, [R29+0x1600] ;  /* 0x001600001d0c7984 */ /* 0x000ee20000000800 */
[----:B------:R-:W-:Y:S02]  /*2560*/  ISETP.NE.AND P1, PT, R13, RZ, PT ;  /* 0x000000ff0d00720c */ /* 0x000fe40003f25270 */
[----:B------:R-:W-:Y:S01]  /*2570*/  ISETP.NE.AND P0, PT, R8, R9, PT ;  /* 0x000000090800720c */ /* 0x000fe20003f05270 */
[----:B------:R-:W4:Y:S04]  /*2580*/  LDS R14, [R29+0x1a00] ;  /* 0x001a00001d0e7984 */ /* 0x000f280000000800 */
[----:B------:R-:W5:Y:S01]  /*2590*/  LDS R16, [R29+0x1e00] ;  /* 0x001e00001d107984 */ /* 0x000f620000000800 */
[----:B--2---:R-:W-:-:S02]  /*25a0*/  ISETP.NE.AND P2, PT, R15, RZ, PT ;  /* 0x000000ff0f00720c */ /* 0x004fc40003f45270 */
[----:B---3--:R-:W-:Y:S02]  /*25b0*/  ISETP.NE.AND P3, PT, R12, RZ, PT ;  /* 0x000000ff0c00720c */ /* 0x008fe40003f65270 */
[----:B----4-:R-:W-:Y:S02]  /*25c0*/  ISETP.NE.AND P4, PT, R14, RZ, PT ;  /* 0x000000ff0e00720c */ /* 0x010fe40003f85270 */
[----:B-----5:R-:W-:Y:S01]  /*25d0*/  ISETP.NE.AND P5, PT, R16, RZ, PT ;  /* 0x000000ff1000720c */ /* 0x020fe20003fa5270 */
[----:B------:R-:W-:-:S12]  /*25e0*/  @!P6 BRA `(.L_x_191) ;  /* 0x00000000000ce947 */ /* 0x000fd80003800000 */
[----:B01----:R-:W-:Y:S02]  /*25f0*/  IMAD.MOV.U32 R6, RZ, RZ, R17 ;  /* 0x000000ffff067224 */ /* 0x003fe400078e0011 */
[----:B------:R-:W-:-:S05]  /*2600*/  IMAD.MOV.U32 R7, RZ, RZ, RZ ;  /* 0x000000ffff077224 */ /* 0x000fca00078e00ff */
[----:B------:R2:W-:Y:S02]  /*2610*/  REDG.E.ADD.64.STRONG.GPU desc[UR18][R4.64+0x1400], R6 ;  /* 0x001400060400798e */ /* 0x0005e4000c12e512 */
.L_x_191:
[----:B------:R-:W-:Y:S05]  /*2620*/  BSYNC.RECONVERGENT B1 ;  /* 0x0000000000017941 */ /* 0x000fea0003800200 */
.L_x_190:
[----:B------:R-:W-:Y:S04]  /*2630*/  BSSY.RECONVERGENT B1, `(.L_x_192) ;  /* 0x0000005000017945 */ /* 0x000fe80003800200 */
[----:B------:R-:W-:Y:S05]  /*2640*/  @!P1 BRA `(.L_x_193) ;  /* 0x00000000000c9947 */ /* 0x000fea0003800000 */
[----:B012---:R-:W-:Y:S01]  /*2650*/  MOV R6, R13 ;  /* 0x0000000d00067202 */ /* 0x007fe20000000f00 */
[----:B------:R-:W-:-:S05]  /*2660*/  IMAD.MOV.U32 R7, RZ, RZ, RZ ;  /* 0x000000ffff077224 */ /* 0x000fca00078e00ff */
[----:B------:R3:W-:Y:S02]  /*2670*/  REDG.E.ADD.64.STRONG.GPU desc[UR18][R4.64+0x1c00], R6 ;  /* 0x001c00060400798e */ /* 0x0007e4000c12e512 */
.L_x_193:
[----:B------:R-:W-:Y:S05]  /*2680*/  BSYNC.RECONVERGENT B1 ;  /* 0x0000000000017941 */ /* 0x000fea0003800200 */
.L_x_192:
[----:B------:R-:W-:Y:S04]  /*2690*/  BSSY.RECONVERGENT B1, `(.L_x_194) ;  /* 0x0000005000017945 */ /* 0x000fe80003800200 */
[----:B------:R-:W-:Y:S05]  /*26a0*/  @!P2 BRA `(.L_x_195) ;  /* 0x00000000000ca947 */ /* 0x000fea0003800000 */
[----:B0123--:R-:W-:Y:S02]  /*26b0*/  IMAD.MOV.U32 R6, RZ, RZ, R15 ;  /* 0x000000ffff067224 */ /* 0x00ffe400078e000f */
[----:B------:R-:W-:-:S05]  /*26c0*/  IMAD.MOV.U32 R7, RZ, RZ, RZ ;  /* 0x000000ffff077224 */ /* 0x000fca00078e00ff */
[----:B------:R4:W-:Y:S02]  /*26d0*/  REDG.E.ADD.64.STRONG.GPU desc[UR18][R4.64+0x2400], R6 ;  /* 0x002400060400798e */ /* 0x0009e4000c12e512 */
.L_x_195:
[----:B------:R-:W-:Y:S05]  /*26e0*/  BSYNC.RECONVERGENT B1 ;  /* 0x0000000000017941 */ /* 0x000fea0003800200 */
.L_x_194:
[----:B------:R-:W-:Y:S04]  /*26f0*/  BSSY.RECONVERGENT B1, `(.L_x_196) ;  /* 0x0000004000017945 */ /* 0x000fe80003800200 */
[----:B------:R-:W-:Y:S05]  /*2700*/  @!P3 BRA `(.L_x_197) ;  /* 0x000000000008b947 */ /* 0x000fea0003800000 */
[----:B------:R-:W-:-:S05]  /*2710*/  IMAD.MOV.U32 R13, RZ, RZ, RZ ;  /* 0x000000ffff0d7224 */ /* 0x000fca00078e00ff */
[----:B------:R0:W-:Y:S02]  /*2720*/  REDG.E.ADD.64.STRONG.GPU desc[UR18][R4.64+0x2c00], R12 ;  /* 0x002c000c0400798e */ /* 0x0001e4000c12e512 */
.L_x_197:
[----:B------:R-:W-:Y:S05]  /*2730*/  BSYNC.RECONVERGENT B1 ;  /* 0x0000000000017941 */ /* 0x000fea0003800200 */
.L_x_196:
[----:B------:R-:W-:Y:S04]  /*2740*/  BSSY.RECONVERGENT B1, `(.L_x_198) ;  /* 0x0000004000017945 */ /* 0x000fe80003800200 */
[----:B------:R-:W-:Y:S05]  /*2750*/  @!P4 BRA `(.L_x_199) ;  /* 0x000000000008c947 */ /* 0x000fea0003800000 */
[----:B------:R-:W-:-:S05]  /*2760*/  IMAD.MOV.U32 R15, RZ, RZ, RZ ;  /* 0x000000ffff0f7224 */ /* 0x000fca00078e00ff */
[----:B------:R0:W-:Y:S02]  /*2770*/  REDG.E.ADD.64.STRONG.GPU desc[UR18][R4.64+0x3400], R14 ;  /* 0x0034000e0400798e */ /* 0x0001e4000c12e512 */
.L_x_199:
[----:B------:R-:W-:Y:S05]  /*2780*/  BSYNC.RECONVERGENT B1 ;  /* 0x0000000000017941 */ /* 0x000fea0003800200 */
.L_x_198:
[----:B------:R-:W-:Y:S04]  /*2790*/  BSSY.RECONVERGENT B1, `(.L_x_200) ;  /* 0x0000004000017945 */ /* 0x000fe80003800200 */
[----:B------:R-:W-:Y:S05]  /*27a0*/  @!P5 BRA `(.L_x_201) ;  /* 0x000000000008d947 */ /* 0x000fea0003800000 */
[----:B------:R-:W-:-:S05]  /*27b0*/  HFMA2 R17, -RZ, RZ, 0, 0 ;  /* 0x00000000ff117431 */ /* 0x000fca00000001ff */
[----:B------:R0:W-:Y:S02]  /*27c0*/  REDG.E.ADD.64.STRONG.GPU desc[UR18][R4.64+0x3c00], R16 ;  /* 0x003c00100400798e */ /* 0x0001e4000c12e512 */
.L_x_201:
[----:B------:R-:W-:Y:S05]  /*27d0*/  BSYNC.RECONVERGENT B1 ;  /* 0x0000000000017941 */ /* 0x000fea0003800200 */
.L_x_200:
[----:B------:R-:W-:Y:S05]  /*27e0*/  @P0 BRA `(.L_x_202) ;  /* 0xfffffff800f80947 */ /* 0x000fea000383ffff */
[----:B01234-:R-:W-:-:S07]  /*27f0*/  IMAD.MOV.U32 R7, RZ, RZ, R9 ;  /* 0x000000ffff077224 */ /* 0x01ffce00078e0009 */
.L_x_185:
[----:B------:R-:W-:-:S09]  /*2800*/  UISETP.NE.AND UP0, UPT, UR20, URZ, UPT ;  /* 0x000000ff1400728c */ /* 0x000fd2000bf05270 */
[----:B------:R-:W-:Y:S05]  /*2810*/  BRA.U !UP0, `(.L_x_150) ;  /* 0x0000000508647547 */ /* 0x000fea000b800000 */
[----:B------:R-:W-:-:S13]  /*2820*/  ISETP.GE.U32.AND P0, PT, R10, 0x3, PT ;  /* 0x000000030a00780c */ /* 0x000fda0003f06070 */
[----:B------:R-:W-:Y:S05]  /*2830*/  @!P0 BRA `(.L_x_203) ;  /* 0x0000000000c08947 */ /* 0x000fea0003800000 */
[----:B01234-:R-:W-:Y:S01]  /*2840*/  IMAD R2, R7, 0x400, R27 ;  /* 0x0000040007027824 */ /* 0x01ffe200078e021b */
[----:B------:R-:W-:Y:S04]  /*2850*/  BSSY.RECONVERGENT B1, `(.L_x_204) ;  /* 0x0000010000017945 */ /* 0x000fe80003800200 */
[----:B------:R-:W0:Y:S04]  /*2860*/  LDS R10, [R2+0x200] ;  /* 0x00020000020a7984 */ /* 0x000e280000000800 */
        /* <DEDUP_REMOVED lines=14> */
.L_x_205:
[----:B------:R-:W-:Y:S05]  /*2950*/  BSYNC.RECONVERGENT B1 ;  /* 0x0000000000017941 */ /* 0x000fea0003800200 */
.L_x_204:
[----:B------:R-:W-:Y:S04]  /*2960*/  BSSY.RECONVERGENT B1, `(.L_x_206) ;  /* 0x0000009000017945 */ /* 0x000fe80003800200 */
[----:B------:R-:W-:Y:S05]  /*2970*/  @!P1 BRA `(.L_x_207) ;  /* 0x00000000001c9947 */ /* 0x000fea0003800000 */
[----:B0-----:R-:W0:Y:S01]  /*2980*/  LDC.64 R4, c[0x0][0x380] ;  /* 0x0000e000ff047b82 */ /* 0x001e220000000a00 */
[----:B------:R-:W-:Y:S01]  /*2990*/  LEA R3, R7, R18, 0x8 ;  /* 0x0000001207037211 */ /* 0x000fe200078e40ff */
[----:B------:R-:W-:-:S04]  /*29a0*/  IMAD.MOV.U32 R2, RZ, RZ, R9 ;  /* 0x000000ffff027224 */ /* 0x000fc800078e0009 */
[----:B------:R-:W-:-:S04]  /*29b0*/  VIADD R3, R3, 0x100 ;  /* 0x0000010003037836 */ /* 0x000fc80000000000 */
[----:B0-----:R-:W-:-:S04]  /*29c0*/  IMAD.WIDE.U32 R4, R3, 0x8, R4 ;  /* 0x0000000803047825 */ /* 0x001fc800078e0004 */
[----:B------:R-:W-:-:S05]  /*29d0*/  IMAD.MOV.U32 R3, RZ, RZ, RZ ;  /* 0x000000ffff037224 */ /* 0x000fca00078e00ff */
[----:B------:R1:W-:Y:S02]  /*29e0*/  REDG.E.ADD.64.STRONG.GPU desc[UR18][R4.64+0x400], R2 ;  /* 0x000400020400798e */ /* 0x0003e4000c12e512 */
.L_x_207:
[----:B------:R-:W-:Y:S05]  /*29f0*/  BSYNC.RECONVERGENT B1 ;  /* 0x0000000000017941 */ /* 0x000fea0003800200 */
.L_x_206:
[----:B------:R-:W-:Y:S04]  /*2a00*/  BSSY.RECONVERGENT B1, `(.L_x_208) ;  /* 0x0000009000017945 */ /* 0x000fe80003800200 */
[----:B------:R-:W-:Y:S05]  /*2a10*/  @!P2 BRA `(.L_x_209) ;  /* 0x00000000001ca947 */ /* 0x000fea0003800000 */
[----:B01----:R-:W0:Y:S01]  /*2a20*/  LDC.64 R2, c[0x0][0x380] ;  /* 0x0000e000ff027b82 */ /* 0x003e220000000a00 */
[----:B------:R-:W-:Y:S01]  /*2a30*/  IMAD R5, R7, 0x100, R18 ;  /* 0x0000010007057824 */ /* 0x000fe200078e0212 */
[----:B------:R-:W-:-:S03]  /*2a40*/  MOV R4, R6 ;  /* 0x0000000600047202 */ /* 0x000fc60000000f00 */
[----:B------:R-:W-:-:S04]  /*2a50*/  VIADD R5, R5, 0x200 ;  /* 0x0000020005057836 */ /* 0x000fc80000000000 */
[----:B0-----:R-:W-:-:S04]  /*2a60*/  IMAD.WIDE.U32 R2, R5, 0x8, R2 ;  /* 0x0000000805027825 */ /* 0x001fc800078e0002 */
[----:B------:R-:W-:-:S05]  /*2a70*/  IMAD.MOV.U32 R5, RZ, RZ, RZ ;  /* 0x000000ffff057224 */ /* 0x000fca00078e00ff */
[----:B------:R2:W-:Y:S02]  /*2a80*/  REDG.E.ADD.64.STRONG.GPU desc[UR18][R2.64+0x400], R4 ;  /* 0x000400040200798e */ /* 0x0005e4000c12e512 */
.L_x_209:
[----:B------:R-:W-:Y:S05]  /*2a90*/  BSYNC.RECONVERGENT B1 ;  /* 0x0000000000017941 */ /* 0x000fea0003800200 */
.L_x_208:
[----:B------:R-:W-:Y:S04]  /*2aa0*/  BSSY.RECONVERGENT B1, `(.L_x_210) ;  /* 0x0000008000017945 */ /* 0x000fe80003800200 */
[----:B------:R-:W-:Y:S05]  /*2ab0*/  @!P3 BRA `(.L_x_211) ;  /* 0x000000000018b947 */ /* 0x000fea0003800000 */
[----:B012---:R-:W0:Y:S01]  /*2ac0*/  LDC.64 R2, c[0x0][0x380] ;  /* 0x0000e000ff027b82 */ /* 0x007e220000000a00 */
[----:B------:R-:W-:Y:S02]  /*2ad0*/  IMAD R5, R7, 0x100, R18 ;  /* 0x0000010007057824 */ /* 0x000fe400078e0212 */
[----:B------:R-:W-:Y:S02]  /*2ae0*/  IMAD.MOV.U32 R9, RZ, RZ, RZ ;  /* 0x000000ffff097224 */ /* 0x000fe400078e00ff */
[----:B------:R-:W-:-:S04]  /*2af0*/  VIADD R5, R5, 0x300 ;  /* 0x0000030005057836 */ /* 0x000fc80000000000 */
[----:B0-----:R-:W-:-:S05]  /*2b00*/  IMAD.WIDE.U32 R2, R5, 0x8, R2 ;  /* 0x0000000805027825 */ /* 0x001fca00078e0002 */
[----:B------:R3:W-:Y:S02]  /*2b10*/  REDG.E.ADD.64.STRONG.GPU desc[UR18][R2.64+0x400], R8 ;  /* 0x000400080200798e */ /* 0x0007e4000c12e512 */
.L_x_211:
[----:B------:R-:W-:Y:S05]  /*2b20*/  BSYNC.RECONVERGENT B1 ;  /* 0x0000000000017941 */ /* 0x000fea0003800200 */
.L_x_210:
[----:B------:R-:W-:-:S07]  /*2b30*/  VIADD R7, R7, 0x4 ;  /* 0x0000000407077836 */ /* 0x000fce0000000000 */
.L_x_203:
[----:B------:R-:W-:-:S09]  /*2b40*/  UISETP.NE.AND UP0, UPT, UR9, URZ, UPT ;  /* 0x000000ff0900728c */ /* 0x000fd2000bf05270 */
[----:B------:R-:W-:Y:S05]  /*2b50*/  BRA.U !UP0, `(.L_x_150) ;  /* 0x0000000108947547 */ /* 0x000fea000b800000 */
[----:B------:R-:W-:-:S13]  /*2b60*/  ISETP.NE.AND P0, PT, R0, RZ, PT ;  /* 0x000000ff0000720c */ /* 0x000fda0003f05270 */
[----:B------:R-:W-:Y:S05]  /*2b70*/  @!P0 BRA `(.L_x_212) ;  /* 0x0000000000608947 */ /* 0x000fea0003800000 */
[----:B01234-:R-:W-:Y:S01]  /*2b80*/  LEA R2, R7, R27, 0xa ;  /* 0x0000001b07027211 */ /* 0x01ffe200078e50ff */
[----:B------:R-:W-:Y:S04]  /*2b90*/  BSSY.RECONVERGENT B1, `(.L_x_213) ;  /* 0x000000b000017945 */ /* 0x000fe80003800200 */
[----:B------:R-:W0:Y:S04]  /*2ba0*/  LDS R4, [R2+0x200] ;  /* 0x0002000002047984 */ /* 0x000e280000000800 */
        /* <DEDUP_REMOVED lines=9> */
.L_x_214:
[----:B------:R-:W-:Y:S05]  /*2c40*/  BSYNC.RECONVERGENT B1 ;  /* 0x0000000000017941 */ /* 0x000fea0003800200 */
.L_x_213:
[----:B------:R-:W-:Y:S04]  /*2c50*/  BSSY.RECONVERGENT B1, `(.L_x_215) ;  /* 0x0000009000017945 */ /* 0x000fe80003800200 */
[----:B------:R-:W-:Y:S05]  /*2c60*/  @!P1 BRA `(.L_x_216) ;  /* 0x00000000001c9947 */ /* 0x000fea0003800000 */
[----:B0-----:R-:W0:Y:S01]  /*2c70*/  LDC.64 R2, c[0x0][0x380] ;  /* 0x0000e000ff027b82 */ /* 0x001e220000000a00 */
[----:B------:R-:W-:-:S04]  /*2c80*/  IMAD R4, R7, 0x100, R18 ;  /* 0x0000010007047824 */ /* 0x000fc800078e0212 */
[----:B------:R-:W-:Y:S02]  /*2c90*/  VIADD R5, R4, 0x100 ;  /* 0x0000010004057836 */ /* 0x000fe40000000000 */
[----:B------:R-:W-:Y:S02]  /*2ca0*/  IMAD.MOV.U32 R4, RZ, RZ, R0 ;  /* 0x000000ffff047224 */ /* 0x000fe400078e0000 */
[----:B0-----:R-:W-:-:S04]  /*2cb0*/  IMAD.WIDE.U32 R2, R5, 0x8, R2 ;  /* 0x0000000805027825 */ /* 0x001fc800078e0002 */
[----:B------:R-:W-:-:S05]  /*2cc0*/  HFMA2 R5, -RZ, RZ, 0, 0 ;  /* 0x00000000ff057431 */ /* 0x000fca00000001ff */
[----:B------:R1:W-:Y:S02]  /*2cd0*/  REDG.E.ADD.64.STRONG.GPU desc[UR18][R2.64+0x400], R4 ;  /* 0x000400040200798e */ /* 0x0003e4000c12e512 */
.L_x_216:
[----:B------:R-:W-:Y:S05]  /*2ce0*/  BSYNC.RECONVERGENT B1 ;  /* 0x0000000000017941 */ /* 0x000fea0003800200 */
.L_x_215:
[----:B------:R-:W-:-:S07]  /*2cf0*/  VIADD R7, R7, 0x2 ;  /* 0x0000000207077836 */ /* 0x000fce0000000000 */
.L_x_212:
[----:B------:R-:W-:-:S13]  /*2d00*/  ISETP.NE.AND P0, PT, R11, RZ, PT ;  /* 0x000000ff0b00720c */ /* 0x000fda0003f05270 */
[----:B------:R-:W-:Y:S05]  /*2d10*/  @!P0 BRA `(.L_x_150) ;  /* 0x0000000000248947 */ /* 0x000fea0003800000 */
[----:B------:R-:W-:-:S05]  /*2d20*/  IMAD R0, R7, 0x400, R27 ;  /* 0x0000040007007824 */ /* 0x000fca00078e021b */
[----:B012-4-:R-:W0:Y:S02]  /*2d30*/  LDS R4, [R0+0x200] ;  /* 0x0002000000047984 */ /* 0x017e240000000800 */
[----:B0-----:R-:W-:-:S13]  /*2d40*/  ISETP.NE.AND P0, PT, R4, RZ, PT ;  /* 0x000000ff0400720c */ /* 0x001fda0003f05270 */
[----:B------:R-:W-:Y:S05]  /*2d50*/  @!P0 BRA `(.L_x_150) ;  /* 0x0000000000148947 */ /* 0x000fea0003800000 */
[----:B---3--:R-:W0:Y:S01]  /*2d60*/  LDC.64 R2, c[0x0][0x380] ;  /* 0x0000e000ff027b82 */ /* 0x008e220000000a00 */
[----:B------:R-:W-:Y:S02]  /*2d70*/  IMAD R7, R7, 0x100, R18 ;  /* 0x0000010007077824 */ /* 0x000fe400078e0212 */
[----:B------:R-:W-:Y:S02]  /*2d80*/  IMAD.MOV.U32 R5, RZ, RZ, RZ ;  /* 0x000000ffff057224 */ /* 0x000fe400078e00ff */
[----:B0-----:R-:W-:-:S05]  /*2d90*/  IMAD.WIDE.U32 R2, R7, 0x8, R2 ;  /* 0x0000000807027825 */ /* 0x001fca00078e0002 */
[----:B------:R0:W-:Y:S02]  /*2da0*/  REDG.E.ADD.64.STRONG.GPU desc[UR18][R2.64+0x400], R4 ;  /* 0x000400040200798e */ /* 0x0001e4000c12e512 */
.L_x_150:
[----:B------:R-:W-:Y:S05]  /*2db0*/  BSYNC.RECONVERGENT B0 ;  /* 0x0000000000007941 */ /* 0x000fea0003800200 */
.L_x_149:
[----:B------:R-:W1:Y:S01]  /*2dc0*/  LDCU.64 UR4, c[0x0][0x390] ;  /* 0x00007200ff0477ac */ /* 0x000e620008000a00 */
[----:B------:R-:W-:-:S04]  /*2dd0*/  UIADD3 UR6, UP1, UPT, UR6, 0x1, URZ ;  /* 0x0000000106067890 */ /* 0x000fc8000ff3e0ff */
[----:B------:R-:W-:Y:S02]  /*2de0*/  UIADD3.X UR7, UPT, UPT, URZ, UR7, URZ, UP1, !UPT ;  /* 0x00000007ff077290 */ /* 0x000fe40008ffe4ff */
[----:B-1----:R-:W-:-:S04]  /*2df0*/  UIADD3 UR10, UP0, UPT, UR4, -0x1, URZ ;  /* 0xffffffff040a7890 */ /* 0x002fc8000ff1e0ff */
[----:B------:R-:W-:-:S04]  /*2e00*/  UIADD3.X UR11, UPT, UPT, UR5, -0x1, URZ, UP0, !UPT ;  /* 0xffffffff050b7890 */ /* 0x000fc800087fe4ff */
[----:B------:R-:W-:-:S04]  /*2e10*/  USHF.R.U64 UR10, UR10, 0x1e, UR11 ;  /* 0x0000001e0a0a7899 */ /* 0x000fc8000800120b */
[----:B------:R-:W-:-:S04]  /*2e20*/  UIADD3 UR10, UP0, UPT, UR10, 0x1, URZ ;  /* 0x000000010a0a7890 */ /* 0x000fc8000ff1e0ff */
[----:B------:R-:W-:Y:S02]  /*2e30*/  ULEA.HI.X UR11, UR11, URZ, URZ, 0x2, UP0 ;  /* 0x000000ff0b0b7291 */ /* 0x000fe400080f14ff */
[----:B------:R-:W-:-:S04]  /*2e40*/  UISETP.LT.U32.AND UP0, UPT, UR10, UR4, UPT ;  /* 0x000000040a00728c */ /* 0x000fc8000bf01070 */
[----:B------:R-:W-:-:S04]  /*2e50*/  UISETP.LT.U32.AND.EX UP0, UPT, UR11, UR5, UPT, UP0 ;  /* 0x000000050b00728c */ /* 0x000fc8000bf01100 */
[----:B------:R-:W-:Y:S02]  /*2e60*/  USEL UR4, UR10, UR4, UP0 ;  /* 0x000000040a047287 */ /* 0x000fe40008000000 */
[----:B------:R-:W-:Y:S02]  /*2e70*/  USEL UR5, UR11, UR5, UP0 ;  /* 0x000000050b057287 */ /* 0x000fe40008000000 */
[----:B------:R-:W-:-:S04]  /*2e80*/  UISETP.NE.U32.AND UP0, UPT, UR6, UR4, UPT ;  /* 0x000000040600728c */ /* 0x000fc8000bf05070 */
[----:B------:R-:W-:Y:S01]  /*2e90*/  UISETP.NE.AND.EX UP0, UPT, UR7, UR5, UPT, UP0 ;  /* 0x000000050700728c */ /* 0x000fe2000bf05300 */
[----:B------:R-:W-:Y:S08]  /*2ea0*/  BAR.SYNC.DEFER_BLOCKING 0x0 ;  /* 0x0000000000007b1d */ /* 0x000ff00000010000 */
[----:B------:R-:W-:Y:S05]  /*2eb0*/  BRA.U UP0, `(.L_x_217) ;  /* 0xffffffd100dc7547 */ /* 0x000fea000b83ffff */
[----:B------:R-:W-:Y:S05]  /*2ec0*/  EXIT ;  /* 0x000000000000794d */ /* 0x000fea0003800000 */
.L_x_218:
        /* <DEDUP_REMOVED lines=11> */
.L_x_247:


//--------------------- .text._ZN3cub18CUB_300001_SM_10006detail10radix_sort31DeviceRadixSortSingleTileKernelINS1_5radix10policy_hubIjNS0_8NullTypeEyE10Policy1000ELNS0_9SortOrderE0EjS6_yNS1_21identity_decomposer_tEEEvPKT1_PSB_PKT2_PSF_T3_iiT4_ --------------------------
	.section	.text._ZN3cub18CUB_300001_SM_10006detail10radix_sort31DeviceRadixSortSingleTileKernelINS1_5radix10policy_hubIjNS0_8NullTypeEyE10Policy1000ELNS0_9SortOrderE0EjS6_yNS1_21identity_decomposer_tEEEvPKT1_PSB_PKT2_PSF_T3_iiT4_,"ax",@progbits
	.align	128
        .global         _ZN3cub18CUB_300001_SM_10006detail10radix_sort31DeviceRadixSortSingleTileKernelINS1_5radix10policy_hubIjNS0_8NullTypeEyE10Policy1000ELNS0_9SortOrderE0EjS6_yNS1_21identity_decomposer_tEEEvPKT1_PSB_PKT2_PSF_T3_iiT4_
        .type           _ZN3cub18CUB_300001_SM_10006detail10radix_sort31DeviceRadixSortSingleTileKernelINS1_5radix10policy_hubIjNS0_8NullTypeEyE10Policy1000ELNS0_9SortOrderE0EjS6_yNS1_21identity_decomposer_tEEEvPKT1_PSB_PKT2_PSF_T3_iiT4_,@function
        .size           _ZN3cub18CUB_300001_SM_10006detail10radix_sort31DeviceRadixSortSingleTileKernelINS1_5radix10policy_hubIjNS0_8NullTypeEyE10Policy1000ELNS0_9SortOrderE0EjS6_yNS1_21identity_decomposer_tEEEvPKT1_PSB_PKT2_PSF_T3_iiT4_,(.L_x_248 - _ZN3cub18CUB_300001_SM_10006detail10radix_sort31DeviceRadixSortSingleTileKernelINS1_5radix10policy_hubIjNS0_8NullTypeEyE10Policy1000ELNS0_9SortOrderE0EjS6_yNS1_21identity_decomposer_tEEEvPKT1_PSB_PKT2_PSF_T3_iiT4_)
        .other          _ZN3cub18CUB_300001_SM_10006detail10radix_sort31DeviceRadixSortSingleTileKernelINS1_5radix10policy_hubIjNS0_8NullTypeEyE10Policy1000ELNS0_9SortOrderE0EjS6_yNS1_21identity_decomposer_tEEEvPKT1_PSB_PKT2_PSF_T3_iiT4_,@"STO_CUDA_ENTRY STV_DEFAULT"
_ZN3cub18CUB_300001_SM_10006detail10radix_sort31DeviceRadixSortSingleTileKernelINS1_5radix10policy_hubIjNS0_8NullTypeEyE10Policy1000ELNS0_9SortOrderE0EjS6_yNS1_21identity_decomposer_tEEEvPKT1_PSB_PKT2_PSF_T3_iiT4_:
.text._ZN3cub18CUB_300001_SM_10006detail10radix_sort31DeviceRadixSortSingleTileKernelINS1_5radix10policy_hubIjNS0_8NullTypeEyE10Policy1000ELNS0_9SortOrderE0EjS6_yNS1_21identity_decomposer_tEEEvPKT1_PSB_PKT2_PSF_T3_iiT4_:
[----:B------:R-:W-:Y:S01]  /*0000*/  LDC R1, c[0x0][0x37c] ;  /* 0x0000df00ff017b82 */ /* 0x000fe20000000800 */
[----:B------:R-:W0:Y:S01]  /*0010*/  S2R R0, SR_TID.X ;  /* 0x0000000000007919 */ /* 0x000e220000002100 */
[----:B------:R-:W1:Y:S06]  /*0020*/  LDCU UR4, c[0x0][0x3a0] ;  /* 0x00007400ff0477ac */ /* 0x000e6c0008000800 */
[----:B------:R-:W2:Y:S01]  /*0030*/  LDC.64 R4, c[0x0][0x380] ;  /* 0x0000e000ff047b82 */ /* 0x000ea20000000a00 */
[----:B------:R-:W-:Y:S01]  /*0040*/  IMAD.MOV.U32 R12, RZ, RZ, -0x1 ;  /* 0xffffffffff0c7424 */ /* 0x000fe200078e00ff */
[----:B------:R-:W3:Y:S01]  /*0050*/  LDCU.64 UR10, c[0x0][0x358] ;  /* 0x00006b00ff0a77ac */ /* 0x000ee20008000a00 */
[----:B------:R-:W-:-:S02]  /*0060*/  IMAD.MOV.U32 R13, RZ, RZ, -0x1 ;  /* 0xffffffffff0d7424 */ /* 0x000fc400078e00ff */
[----:B------:R-:W-:Y:S02]  /*0070*/  IMAD.MOV.U32 R15, RZ, RZ, -0x1 ;  /* 0xffffffffff0f7424 */ /* 0x000fe400078e00ff */
[----:B------:R-:W-:Y:S02]  /*0080*/  IMAD.MOV.U32 R14, RZ, RZ, -0x1 ;  /* 0xffffffffff0e7424 */ /* 0x000fe400078e00ff */
[----:B------:R-:W-:Y:S02]  /*0090*/  IMAD.MOV.U32 R16, RZ, RZ, -0x1 ;  /* 0xffffffffff107424 */ /* 0x000fe400078e00ff */
[----:B------:R-:W-:Y:S02]  /*00a0*/  IMAD.MOV.U32 R17, RZ, RZ, -0x1 ;  /* 0xffffffffff117424 */ /* 0x000fe400078e00ff */
[----:B------:R-:W-:Y:S02]  /*00b0*/  IMAD.MOV.U32 R18, RZ, RZ, -0x1 ;  /* 0xffffffffff127424 */ /* 0x000fe400078e00ff */
[----:B------:R-:W-:-:S02]  /*00c0*/  IMAD.MOV.U32 R19, RZ, RZ, -0x1 ;  /* 0xffffffffff137424 */ /* 0x000fc400078e00ff */
[----:B------:R-:W-:Y:S02]  /*00d0*/  IMAD.MOV.U32 R20, RZ, RZ, -0x1 ;  /* 0xffffffffff147424 */ /* 0x000fe400078e00ff */
[----:B------:R-:W-:Y:S01]  /*00e0*/  IMAD.MOV.U32 R21, RZ, RZ, -0x1 ;  /* 0xffffffffff157424 */ /* 0x000fe200078e00ff */
[----:B------:R-:W4:Y:S01]  /*00f0*/  S2UR UR5, SR_CgaCtaId ;  /* 0x00000000000579c3 */ /* 0x000f220000008800 */
[----:B------:R-:W-:Y:S02]  /*0100*/  IMAD.MOV.U32 R22, RZ, RZ, -0x1 ;  /* 0xffffffffff167424 */ /* 0x000fe400078e00ff */
[----:B------:R-:W-:Y:S02]  /*0110*/  IMAD.MOV.U32 R23, RZ, RZ, -0x1 ;  /* 0xffffffffff177424 */ /* 0x000fe400078e00ff */
[----:B------:R-:W-:Y:S02]  /*0120*/  IMAD.MOV.U32 R24, RZ, RZ, -0x1 ;  /* 0xffffffffff187424 */ /* 0x000fe400078e00ff */
[----:B------:R-:W-:-:S02]  /*0130*/  IMAD.MOV.U32 R25, RZ, RZ, -0x1 ;  /* 0xffffffffff197424 */ /* 0x000fc400078e00ff */
[----:B------:R-:W-:Y:S02]  /*0140*/  IMAD.MOV.U32 R26, RZ, RZ, -0x1 ;  /* 0xffffffffff1a7424 */ /* 0x000fe400078e00ff */
[----:B------:R-:W-:Y:S02]  /*0150*/  IMAD.MOV.U32 R27, RZ, RZ, -0x1 ;  /* 0xffffffffff1b7424 */ /* 0x000fe400078e00ff */
[----:B------:R-:W-:Y:S01]  /*0160*/  IMAD.MOV.U32 R28, RZ, RZ, -0x1 ;  /* 0xffffffffff1c7424 */ /* 0x000fe200078e00ff */
[----:B------:R-:W4:Y:S01]  /*0170*/  S2R R29, SR_LANEID ;  /* 0x00000000001d7919 */ /* 0x000f220000000000 */
[----:B0-----:R-:W-:Y:S01]  /*0180*/  IMAD R7, R0, 0x13, RZ ;  /* 0x0000001300077824 */ /* 0x001fe200078e02ff */
[----:B------:R-:W0:Y:S03]  /*0190*/  LDCU.64 UR6, c[0x0][0x3a8] ;  /* 0x00007500ff0677ac */ /* 0x000e260008000a00 */
[C---:B------:R-:W-:Y:S01]  /*01a0*/  VIADD R2, R7.reuse, 0x1 ;  /* 0x0000000107027836 */ /* 0x040fe20000000000 */
[C---:B-1----:R-:W-:Y:S01]  /*01b0*/  ISETP.GE.AND P1, PT, R7.reuse, UR4, PT ;  /* 0x0000000407007c0c */ /* 0x042fe2000bf26270 */
[C---:B------:R-:W-:Y:S01]  /*01c0*/  VIADD R3, R7.reuse, 0x2 ;  /* 0x0000000207037836 */ /* 0x040fe20000000000 */
[----:B------:R-:W1:Y:S01]  /*01d0*/  LDCU UR9, c[0x0][0x3ac] ;  /* 0x00007580ff0977ac */ /* 0x000e620008000800 */
[C---:B------:R-:W-:Y:S01]  /*01e0*/  VIADD R6, R7.reuse, 0x5 ;  /* 0x0000000507067836 */ /* 0x040fe20000000000 */
[----:B------:R-:W-:Y:S01]  /*01f0*/  ISETP.GE.AND P2, PT, R2, UR4, PT ;  /* 0x0000000402007c0c */ /* 0x000fe2000bf46270 */
[----:B------:R-:W-:Y:S01]  /*0200*/  VIADD R2, R7, 0x3 ;  /* 0x0000000307027836 */ /* 0x000fe20000000000 */
[----:B------:R-:W-:Y:S01]  /*0210*/  ISETP.GE.AND P3, PT, R3, UR4, PT ;  /* 0x0000000403007c0c */ /* 0x000fe2000bf66270 */
[----:B--2---:R-:W-:Y:S01]  /*0220*/  IMAD.WIDE.U32 R4, R7, 0x4, R4 ;  /* 0x0000000407047825 */ /* 0x004fe200078e0004 */
[----:B------:R-:W-:-:S02]  /*0230*/  ISETP.GE.AND P6, PT, R6, UR4, PT ;  /* 0x0000000406007c0c */ /* 0x000fc4000bfc6270 */
[----:B------:R-:W-:Y:S01]  /*0240*/  ISETP.GE.AND P4, PT, R2, UR4, PT ;  /* 0x0000000402007c0c */ /* 0x000fe2000bf86270 */
[----:B------:R-:W-:Y:S02]  /*0250*/  IMAD.MOV.U32 R2, RZ, RZ, -0x1 ;  /* 0xffffffffff027424 */ /* 0x000fe400078e00ff */
[C---:B------:R-:W-:Y:S02]  /*0260*/  VIADD R6, R7.reuse, 0x7 ;  /* 0x0000000707067836 */ /* 0x040fe40000000000 */
[C---:B------:R-:W-:Y:S02]  /*0270*/  VIADD R3, R7.reuse, 0x4 ;  /* 0x0000000407037836 */ /* 0x040fe40000000000 */
[----:B---3--:R2:W5:Y:S01]  /*0280*/  @!P1 LDG.E R2, desc[UR10][R4.64] ;  /* 0x0000000a04029981 */ /* 0x008562000c1e1900 */
[----:B------:R-:W-:Y:S01]  /*0290*/  ISETP.GE.AND P1, PT, R6, UR4, PT ;  /* 0x0000000406007c0c */ /* 0x000fe2000bf26270 */
[----:B------:R-:W-:Y:S01]  /*02a0*/  VIADD R6, R7, 0x9 ;  /* 0x0000000907067836 */ /* 0x000fe20000000000 */
[----:B------:R-:W-:Y:S01]  /*02b0*/  ISETP.GE.AND P5, PT, R3, UR4, PT ;  /* 0x0000000403007c0c */ /* 0x000fe2000bfa6270 */
[C---:B------:R-:W-:Y:S01]  /*02c0*/  VIADD R8, R7.reuse, 0x6 ;  /* 0x0000000607087836 */ /* 0x040fe20000000000 */
[----:B------:R2:W5:Y:S01]  /*02d0*/  @!P3 LDG.E R12, desc[UR10][R4.64+0x8] ;  /* 0x0000080a040cb981 */ /* 0x000562000c1e1900 */
[----:B------:R-:W-:Y:S01]  /*02e0*/  IMAD.MOV.U32 R3, RZ, RZ, -0x1 ;  /* 0xffffffffff037424 */ /* 0x000fe200078e00ff */
[----:B------:R-:W-:Y:S01]  /*02f0*/  ISETP.GE.AND P3, PT, R6, UR4, PT ;  /* 0x0000000406007c0c */ /* 0x000fe2000bf66270 */
[C---:B------:R-:W-:Y:S01]  /*0300*/  VIADD R6, R7.reuse, 0xa ;  /* 0x0000000a07067836 */ /* 0x040fe20000000000 */
[----:B------:R-:W-:Y:S01]  /*0310*/  ISETP.GE.AND P0, PT, R8, UR4, PT ;  /* 0x0000000408007c0c */ /* 0x000fe2000bf06270 */
[C---:B------:R-:W-:Y:S01]  /*0320*/  VIADD R8, R7.reuse, 0x8 ;  /* 0x0000000807087836 */ /* 0x040fe20000000000 */
[----:B------:R2:W5:Y:S02]  /*0330*/  @!P4 LDG.E R13, desc[UR10][R4.64+0xc] ;  /* 0x00000c0a040dc981 */ /* 0x000564000c1e1900 */
[----:B------:R-:W-:Y:S01]  /*0340*/  ISETP.GE.AND P4, PT, R6, UR4, PT ;  /* 0x0000000406007c0c */ /* 0x000fe2000bf86270 */
[C---:B------:R-:W-:Y:S01]  /*0350*/  VIADD R6, R7.reuse, 0xc ;  /* 0x0000000c07067836 */ /* 0x040fe20000000000 */
[----:B------:R2:W5:Y:S01]  /*0360*/  @!P2 LDG.E R3, desc[UR10][R4.64+0x4] ;  /* 0x0000040a0403a981 */ /* 0x000562000c1e1900 */
[----:B------:R-:W-:Y:S01]  /*0370*/  ISETP.GE.AND P2, PT, R8, UR4, PT ;  /* 0x0000000408007c0c */ /* 0x000fe2000bf46270 */
[----:B------:R-:W-:-:S02]  /*0380*/  VIADD R8, R7, 0xb ;  /* 0x0000000b07087836 */ /* 0x000fc40000000000 */
[----:B------:R2:W5:Y:S01]  /*0390*/  @!P6 LDG.E R15, desc[UR10][R4.64+0x14] ;  /* 0x0000140a040fe981 */ /* 0x000562000c1e1900 */
[----:B------:R-:W-:Y:S01]  /*03a0*/  ISETP.GE.AND P6, PT, R6, UR4, PT ;  /* 0x0000000406007c0c */ /* 0x000fe2000bfc6270 */
[C---:B------:R-:W-:Y:S02]  /*03b0*/  VIADD R6, R7.reuse, 0xd ;  /* 0x0000000d07067836 */ /* 0x040fe40000000000 */
[----:B------:R2:W5:Y:S01]  /*03c0*/  @!P5 LDG.E R14, desc[UR10][R4.64+0x10] ;  /* 0x0000100a040ed981 */ /* 0x000562000c1e1900 */
[----:B------:R-:W-:Y:S01]  /*03d0*/  ISETP.GE.AND P5, PT, R8, UR4, PT ;  /* 0x0000000408007c0c */ /* 0x000fe2000bfa6270 */
[C---:B------:R-:W-:Y:S02]  /*03e0*/  VIADD R8, R7.reuse, 0xe ;  /* 0x0000000e07087836 */ /* 0x040fe40000000000 */
        /* <DEDUP_REMOVED lines=9> */
[----:B------:R-:W-:Y:S01]  /*0480*/  VIADD R7, R7, 0x12 ;  /* 0x0000001207077836 */ /* 0x000fe20000000000 */
[----:B------:R2:W5:Y:S02]  /*0490*/  @!P3 LDG.E R19, desc[UR10][R4.64+0x24] ;  /* 0x0000240a0413b981 */ /* 0x000564000c1e1900 */
[----:B------:R-:W-:-:S02]  /*04a0*/  ISETP.GE.AND P3, PT, R6, UR4, PT ;  /* 0x0000000406007c0c */ /* 0x000fc4000bf66270 */
[----:B------:R2:W5:Y:S01]  /*04b0*/  @!P4 LDG.E R20, desc[UR10][R4.64+0x28] ;  /* 0x0000280a0414c981 */ /* 0x000562000c1e1900 */
[----:B------:R-:W-:-:S03]  /*04c0*/  ISETP.GE.AND P4, PT, R8, UR4, PT ;  /* 0x0000000408007c0c */ /* 0x000fc6000bf86270 */
[----:B------:R2:W5:Y:S01]  /*04d0*/  @!P5 LDG.E R21, desc[UR10][R4.64+0x2c] ;  /* 0x00002c0a0415d981 */ /* 0x000562000c1e1900 */
[----:B------:R-:W-:-:S03]  /*04e0*/  ISETP.GE.AND P5, PT, R7, UR4, PT ;  /* 0x0000000407007c0c */ /* 0x000fc6000bfa6270 */
[----:B------:R2:W5:Y:S04]  /*04f0*/  @!P6 LDG.E R22, desc[UR10][R4.64+0x30] ;  /* 0x0000300a0416e981 */ /* 0x000568000c1e1900 */
[----:B------:R2:W5:Y:S04]  /*0500*/  @!P0 LDG.E R23, desc[UR10][R4.64+0x34] ;  /* 0x0000340a04178981 */ /* 0x000568000c1e1900 */
[----:B------:R2:W5:Y:S04]  /*0510*/  @!P1 LDG.E R24, desc[UR10][R4.64+0x38] ;  /* 0x0000380a04189981 */ /* 0x000568000c1e1900 */
[----:B------:R2:W5:Y:S04]  /*0520*/  @!P2 LDG.E R25, desc[UR10][R4.64+0x3c] ;  /* 0x00003c0a0419a981 */ /* 0x000568000c1e1900 */
[----:B------:R2:W5:Y:S04]  /*0530*/  @!P3 LDG.E R26, desc[UR10][R4.64+0x40] ;  /* 0x0000400a041ab981 */ /* 0x000568000c1e1900 */
[----:B------:R2:W5:Y:S04]  /*0540*/  @!P4 LDG.E R27, desc[UR10][R4.64+0x44] ;  /* 0x0000440a041bc981 */ /* 0x000568000c1e1900 */
[----:B------:R2:W5:Y:S01]  /*0550*/  @!P5 LDG.E R28, desc[UR10][R4.64+0x48] ;  /* 0x0000480a041cd981 */ /* 0x000562000c1e1900 */
[----:B------:R-:W-:-:S02]  /*0560*/  UMOV UR4, 0x400 ;  /* 0x0000040000047882 */ /* 0x000fc40000000000 */
[----:B----4-:R-:W-:Y:S01]  /*0570*/  ULEA UR4, UR5, UR4, 0x18 ;  /* 0x0000000405047291 */ /* 0x010fe2000f8ec0ff */
[----:B------:R-:W-:-:S05]  /*0580*/  SHF.R.U32.HI R105, RZ, 0x5, R0 ;  /* 0x00000005ff697819 */ /* 0x000fca0000011600 */
[----:B------:R-:W-:-:S05]  /*0590*/  LEA R31, R0, UR4, 0x2 ;  /* 0x00000004001f7c11 */ /* 0x000fca000f8e10ff */
[----:B------:R-:W-:Y:S01]  /*05a0*/  IMAD R33, R0, 0x80, R31 ;  /* 0x0000008000217824 */ /* 0x000fe200078e021f */
[----:B------:R-:W-:-:S03]  /*05b0*/  LEA R30, R105, UR4, 0x2 ;  /* 0x00000004691e7c11 */ /* 0x000fc6000f8e10ff */
[----:B------:R-:W-:Y:S01]  /*05c0*/  IMAD R35, R0, -0x38, R33 ;  /* 0xffffffc800237824 */ /* 0x000fe200078e0221 */
[----:B0-----:R-:W-:Y:S02]  /*05d0*/  UIADD3 UR8, UPT, UPT, UR6, 0x6, URZ ;  /* 0x0000000606087890 */ /* 0x001fe4000fffe0ff */
[----:B------:R-:W-:Y:S01]  /*05e0*/  UIADD3 UR5, UPT, UPT, -UR6, UR7, URZ ;  /* 0x0000000706057290 */ /* 0x000fe2000fffe1ff */
[----:B-12---:R-:W-:Y:S11]  /*05f0*/  BAR.SYNC.DEFER_BLOCKING 0x0 ;  /* 0x0000000000007b1d */ /* 0x006ff60000010000 */
.L_x_220:
[----:B------:R-:W-:Y:S01]  /*0600*/  UISETP.LT.AND UP0, UPT, UR5, 0x6, UPT ;  /* 0x000000060500788c */ /* 0x000fe2000bf01270 */
[----:B------:R-:W-:Y:S01]  /*0610*/  STS [R31], RZ ;  /* 0x000000ff1f007388 */ /* 0x000fe20000000800 */
[----:B------:R-:W-:Y:S01]  /*0620*/  UIADD3 UR6, UPT, UPT, UR8, -0x6, URZ ;  /* 0xfffffffa08067890 */ /* 0x000fe2000fffe0ff */
[----:B------:R-:W-:Y:S01]  /*0630*/  ISETP.NE.AND P1, PT, R29, 0x1f, PT ;  /* 0x0000001f1d00780c */ /* 0x000fe20003f25270 */
[----:B------:R-:W-:Y:S01]  /*0640*/  USEL UR4, UR5, 0x6, UP0 ;  /* 0x0000000605047887 */ /* 0x000fe20008000000 */
[----:B------:R-:W-:Y:S01]  /*0650*/  STS [R31+0x400], RZ ;  /* 0x000400ff1f007388 */ /* 0x000fe20000000800 */
[C---:B------:R-:W-:Y:S01]  /*0660*/  ISETP.NE.AND P2, PT, R105.reuse, 0x6, PT ;  /* 0x000000066900780c */ /* 0x040fe20003f45270 */
[----:B------:R-:W-:Y:S01]  /*0670*/  UISETP.GE.AND UP0, UPT, UR8, UR9, UPT ;  /* 0x000000090800728c */ /* 0x000fe2000bf06270 */
[----:B0----5:R-:W-:Y:S01]  /*0680*/  SHF.R.U32.HI R4, RZ, UR6, R2 ;  /* 0x00000006ff047c19 */ /* 0x021fe20008011602 */
[----:B------:R-:W-:Y:S01]  /*0690*/  UBMSK UR4, URZ, UR4 ;  /* 0x00000004ff04729b */ /* 0x000fe20008000000 */
[----:B------:R-:W-:Y:S01]  /*06a0*/  STS [R31+0x800], RZ ;  /* 0x000800ff1f007388 */ /* 0x000fe20000000800 */
[----:B------:R-:W-:-:S03]  /*06b0*/  ISETP.NE.AND P3, PT, R105, 0x7, PT ;  /* 0x000000076900780c */ /* 0x000fc60003f65270 */
[----:B------:R-:W-:Y:S01]  /*06c0*/  STS [R31+0xc00], RZ ;  /* 0x000c00ff1f007388 */ /* 0x000fe20000000800 */
[----:B------:R-:W-:-:S03]  /*06d0*/  LOP3.LUT R4, R4, UR4, RZ, 0xc0, !PT ;  /* 0x0000000404047c12 */ /* 0x000fc6000f8ec0ff */
[----:B------:R-:W-:Y:S02]  /*06e0*/  STS [R31+0x1000], RZ ;  /* 0x001000ff1f007388 */ /* 0x000fe40000000800 */
[----:B------:R-:W-:Y:S01]  /*06f0*/  IMAD.SHL.U32 R5, R4, 0x400, RZ ;  /* 0x0000040004057824 */ /* 0x000fe200078e00ff */
[----:B------:R-:W-:Y:S01]  /*0700*/  SHF.R.U32.HI R4, RZ, 0x4, R4 ;  /* 0x00000004ff047819 */ /* 0x000fe20000011604 */
[----:B------:R-:W-:Y:S03]  /*0710*/  STS [R31+0x1400], RZ ;  /* 0x001400ff1f007388 */ /* 0x000fe60000000800 */
[----:B------:R-:W-:Y:S01]  /*0720*/  LOP3.LUT R34, R5, 0x7c00, RZ, 0xc0, !PT ;  /* 0x00007c0005227812 */ /* 0x000fe200078ec0ff */
[----:B------:R-:W-:Y:S01]  /*0730*/  STS [R31+0x1800], RZ ;  /* 0x001800ff1f007388 */ /* 0x000fe20000000800 */
[----:B------:R-:W-:-:S03]  /*0740*/  LOP3.LUT R4, R4, 0xffffffe, RZ, 0xc0, !PT ;  /* 0x0ffffffe04047812 */ /* 0x000fc600078ec0ff */
[----:B------:R-:W-:Y:S01]  /*0750*/  STS [R31+0x1c00], RZ ;  /* 0x001c00ff1f007388 */ /* 0x000fe20000000800 */
[----:B------:R-:W-:Y:S02]  /*0760*/  IADD3 R34, PT, PT, R4, R31, R34 ;  /* 0x0000001f04227210 */ /* 0x000fe40007ffe022 */
[----:B------:R-:W-:Y:S01]  /*0770*/  SHF.R.U32.HI R4, RZ, UR6, R3 ;  /* 0x00000006ff047c19 */ /* 0x000fe20008011603 */
[----:B------:R-:W-:Y:S03]  /*0780*/  STS [R31+0x2000], RZ ;  /* 0x002000ff1f007388 */ /* 0x000fe60000000800 */
[----:B------:R-:W-:Y:S01]  /*0790*/  LOP3.LUT R4, R4, UR4, RZ, 0xc0, !PT ;  /* 0x0000000404047c12 */ /* 0x000fe2000f8ec0ff */
[----:B------:R-:W-:Y:S04]  /*07a0*/  STS [R31+0x2400], RZ ;  /* 0x002400ff1f007388 */ /* 0x000fe80000000800 */
[----:B------:R-:W-:Y:S01]  /*07b0*/  STS [R31+0x2800], RZ ;  /* 0x002800ff1f007388 */ /* 0x000fe20000000800 */
[----:B------:R-:W-:Y:S01]  /*07c0*/  IMAD.SHL.U32 R5, R4, 0x400, RZ ;  /* 0x0000040004057824 */ /* 0x000fe200078e00ff */
[----:B------:R-:W-:-:S02]  /*07d0*/  SHF.R.U32.HI R4, RZ, 0x4, R4 ;  /* 0x00000004ff047819 */ /* 0x000fc40000011604 */
[----:B------:R-:W-:Y:S02]  /*07e0*/  STS [R31+0x2c00], RZ ;  /* 0x002c00ff1f007388 */ /* 0x000fe40000000800 */
[----:B------:R-:W-:Y:S02]  /*07f0*/  LOP3.LUT R36, R5, 0x7c00, RZ, 0xc0, !PT ;  /* 0x00007c0005247812 */ /* 0x000fe400078ec0ff */
        /* <DEDUP_REMOVED lines=32> */
[----:B------:R-:W0:Y:S02]  /*0a00*/  LDS.U16 R32, [R34] ;  /* 0x0000000022207984 */ /* 0x000e240000000400 */
[----:B0-----:R-:W-:-:S05]  /*0a10*/  VIADD R5, R32, 0x1 ;  /* 0x0000000120057836 */ /* 0x001fca0000000000 */
[----:B------:R0:W-:Y:S04]  /*0a20*/  STS.U16 [R34], R5 ;  /* 0x0000000522007388 */ /* 0x0001e80000000400 */
[----:B------:R-:W1:Y:S01]  /*0a30*/  LDS.U16 R38, [R36] ;  /* 0x0000000024267984 */ /* 0x000e620000000400 */
[----:B0-----:R-:W-:Y:S01]  /*0a40*/  IMAD.SHL.U32 R5, R4, 0x400, RZ ;  /* 0x0000040004057824 */ /* 0x001fe200078e00ff */
[----:B------:R-:W-:-:S04]  /*0a50*/  SHF.R.U32.HI R4, RZ, 0x4, R4 ;  /* 0x00000004ff047819 */ /* 0x000fc80000011604 */
[----:B------:R-:W-:Y:S02]  /*0a60*/  LOP3.LUT R6, R5, 0x7c00, RZ, 0xc0, !PT ;  /* 0x00007c0005067812 */ /* 0x000fe400078ec0ff */
[----:B------:R-:W-:Y:S02]  /*0a70*/  LOP3.LUT R41, R4, 0xffffffe, RZ, 0xc0, !PT ;  /* 0x0ffffffe04297812 */ /* 0x000fe400078ec0ff */
[----:B------:R-:W-:Y:S02]  /*0a80*/  SHF.R.U32.HI R5, RZ, UR6, R14 ;  /* 0x00000006ff057c19 */ /* 0x000fe4000801160e */
[----:B------:R-:W-:Y:S02]  /*0a90*/  IADD3 R41, PT, PT, R41, R31, R6 ;  /* 0x0000001f29297210 */ /* 0x000fe40007ffe006 */
[----:B------:R-:W-:-:S05]  /*0aa0*/  LOP3.LUT R5, R5, UR4, RZ, 0xc0, !PT ;  /* 0x0000000405057c12 */ /* 0x000fca000f8ec0ff */
[----:B------:R-:W-:Y:S01]  /*0ab0*/  IMAD.SHL.U32 R6, R5, 0x400, RZ ;  /* 0x0000040005067824 */ /* 0x000fe200078e00ff */
[----:B------:R-:W-:-:S04]  /*0ac0*/  SHF.R.U32.HI R5, RZ, 0x4, R5 ;  /* 0x00000004ff057819 */ /* 0x000fc80000011605 */
[----:B------:R-:W-:Y:S02]  /*0ad0*/  LOP3.LUT R8, R6, 0x7c00, RZ, 0xc0, !PT ;  /* 0x00007c0006087812 */ /* 0x000fe400078ec0ff */
[----:B------:R-:W-:-:S04]  /*0ae0*/  LOP3.LUT R5, R5, 0xffffffe, RZ, 0xc0, !PT ;  /* 0x0ffffffe05057812 */ /* 0x000fc800078ec0ff */
[----:B------:R-:W-:Y:S01]  /*0af0*/  IADD3 R43, PT, PT, R5, R31, R8 ;  /* 0x0000001f052b7210 */ /* 0x000fe20007ffe008 */
[----:B-1----:R-:W-:-:S05]  /*0b00*/  VIADD R7, R38, 0x1 ;  /* 0x0000000126077836 */ /* 0x002fca0000000000 */
[----:B------:R-:W-:Y:S04]  /*0b10*/  STS.U16 [R36], R7 ;  /* 0x0000000724007388 */ /* 0x000fe80000000400 */
[----:B------:R-:W0:Y:S02]  /*0b20*/  LDS.U16 R40, [R39] ;  /* 0x0000000027287984 */ /* 0x000e240000000400 */
[----:B0-----:R-:W-:-:S05]  /*0b30*/  VIADD R4, R40, 0x1 ;  /* 0x0000000128047836 */ /* 0x001fca0000000000 */
[----:B------:R0:W-:Y:S04]  /*0b40*/  STS.U16 [R39], R4 ;  /* 0x0000000427007388 */ /* 0x0001e80000000400 */
[----:B------:R-:W1:Y:S01]  /*0b50*/  LDS.U16 R42, [R41] ;  /* 0x00000000292a7984 */ /* 0x000e620000000400 */
[----:B0-----:R-:W-:-:S04]  /*0b60*/  SHF.R.U32.HI R4, RZ, UR6, R15 ;  /* 0x00000006ff047c19 */ /* 0x001fc8000801160f */
[----:B------:R-:W-:-:S05]  /*0b70*/  LOP3.LUT R4, R4, UR4, RZ, 0xc0, !PT ;  /* 0x0000000404047c12 */ /* 0x000fca000f8ec0ff */
[----:B------:R-:W-:Y:S01]  /*0b80*/  IMAD.SHL.U32 R5, R4, 0x400, RZ ;  /* 0x0000040004057824 */ /* 0x000fe200078e00ff */
[----:B------:R-:W-:-:S04]  /*0b90*/  SHF.R.U32.HI R4, RZ, 0x4, R4 ;  /* 0x00000004ff047819 */ /* 0x000fc80000011604 */
[----:B------:R-:W-:Y:S02]  /*0ba0*/  LOP3.LUT R8, R5, 0x7c00, RZ, 0xc0, !PT ;  /* 0x00007c0005087812 */ /* 0x000fe400078ec0ff */
[----:B------:R-:W-:Y:S02]  /*0bb0*/  LOP3.LUT R45, R4, 0xffffffe, RZ, 0xc0, !PT ;  /* 0x0ffffffe042d7812 */ /* 0x000fe400078ec0ff */
[----:B------:R-:W-:Y:S02]  /*0bc0*/  SHF.R.U32.HI R5, RZ, UR6, R16 ;  /* 0x00000006ff057c19 */ /* 0x000fe40008011610 */
[----:B------:R-:W-:Y:S02]  /*0bd0*/  IADD3 R45, PT, PT, R45, R31, R8 ;  /* 0x0000001f2d2d7210 */ /* 0x000fe40007ffe008 */
[----:B------:R-:W-:Y:S01]  /*0be0*/  LOP3.LUT R5, R5, UR4, RZ, 0xc0, !PT ;  /* 0x0000000405057c12 */ /* 0x000fe2000f8ec0ff */
[----:B-1----:R-:W-:-:S05]  /*0bf0*/  VIADD R6, R42, 0x1 ;  /* 0x000000012a067836 */ /* 0x002fca0000000000 */
[----:B------:R0:W-:Y:S04]  /*0c00*/  STS.U16 [R41], R6 ;  /* 0x0000000629007388 */ /* 0x0001e80000000400 */
[----:B------:R-:W1:Y:S01]  /*0c10*/  LDS.U16 R44, [R43] ;  /* 0x000000002b2c7984 */ /* 0x000e620000000400 */
[----:B0-----:R-:W-:Y:S01]  /*0c20*/  IMAD.SHL.U32 R6, R5, 0x400, RZ ;  /* 0x0000040005067824 */ /* 0x001fe200078e00ff */
[----:B------:R-:W-:-:S04]  /*0c30*/  SHF.R.U32.HI R5, RZ, 0x4, R5 ;  /* 0x00000004ff057819 */ /* 0x000fc80000011605 */
[----:B------:R-:W-:Y:S02]  /*0c40*/  LOP3.LUT R8, R6, 0x7c00, RZ, 0xc0, !PT ;  /* 0x00007c0006087812 */ /* 0x000fe400078ec0ff */
[----:B------:R-:W-:-:S04]  /*0c50*/  LOP3.LUT R5, R5, 0xffffffe, RZ, 0xc0, !PT ;  /* 0x0ffffffe05057812 */ /* 0x000fc800078ec0ff */
[----:B------:R-:W-:Y:S01]  /*0c60*/  IADD3 R47, PT, PT, R5, R31, R8 ;  /* 0x0000001f052f7210 */ /* 0x000fe20007ffe008 */
[----:B-1----:R-:W-:-:S05]  /*0c70*/  VIADD R4, R44, 0x1 ;  /* 0x000000012c047836 */ /* 0x002fca0000000000 */
        /* <DEDUP_REMOVED lines=108> */
[----:B------:R-:W-:Y:S01]  /*1340*/  SHF.R.U32.HI R5, RZ, UR6, R28 ;  /* 0x00000006ff057c19 */ /* 0x000fe2000801161c */
[----:B------:R-:W0:Y:S01]  /*1350*/  S2UR UR6, SR_CgaCtaId ;  /* 0x00000000000679c3 */ /* 0x000e220000008800 */
[----:B------:R-:W-:Y:S02]  /*1360*/  IADD3 R69, PT, PT, R69, R31, R8 ;  /* 0x0000001f45457210 */ /* 0x000fe40007ffe008 */
[----:B------:R-:W-:Y:S01]  /*1370*/  LOP3.LUT R5, R5, UR4, RZ, 0xc0, !PT ;  /* 0x0000000405057c12 */ /* 0x000fe2000f8ec0ff */
[----:B------:R-:W-:Y:S01]  /*1380*/  UMOV UR4, 0x400 ;  /* 0x0000040000047882 */ /* 0x000fe20000000000 */
[----:B-1----:R-:W-:-:S05]  /*1390*/  VIADD R6, R66, 0x1 ;  /* 0x0000000142067836 */ /* 0x002fca0000000000 */
[----:B------:R1:W-:Y:S04]  /*13a0*/  STS.U16 [R65], R6 ;  /* 0x0000000641007388 */ /* 0x0003e80000000400 */
[----:B------:R-:W2:Y:S01]  /*13b0*/  LDS.U16 R68, [R67] ;  /* 0x0000000043447984 */ /* 0x000ea20000000400 */
[----:B0-----:R-:W-:Y:S01]  /*13c0*/  ULEA UR4, UR6, UR4, 0x18 ;  /* 0x0000000406047291 */ /* 0x001fe2000f8ec0ff */
[----:B-1----:R-:W-:Y:S01]  /*13d0*/  IMAD.SHL.U32 R6, R5, 0x400, RZ ;  /* 0x0000040005067824 */ /* 0x002fe200078e00ff */
[----:B------:R-:W-:-:S04]  /*13e0*/  SHF.R.U32.HI R5, RZ, 0x4, R5 ;  /* 0x00000004ff057819 */ /* 0x000fc80000011605 */
[----:B------:R-:W-:Y:S02]  /*13f0*/  LOP3.LUT R8, R6, 0x7c00, RZ, 0xc0, !PT ;  /* 0x00007c0006087812 */ /* 0x000fe400078ec0ff */
[----:B------:R-:W-:-:S04]  /*1400*/  LOP3.LUT R5, R5, 0xffffffe, RZ, 0xc0, !PT ;  /* 0x0ffffffe05057812 */ /* 0x000fc800078ec0ff */
[----:B------:R-:W-:Y:S01]  /*1410*/  IADD3 R71, PT, PT, R5, R31, R8 ;  /* 0x0000001f05477210 */ /* 0x000fe20007ffe008 */
[----:B--2---:R-:W-:-:S05]  /*1420*/  VIADD R4, R68, 0x1 ;  /* 0x0000000144047836 */ /* 0x004fca0000000000 */
[----:B------:R-:W-:Y:S04]  /*1430*/  STS.U16 [R67], R4 ;  /* 0x0000000443007388 */ /* 0x000fe80000000400 */
[----:B------:R-:W0:Y:S02]  /*1440*/  LDS.U16 R70, [R69] ;  /* 0x0000000045467984 */ /* 0x000e240000000400 */
[----:B0-----:R-:W-:-:S05]  /*1450*/  VIADD R6, R70, 0x1 ;  /* 0x0000000146067836 */ /* 0x001fca0000000000 */
[----:B------:R-:W-:Y:S04]  /*1460*/  STS.U16 [R69], R6 ;  /* 0x0000000645007388 */ /* 0x000fe80000000400 */
[----:B------:R-:W0:Y:S02]  /*1470*/  LDS.U16 R72, [R71] ;  /* 0x0000000047487984 */ /* 0x000e240000000400 */
[----:B0-----:R-:W-:-:S05]  /*1480*/  VIADD R4, R72, 0x1 ;  /* 0x0000000148047836 */ /* 0x001fca0000000000 */
[----:B------:R-:W-:Y:S01]  /*1490*/  STS.U16 [R71], R4 ;  /* 0x0000000447007388 */ /* 0x000fe20000000400 */
[----:B------:R-:W-:Y:S06]  /*14a0*/  BAR.SYNC.DEFER_BLOCKING 0x0 ;  /* 0x0000000000007b1d */ /* 0x000fec0000010000 */
[----:B------:R-:W-:Y:S04]  /*14b0*/  LDS R73, [R33] ;  /* 0x0000000021497984 */ /* 0x000fe80000000800 */
[----:B------:R-:W0:Y:S04]  /*14c0*/  LDS R74, [R33+0x4] ;  /* 0x00000400214a7984 */ /* 0x000e280000000800 */
[----:B------:R-:W1:Y:S04]  /*14d0*/  LDS R75, [R33+0x8] ;  /* 0x00000800214b7984 */ /* 0x000e680000000800 */
[----:B------:R-:W2:Y:S04]  /*14e0*/  LDS R76, [R33+0xc] ;  /* 0x00000c00214c7984 */ /* 0x000ea80000000800 */
[----:B------:R-:W3:Y:S04]  /*14f0*/  LDS R77, [R33+0x10] ;  /* 0x00001000214d7984 */ /* 0x000ee80000000800 */
[----:B------:R-:W4:Y:S04]  /*1500*/  LDS R78, [R33+0x14] ;  /* 0x00001400214e7984 */ /* 0x000f280000000800 */
[----:B------:R-:W4:Y:S04]  /*1510*/  LDS R79, [R33+0x18] ;  /* 0x00001800214f7984 */ /* 0x000f280000000800 */
[----:B------:R-:W4:Y:S04]  /*1520*/  LDS R80, [R33+0x1c] ;  /* 0x00001c0021507984 */ /* 0x000f280000000800 */
[----:B------:R-:W4:Y:S04]  /*1530*/  LDS R81, [R33+0x20] ;  /* 0x0000200021517984 */ /* 0x000f280000000800 */
[----:B------:R-:W4:Y:S04]  /*1540*/  LDS R82, [R33+0x24] ;  /* 0x0000240021527984 */ /* 0x000f280000000800 */
[----:B------:R-:W4:Y:S04]  /*1550*/  LDS R83, [R33+0x28] ;  /* 0x0000280021537984 */ /* 0x000f280000000800 */
[----:B------:R-:W4:Y:S01]  /*1560*/  LDS R84, [R33+0x2c] ;  /* 0x00002c0021547984 */ /* 0x000f220000000800 */
[----:B0-----:R-:W-:-:S03]  /*1570*/  IMAD.IADD R74, R73, 0x1, R74 ;  /* 0x00000001494a7824 */ /* 0x001fc600078e024a */
[----:B------:R-:W0:Y:S01]  /*1580*/  LDS R85, [R33+0x30] ;  /* 0x0000300021557984 */ /* 0x000e220000000800 */
[----:B-1----:R-:W-:-:S03]  /*1590*/  IMAD.IADD R75, R75, 0x1, R74 ;  /* 0x000000014b4b7824 */ /* 0x002fc600078e024a */
[----:B------:R-:W1:Y:S01]  /*15a0*/  LDS R86, [R33+0x34] ;  /* 0x0000340021567984 */ /* 0x000e620000000800 */
[----:B--2---:R-:W-:-:S03]  /*15b0*/  IMAD.IADD R76, R76, 0x1, R75 ;  /* 0x000000014c4c7824 */ /* 0x004fc600078e024b */
[----:B------:R-:W2:Y:S01]  /*15c0*/  LDS R87, [R33+0x38] ;  /* 0x0000380021577984 */ /* 0x000ea20000000800 */
[----:B---3--:R-:W-:-:S03]  /*15d0*/  IMAD.IADD R77, R77, 0x1, R76 ;  /* 0x000000014d4d7824 */ /* 0x008fc600078e024c */
[----:B------:R-:W3:Y:S01]  /*15e0*/  LDS R88, [R33+0x3c] ;  /* 0x00003c0021587984 */ /* 0x000ee20000000800 */
[----:B----4-:R-:W-:-:S03]  /*15f0*/  IMAD.IADD R78, R78, 0x1, R77 ;  /* 0x000000014e4e7824 */ /* 0x010fc600078e024d */
[----:B------:R-:W4:Y:S01]  /*1600*/  LDS R89, [R33+0x40] ;  /* 0x0000400021597984 */ /* 0x000f220000000800 */
[----:B------:R-:W-:-:S03]  /*1610*/  IMAD.IADD R79, R79, 0x1, R78 ;  /* 0x000000014f4f7824 */ /* 0x000fc600078e024e */
        /* <DEDUP_REMOVED lines=31> */
[----:B------:R-:W-:-:S04]  /*1810*/  IMAD.IADD R95, R95, 0x1, R94 ;  /* 0x000000015f5f7824 */ /* 0x000fc800078e025e */
[----:B0-----:R-:W-:-:S04]  /*1820*/  IMAD.IADD R96, R96, 0x1, R95 ;  /* 0x0000000160607824 */ /* 0x001fc800078e025f */
[----:B-1----:R-:W-:-:S04]  /*1830*/  IMAD.IADD R97, R97, 0x1, R96 ;  /* 0x0000000161617824 */ /* 0x002fc800078e0260 */
[----:B--2---:R-:W-:-:S04]  /*1840*/  IMAD.IADD R98, R98, 0x1, R97 ;  /* 0x0000000162627824 */ /* 0x004fc800078e0261 */
[----:B---3--:R-:W-:-:S04]  /*1850*/  IMAD.IADD R99, R99, 0x1, R98 ;  /* 0x0000000163637824 */ /* 0x008fc800078e0262 */
[----:B----4-:R-:W-:-:S04]  /*1860*/  IMAD.IADD R100, R100, 0x1, R99 ;  /* 0x0000000164647824 */ /* 0x010fc800078e0263 */
[----:B------:R-:W-:-:S04]  /*1870*/  IMAD.IADD R101, R101, 0x1, R100 ;  /* 0x0000000165657824 */ /* 0x000fc800078e0264 */
[----:B------:R-:W-:-:S04]  /*1880*/  IMAD.IADD R102, R102, 0x1, R101 ;  /* 0x0000000166667824 */ /* 0x000fc800078e0265 */
[----:B------:R-:W-:-:S04]  /*1890*/  IMAD.IADD R103, R103, 0x1, R102 ;  /* 0x0000000167677824 */ /* 0x000fc800078e0266 */
[----:B------:R-:W-:-:S04]  /*18a0*/  IMAD.IADD R104, R104, 0x1, R103 ;  /* 0x0000000168687824 */ /* 0x000fc800078e0267 */
[----:B------:R-:W-:-:S05]  /*18b0*/  IMAD.IADD R106, R5, 0x1, R104 ;  /* 0x00000001056a7824 */ /* 0x000fca00078e0268 */
        /* <DEDUP_REMOVED lines=8> */
[----:B------:R-:W0:Y:S02]  /*1940*/  SHFL.UP P0, R107, R108, 0x10, RZ ;  /* 0x060000006c6b7989 */ /* 0x000e2400000000ff */
[----:B0-----:R-:W-:Y:S01]  /*1950*/  @P0 IMAD.IADD R107, R108, 0x1, R107 ;  /* 0x000000016c6b0824 */ /* 0x001fe200078e026b */
[----:B------:R-:W-:-:S03]  /*1960*/  ISETP.NE.AND P0, PT, R105, 0x1, PT ;  /* 0x000000016900780c */ /* 0x000fc60003f05270 */
[----:B------:R-:W-:Y:S01]  /*1970*/  IMAD.IADD R106, R107, 0x1, -R106 ;  /* 0x000000016b6a7824 */ /* 0x000fe200078e0a6a */
[----:B------:R-:W-:Y:S01]  /*1980*/  @!P1 STS [R30+0x8400], R107 ;  /* 0x0084006b1e009388 */ /* 0x000fe20000000800 */
[----:B------:R-:W-:Y:S01]  /*1990*/  BAR.SYNC.DEFER_BLOCKING 0x0 ;  /* 0x0000000000007b1d */ /* 0x000fe20000010000 */
[----:B------:R-:W-:-:S05]  /*19a0*/  ISETP.NE.AND P1, PT, R105, 0x4, PT ;  /* 0x000000046900780c */ /* 0x000fca0003f25270 */
[----:B------:R-:W0:Y:S04]  /*19b0*/  LDS.128 R4, [UR4+0x8400] ;  /* 0x00840004ff047984 */ /* 0x000e280008000c00 */
[----:B------:R-:W1:Y:S01]  /*19c0*/  LDS.128 R8, [UR4+0x8410] ;  /* 0x00841004ff087984 */ /* 0x000e620008000c00 */
[C---:B0-----:R-:W-:Y:S01]  /*19d0*/  SEL R37, R4.reuse, R37, !P0 ;  /* 0x0000002504257207 */ /* 0x041fe20004000000 */
[----:B------:R-:W-:Y:S01]  /*19e0*/  IMAD.IADD R5, R4, 0x1, R5 ;  /* 0x0000000104057824 */ /* 0x000fe200078e0205 */
[----:B------:R-:W-:-:S03]  /*19f0*/  ISETP.NE.AND P0, PT, R105, 0x2, PT ;  /* 0x000000026900780c */ /* 0x000fc60003f05270 */
[----:B------:R-:W-:Y:S01]  /*1a00*/  IMAD.IADD R6, R6, 0x1, R5 ;  /* 0x0000000106067824 */ /* 0x000fe200078e0205 */
[----:B------:R-:W-:Y:S02]  /*1a10*/  SEL R37, R5, R37, !P0 ;  /* 0x0000002505257207 */ /* 0x000fe40004000000 */
[----:B------:R-:W-:Y:S01]  /*1a20*/  ISETP.NE.AND P0, PT, R105, 0x3, PT ;  /* 0x000000036900780c */ /* 0x000fe20003f05270 */
[----:B------:R-:W-:-:S03]  /*1a30*/  IMAD.IADD R7, R7, 0x1, R6 ;  /* 0x0000000107077824 */ /* 0x000fc600078e0206 */
[----:B------:R-:W-:Y:S01]  /*1a40*/  SEL R37, R6, R37, !P0 ;  /* 0x0000002506257207 */ /* 0x000fe20004000000 */
[----:B-1----:R-:W-:Y:S01]  /*1a50*/  IMAD.IADD R8, R7, 0x1, R8 ;  /* 0x0000000107087824 */ /* 0x002fe200078e0208 */
[----:B------:R-:W-:Y:S02]  /*1a60*/  ISETP.NE.AND P0, PT, R105, 0x5, PT ;  /* 0x000000056900780c */ /* 0x000fe40003f05270 */
[----:B------:R-:W-:Y:S01]  /*1a70*/  SEL R37, R7, R37, !P1 ;  /* 0x0000002507257207 */ /* 0x000fe20004800000 */
[----:B------:R-:W-:Y:S01]  /*1a80*/  IMAD.IADD R9, R9, 0x1, R8 ;  /* 0x0000000109097824 */ /* 0x000fe200078e0208 */
[----:B------:R-:W-:Y:S02]  /*1a90*/  ISETP.NE.AND P1, PT, R29, RZ, PT ;  /* 0x000000ff1d00720c */ /* 0x000fe40003f25270 */
[----:B------:R-:W-:Y:S01]  /*1aa0*/  SEL R37, R8, R37, !P0 ;  /* 0x0000002508257207 */ /* 0x000fe20004000000 */
[----:B------:R-:W-:Y:S01]  /*1ab0*/  IMAD.IADD R10, R10, 0x1, R9 ;  /* 0x000000010a0a7824 */ /* 0x000fe200078e0209 */
[----:B------:R-:W-:-:S02]  /*1ac0*/  ISETP.GT.U32.AND P0, PT, R0, 0x1f, PT ;  /* 0x0000001f0000780c */ /* 0x000fc40003f04070 */
[----:B------:R-:W-:Y:S01]  /*1ad0*/  SEL R37, R9, R37, !P2 ;  /* 0x0000002509257207 */ /* 0x000fe20005000000 */
[----:B------:R-:W-:Y:S01]  /*1ae0*/  IMAD.IADD R11, R11, 0x1, R10 ;  /* 0x000000010b0b7824 */ /* 0x000fe200078e020a */
[----:B------:R-:W-:Y:S02]  /*1af0*/  ISETP.GT.U32.OR P2, PT, R0, 0x1f, P1 ;  /* 0x0000001f0000780c */ /* 0x000fe40000f44470 */
[----:B------:R-:W-:Y:S02]  /*1b00*/  SEL R4, R106, RZ, P1 ;  /* 0x000000ff6a047207 */ /* 0x000fe40000800000 */
[----:B------:R-:W-:-:S05]  /*1b10*/  SEL R37, R10, R37, !P3 ;  /* 0x000000250a257207 */ /* 0x000fca0005800000 */
[----:B------:R-:W-:Y:S01]  /*1b20*/  @P0 IMAD.IADD R106, R37, 0x1, R4 ;  /* 0x00000001256a0824 */ /* 0x000fe200078e0204 */
[----:B------:R-:W-:-:S03]  /*1b30*/  ISETP.NE.AND P0, PT, R0, RZ, PT ;  /* 0x000000ff0000720c */ /* 0x000fc60003f05270 */
[----:B------:R-:W-:-:S05]  /*1b40*/  @!P2 IMAD.U32 R106, R11, 0x10000, RZ ;  /* 0x000100000b6aa824 */ /* 0x000fca00078e00ff */
[----:B------:R-:W-:Y:S01]  /*1b50*/  @!P2 STS [UR4+0x8428], R106 ;  /* 0x0084286aff00a988 */ /* 0x000fe20008000804 */
[----:B------:R-:W-:Y:S06]  /*1b60*/  BAR.SYNC.DEFER_BLOCKING 0x0 ;  /* 0x0000000000007b1d */ /* 0x000fec0000010000 */
[----:B------:R-:W0:Y:S02]  /*1b70*/  LDS R4, [UR4+0x8428] ;  /* 0x00842804ff047984 */ /* 0x000e240008000800 */
[----:B0-----:R-:W-:-:S05]  /*1b80*/  SEL R5, R4, RZ, P0 ;  /* 0x000000ff04057207 */ /* 0x001fca0000000000 */
[----:B------:R-:W-:-:S04]  /*1b90*/  IMAD.IADD R4, R5, 0x1, R106 ;  /* 0x0000000105047824 */ /* 0x000fc800078e026a */
[--C-:B------:R-:W-:Y:S01]  /*1ba0*/  IMAD.IADD R6, R73, 0x1, R4.reuse ;  /* 0x0000000149067824 */ /* 0x100fe200078e0204 */
[----:B------:R-:W-:Y:S01]  /*1bb0*/  STS [R33], R4 ;  /* 0x0000000421007388 */ /* 0x000fe20000000800 */
[--C-:B------:R-:W-:Y:S02]  /*1bc0*/  IMAD.IADD R74, R74, 0x1, R4.reuse ;  /* 0x000000014a4a7824 */ /* 0x100fe400078e0204 */
[--C-:B------:R-:W-:Y:S01]  /*1bd0*/  IMAD.IADD R8, R75, 0x1, R4.reuse ;  /* 0x000000014b087824 */ /* 0x100fe200078e0204 */
[----:B------:R-:W-:Y:S01]  /*1be0*/  STS [R33+0x4], R6 ;  /* 0x0000040621007388 */ /* 0x000fe20000000800 */
[--C-:B------:R-:W-:Y:S02]  /*1bf0*/  IMAD.IADD R76, R76, 0x1, R4.reuse ;  /* 0x000000014c4c7824 */ /* 0x100fe400078e0204 */
[--C-:B------:R-:W-:Y:S01]  /*1c00*/  IMAD.IADD R10, R77, 0x1, R4.reuse ;  /* 0x000000014d0a7824 */ /* 0x100fe200078e0204 */
[----:B------:R-:W-:Y:S01]  /*1c10*/  STS [R33+0x8], R74 ;  /* 0x0000084a21007388 */ /* 0x000fe20000000800 */
[----:B------:R-:W-:-:S02]  /*1c20*/  IMAD.IADD R78, R78, 0x1, R4 ;  /* 0x000000014e4e7824 */ /* 0x000fc400078e0204 */
[--C-:B------:R-:W-:Y:S01]  /*1c30*/  IMAD.IADD R106, R79, 0x1, R4.reuse ;  /* 0x000000014f6a7824 */ /* 0x100fe200078e0204 */
[----:B------:R-:W-:Y:S01]  /*1c40*/  STS [R33+0xc], R8 ;  /* 0x00000c0821007388 */ /* 0x000fe20000000800 */
        /* <DEDUP_REMOVED lines=36> */
[----:B------:R-:W-:-:S03]  /*1e90*/  IMAD.IADD R104, R104, 0x1, R4 ;  /* 0x0000000168687824 */ /* 0x000fc600078e0204 */
[----:B------:R-:W-:Y:S04]  /*1ea0*/  STS [R33+0x40], R88 ;  /* 0x0000405821007388 */ /* 0x000fe80000000800 */
        /* <DEDUP_REMOVED lines=15> */
[----:B------:R-:W-:Y:S01]  /*1fa0*/  STS [R33+0x80], R104 ;  /* 0x0000806821007388 */ /* 0x000fe20000000800 */
[----:B------:R-:W-:Y:S06]  /*1fb0*/  BAR.SYNC.DEFER_BLOCKING 0x0 ;  /* 0x0000000000007b1d */ /* 0x000fec0000010000 */
[----:B------:R-:W0:Y:S04]  /*1fc0*/  LDS.U16 R5, [R34] ;  /* 0x0000000022057984 */ /* 0x000e280000000400 */
[----:B------:R-:W1:Y:S04]  /*1fd0*/  LDS.U16 R7, [R36] ;  /* 0x0000000024077984 */ /* 0x000e680000000400 */
[----:B------:R-:W2:Y:S04]  /*1fe0*/  LDS.U16 R39, [R39] ;  /* 0x0000000027277984 */ /* 0x000ea80000000400 */
[----:B------:R-:W3:Y:S04]  /*1ff0*/  LDS.U16 R41, [R41] ;  /* 0x0000000029297984 */ /* 0x000ee80000000400 */
[----:B------:R-:W4:Y:S04]  /*2000*/  LDS.U16 R43, [R43] ;  /* 0x000000002b2b7984 */ /* 0x000f280000000400 */
[----:B------:R-:W4:Y:S04]  /*2010*/  LDS.U16 R45, [R45] ;  /* 0x000000002d2d7984 */ /* 0x000f280000000400 */
[----:B------:R-:W4:Y:S04]  /*2020*/  LDS.U16 R47, [R47] ;  /* 0x000000002f2f7984 */ /* 0x000f280000000400 */
[----:B------:R-:W4:Y:S04]  /*2030*/  LDS.U16 R49, [R49] ;  /* 0x0000000031317984 */ /* 0x000f280000000400 */
[----:B------:R-:W4:Y:S04]  /*2040*/  LDS.U16 R51, [R51] ;  /* 0x0000000033337984 */ /* 0x000f280000000400 */
[----:B------:R-:W4:Y:S04]  /*2050*/  LDS.U16 R53, [R53] ;  /* 0x0000000035357984 */ /* 0x000f280000000400 */
[----:B------:R-:W4:Y:S01]  /*2060*/  LDS.U16 R55, [R55] ;  /* 0x0000000037377984 */ /* 0x000f220000000400 */
[----:B0-----:R-:W-:-:S03]  /*2070*/  IMAD.IADD R5, R32, 0x1, R5 ;  /* 0x0000000120057824 */ /* 0x001fc600078e0205 */
[----:B------:R-:W0:Y:S01]  /*2080*/  LDS.U16 R57, [R57] ;  /* 0x0000000039397984 */ /* 0x000e220000000400 */
[----:B-1----:R-:W-:-:S03]  /*2090*/  IMAD.IADD R7, R38, 0x1, R7 ;  /* 0x0000000126077824 */ /* 0x002fc600078e0207 */
[----:B------:R-:W1:Y:S01]  /*20a0*/  LDS.U16 R59, [R59] ;  /* 0x000000003b3b7984 */ /* 0x000e620000000400 */
[----:B--2---:R-:W-:-:S03]  /*20b0*/  IMAD.IADD R39, R40, 0x1, R39 ;  /* 0x0000000128277824 */ /* 0x004fc600078e0227 */
[----:B------:R-:W2:Y:S01]  /*20c0*/  LDS.U16 R61, [R61] ;  /* 0x000000003d3d7984 */ /* 0x000ea20000000400 */
[----:B---3--:R-:W-:-:S03]  /*20d0*/  IMAD.IADD R41, R42, 0x1, R41 ;  /* 0x000000012a297824 */ /* 0x008fc600078e0229 */
[----:B------:R-:W3:Y:S01]  /*20e0*/  LDS.U16 R63, [R63] ;  /* 0x000000003f3f7984 */ /* 0x000ee20000000400 */
[----:B----4-:R-:W-:-:S03]  /*20f0*/  IMAD.IADD R43, R44, 0x1, R43 ;  /* 0x000000012c2b7824 */ /* 0x010fc600078e022b */
[----:B------:R-:W4:Y:S01]  /*2100*/  LDS.U16 R65, [R65] ;  /* 0x0000000041417984 */ /* 0x000f220000000400 */
[----:B------:R-:W-:-:S03]  /*2110*/  IMAD.IADD R45, R46, 0x1, R45 ;  /* 0x000000012e2d7824 */ /* 0x000fc600078e022d */
[----:B------:R-:W4:Y:S01]  /*2120*/  LDS.U16 R67, [R67] ;  /* 0x0000000043437984 */ /* 0x000f220000000400 */
[----:B------:R-:W-:-:S03]  /*2130*/  IMAD.IADD R47, R48, 0x1, R47 ;  /* 0x00000001302f7824 */ /* 0x000fc600078e022f */
[----:B------:R-:W4:Y:S01]  /*2140*/  LDS.U16 R69, [R69] ;  /* 0x0000000045457984 */ /* 0x000f220000000400 */
[----:B------:R-:W-:-:S03]  /*2150*/  IMAD.IADD R49, R50, 0x1, R49 ;  /* 0x0000000132317824 */ /* 0x000fc600078e0231 */
[----:B------:R-:W4:Y:S01]  /*2160*/  LDS.U16 R71, [R71] ;  /* 0x0000000047477984 */ /* 0x000f220000000400 */
[----:B------:R-:W-:Y:S02]  /*2170*/  IMAD.IADD R51, R52, 0x1, R51 ;  /* 0x0000000134337824 */ /* 0x000fe400078e0233 */
[----:B------:R-:W-:Y:S02]  /*2180*/  IMAD.IADD R53, R54, 0x1, R53 ;  /* 0x0000000136357824 */ /* 0x000fe400078e0235 */
[----:B------:R-:W-:Y:S02]  /*2190*/  IMAD.IADD R55, R56, 0x1, R55 ;  /* 0x0000000138377824 */ /* 0x000fe400078e0237 */
[----:B0-----:R-:W-:Y:S02]  /*21a0*/  IMAD.IADD R57, R58, 0x1, R57 ;  /* 0x000000013a397824 */ /* 0x001fe400078e0239 */
[----:B-1----:R-:W-:Y:S02]  /*21b0*/  IMAD.IADD R59, R60, 0x1, R59 ;  /* 0x000000013c3b7824 */ /* 0x002fe400078e023b */
[----:B--2---:R-:W-:-:S02]  /*21c0*/  IMAD.IADD R61, R62, 0x1, R61 ;  /* 0x000000013e3d7824 */ /* 0x004fc400078e023d */
[----:B---3--:R-:W-:Y:S02]  /*21d0*/  IMAD.IADD R63, R64, 0x1, R63 ;  /* 0x00000001403f7824 */ /* 0x008fe400078e023f */
[----:B----4-:R-:W-:Y:S02]  /*21e0*/  IMAD.IADD R65, R66, 0x1, R65 ;  /* 0x0000000142417824 */ /* 0x010fe400078e0241 */
[----:B------:R-:W-:Y:S02]  /*21f0*/  IMAD.IADD R67, R68, 0x1, R67 ;  /* 0x0000000144437824 */ /* 0x000fe400078e0243 */
[----:B------:R-:W-:Y:S02]  /*2200*/  IMAD.IADD R69, R70, 0x1, R69 ;  /* 0x0000000146457824 */ /* 0x000fe400078e0245 */
[----:B------:R-:W-:Y:S01]  /*2210*/  IMAD.IADD R71, R72, 0x1, R71 ;  /* 0x0000000148477824 */ /* 0x000fe200078e0247 */
[----:B------:R-:W-:Y:S06]  /*2220*/  BAR.SYNC.DEFER_BLOCKING 0x0 ;  /* 0x0000000000007b1d */ /* 0x000fec0000010000 */
[----:B------:R-:W-:Y:S05]  /*2230*/  BRA.U UP0, `(.L_x_219) ;  /* 0x0000000100f87547 */ /* 0x000fea000b800000 */
[----:B------:R-:W-:Y:S01]  /*2240*/  LEA R5, R5, UR4, 0x2 ;  /* 0x0000000405057c11 */ /* 0x000fe2000f8e10ff */
[----:B------:R-:W-:Y:S01]  /*2250*/  UIADD3 UR8, UPT, UPT, UR8, 0x6, URZ ;  /* 0x0000000608087890 */ /* 0x000fe2000fffe0ff */
[----:B------:R-:W-:Y:S01]  /*2260*/  LEA R4, R7, UR4, 0x2 ;  /* 0x0000000407047c11 */ /* 0x000fe2000f8e10ff */
[----:B------:R-:W-:Y:S01]  /*2270*/  UIADD3 UR5, UPT, UPT, UR5, -0x6, URZ ;  /* 0xfffffffa05057890 */ /* 0x000fe2000fffe0ff */
[----:B------:R-:W-:Y:S01]  /*2280*/  LEA R7, R39, UR4, 0x2 ;  /* 0x0000000427077c11 */ /* 0x000fe2000f8e10ff */
[----:B------:R0:W-:Y:S01]  /*2290*/  STS [R5], R2 ;  /* 0x0000000205007388 */ /* 0x0001e20000000800 */
[----:B------:R-:W-:Y:S02]  /*22a0*/  LEA R6, R41, UR4, 0x2 ;  /* 0x0000000429067c11 */ /* 0x000fe4000f8e10ff */
[----:B------:R-:W-:Y:S01]  /*22b0*/  LEA R9, R43, UR4, 0x2 ;  /* 0x000000042b097c11 */ /* 0x000fe2000f8e10ff */
[----:B------:R1:W-:Y:S01]  /*22c0*/  STS [R4], R3 ;  /* 0x0000000304007388 */ /* 0x0003e20000000800 */
[----:B------:R-:W-:-:S02]  /*22d0*/  LEA R8, R45, UR4, 0x2 ;  /* 0x000000042d087c11 */ /* 0x000fc4000f8e10ff */
[----:B------:R-:W-:Y:S01]  /*22e0*/  LEA R11, R47, UR4, 0x2 ;  /* 0x000000042f0b7c11 */ /* 0x000fe2000f8e10ff */
[----:B------:R2:W-:Y:S01]  /*22f0*/  STS [R7], R12 ;  /* 0x0000000c07007388 */ /* 0x0005e20000000800 */
[----:B------:R-:W-:Y:S02]  /*2300*/  LEA R10, R49, UR4, 0x2 ;  /* 0x00000004310a7c11 */ /* 0x000fe4000f8e10ff */
[----:B0-----:R-:W-:Y:S01]  /*2310*/  LEA R5, R51, UR4, 0x2 ;  /* 0x0000000433057c11 */ /* 0x001fe2000f8e10ff */
[----:B------:R0:W-:Y:S01]  /*2320*/  STS [R6], R13 ;  /* 0x0000000d06007388 */ /* 0x0001e20000000800 */
[----:B------:R-:W-:Y:S02]  /*2330*/  LEA R2, R53, UR4, 0x2 ;  /* 0x0000000435027c11 */ /* 0x000fe4000f8e10ff */
[----:B-1----:R-:W-:Y:S01]  /*2340*/  LEA R3, R55, UR4, 0x2 ;  /* 0x0000000437037c11 */ /* 0x002fe2000f8e10ff */
[----:B------:R1:W-:Y:S01]  /*2350*/  STS [R9], R14 ;  /* 0x0000000e09007388 */ /* 0x0003e20000000800 */
[----:B------:R-:W-:-:S02]  /*2360*/  LEA R4, R57, UR4, 0x2 ;  /* 0x0000000439047c11 */ /* 0x000fc4000f8e10ff */
[----:B--2---:R-:W-:Y:S01]  /*2370*/  LEA R7, R59, UR4, 0x2 ;  /* 0x000000043b077c11 */ /* 0x004fe2000f8e10ff */
[----:B------:R2:W-:Y:S01]  /*2380*/  STS [R8], R15 ;  /* 0x0000000f08007388 */ /* 0x0005e20000000800 */
[----:B0-----:R-:W-:-:S03]  /*2390*/  LEA R6, R61, UR4, 0x2 ;  /* 0x000000043d067c11 */ /* 0x001fc6000f8e10ff */
[----:B------:R0:W-:Y:S01]  /*23a0*/  STS [R11], R16 ;  /* 0x000000100b007388 */ /* 0x0001e20000000800 */
[----:B-1----:R-:W-:-:S03]  /*23b0*/  LEA R9, R63, UR4, 0x2 ;  /* 0x000000043f097c11 */ /* 0x002fc6000f8e10ff */
[----:B------:R1:W-:Y:S01]  /*23c0*/  STS [R10], R17 ;  /* 0x000000110a007388 */ /* 0x0003e20000000800 */
[----:B--2---:R-:W-:-:S03]  /*23d0*/  LEA R8, R65, UR4, 0x2 ;  /* 0x0000000441087c11 */ /* 0x004fc6000f8e10ff */
[----:B------:R2:W-:Y:S01]  /*23e0*/  STS [R5], R18 ;  /* 0x0000001205007388 */ /* 0x0005e20000000800 */
[----:B0-----:R-:W-:-:S03]  /*23f0*/  LEA R11, R71, UR4, 0x2 ;  /* 0x00000004470b7c11 */ /* 0x001fc6000f8e10ff */
[----:B------:R0:W-:Y:S01]  /*2400*/  STS [R2], R19 ;  /* 0x0000001302007388 */ /* 0x0001e20000000800 */
[----:B-1----:R-:W-:-:S03]  /*2410*/  LEA R10, R69, UR4, 0x2 ;  /* 0x00000004450a7c11 */ /* 0x002fc6000f8e10ff */
[----:B------:R0:W-:Y:S01]  /*2420*/  STS [R3], R20 ;  /* 0x0000001403007388 */ /* 0x0001e20000000800 */
[----:B--2---:R-:W-:-:S03]  /*2430*/  LEA R5, R67, UR4, 0x2 ;  /* 0x0000000443057c11 */ /* 0x004fc6000f8e10ff */
[----:B------:R0:W-:Y:S04]  /*2440*/  STS [R4], R21 ;  /* 0x0000001504007388 */ /* 0x0001e80000000800 */
[----:B------:R0:W-:Y:S04]  /*2450*/  STS [R7], R22 ;  /* 0x0000001607007388 */ /* 0x0001e80000000800 */
[----:B------:R0:W-:Y:S04]  /*2460*/  STS [R6], R23 ;  /* 0x0000001706007388 */ /* 0x0001e80000000800 */
[----:B------:R0:W-:Y:S04]  /*2470*/  STS [R9], R24 ;  /* 0x0000001809007388 */ /* 0x0001e80000000800 */
[----:B------:R0:W-:Y:S04]  /*2480*/  STS [R8], R25 ;  /* 0x0000001908007388 */ /* 0x0001e80000000800 */
[----:B------:R0:W-:Y:S04]  /*2490*/  STS [R5], R26 ;  /* 0x0000001a05007388 */ /* 0x0001e80000000800 */
[----:B------:R0:W-:Y:S04]  /*24a0*/  STS [R10], R27 ;  /* 0x0000001b0a007388 */ /* 0x0001e80000000800 */
[----:B------:R0:W-:Y:S01]  /*24b0*/  STS [R11], R28 ;  /* 0x0000001c0b007388 */ /* 0x0001e20000000800 */
[----:B------:R-:W-:Y:S06]  /*24c0*/  BAR.SYNC.DEFER_BLOCKING 0x0 ;  /* 0x0000000000007b1d */ /* 0x000fec0000010000 */
[----:B------:R0:W1:Y:S04]  /*24d0*/  LDS R2, [R35] ;  /* 0x0000000023027984 */ /* 0x0000680000000800 */
[----:B------:R0:W2:Y:S04]  /*24e0*/  LDS R3, [R35+0x4] ;  /* 0x0000040023037984 */ /* 0x0000a80000000800 */
[----:B------:R0:W3:Y:S04]  /*24f0*/  LDS R12, [R35+0x8] ;  /* 0x00000800230c7984 */ /* 0x0000e80000000800 */
[----:B------:R0:W4:Y:S04]  /*2500*/  LDS R13, [R35+0xc] ;  /* 0x00000c00230d7984 */ /* 0x0001280000000800 */
[----:B------:R0:W0:Y:S04]  /*2510*/  LDS R14, [R35+0x10] ;  /* 0x00001000230e7984 */ /* 0x0000280000000800 */
        /* <DEDUP_REMOVED lines=13> */
[----:B------:R0:W0:Y:S01]  /*25f0*/  LDS R28, [R35+0x48] ;  /* 0x00004800231c7984 */ /* 0x0000220000000800 */
[----:B------:R-:W-:Y:S06]  /*2600*/  BAR.SYNC.DEFER_BLOCKING 0x0 ;  /* 0x0000000000007b1d */ /* 0x000fec0000010000 */
[----:B-1234-:R-:W-:Y:S05]  /*2610*/  BRA `(.L_x_220) ;  /* 0xffffffdc00f87947 */ /* 0x01efea000383ffff */
.L_x_219:
[----:B------:R-:W-:Y:S01]  /*2620*/  LEA R5, R5, UR4, 0x2 ;  /* 0x0000000405057c11 */ /* 0x000fe2000f8e10ff */
[----:B------:R-:W-:Y:S01]  /*2630*/  IMAD R35, R0, -0x48, R35 ;  /* 0xffffffb800237824 */ /* 0x000fe200078e0223 */
[----:B------:R-:W-:Y:S02]  /*2640*/  LEA R4, R7, UR4, 0x2 ;  /* 0x0000000407047c11 */ /* 0x000fe4000f8e10ff */
[----:B------:R-:W-:Y:S01]  /*2650*/  LEA R39, R39, UR4, 0x2 ;  /* 0x0000000427277c11 */ /* 0x000fe2000f8e10ff */
[----:B------:R0:W-:Y:S01]  /*2660*/  STS [R5], R2 ;  /* 0x0000000205007388 */ /* 0x0001e20000000800 */
[----:B------:R-:W-:Y:S02]  /*2670*/  LEA R6, R41, UR4, 0x2 ;  /* 0x0000000429067c11 */ /* 0x000fe4000f8e10ff */
[----:B------:R-:W-:Y:S01]  /*2680*/  LEA R43, R43, UR4, 0x2 ;  /* 0x000000042b2b7c11 */ /* 0x000fe2000f8e10ff */
[----:B------:R1:W-:Y:S01]  /*2690*/  STS [R4], R3 ;  /* 0x0000000304007388 */ /* 0x0003e20000000800 */
[----:B------:R-:W-:-:S02]  /*26a0*/  LEA R8, R45, UR4, 0x2 ;  /* 0x000000042d087c11 */ /* 0x000fc4000f8e10ff */
[----:B------:R-:W-:Y:S01]  /*26b0*/  LEA R47, R47, UR4, 0x2 ;  /* 0x000000042f2f7c11 */ /* 0x000fe2000f8e10ff */
[----:B------:R-:W-:Y:S01]  /*26c0*/  STS [R39], R12 ;  /* 0x0000000c27007388 */ /* 0x000fe20000000800 */
[----:B------:R-:W-:Y:S02]  /*26d0*/  LEA R10, R49, UR4, 0x2 ;  /* 0x00000004310a7c11 */ /* 0x000fe4000f8e10ff */
[----:B------:R-:W-:Y:S01]  /*26e0*/  LEA R51, R51, UR4, 0x2 ;  /* 0x0000000433337c11 */ /* 0x000fe2000f8e10ff */
[----:B------:R2:W-:Y:S01]  /*26f0*/  STS [R6], R13 ;  /* 0x0000000d06007388 */ /* 0x0005e20000000800 */
[----:B0-----:R-:W-:Y:S02]  /*2700*/  LEA R2, R53, UR4, 0x2 ;  /* 0x0000000435027c11 */ /* 0x001fe4000f8e10ff */
[----:B------:R-:W-:Y:S01]  /*2710*/  LEA R55, R55, UR4, 0x2 ;  /* 0x0000000437377c11 */ /* 0x000fe2000f8e10ff */
[----:B------:R-:W-:Y:S01]  /*2720*/  STS [R43], R14 ;  /* 0x0000000e2b007388 */ /* 0x000fe20000000800 */
[----:B-1----:R-:W-:-:S02]  /*2730*/  LEA R4, R57, UR4, 0x2 ;  /* 0x0000000439047c11 */ /* 0x002fc4000f8e10ff */
[----:B------:R-:W-:Y:S01]  /*2740*/  LEA R59, R59, UR4, 0x2 ;  /* 0x000000043b3b7c11 */ /* 0x000fe2000f8e10ff */
[----:B------:R0:W-:Y:S01]  /*2750*/  STS [R8], R15 ;  /* 0x0000000f08007388 */ /* 0x0001e20000000800 */
[----:B------:R-:W-:Y:S02]  /*2760*/  LEA R63, R63, UR4, 0x2 ;  /* 0x000000043f3f7c11 */ /* 0x000fe4000f8e10ff */
[----:B--2---:R-:W-:Y:S01]  /*2770*/  LEA R6, R61, UR4, 0x2 ;  /* 0x000000043d067c11 */ /* 0x004fe2000f8e10ff */
[----:B------:R-:W-:Y:S01]  /*2780*/  STS [R47], R16 ;  /* 0x000000102f007388 */ /* 0x000fe20000000800 */
[----:B------:R-:W-:Y:S02]  /*2790*/  LEA R67, R67, UR4, 0x2 ;  /* 0x0000000443437c11 */ /* 0x000fe4000f8e10ff */
[----:B------:R-:W-:Y:S01]  /*27a0*/  LEA R71, R71, UR4, 0x2 ;  /* 0x0000000447477c11 */ /* 0x000fe2000f8e10ff */
[----:B------:R1:W-:Y:S01]  /*27b0*/  STS [R10], R17 ;  /* 0x000000110a007388 */ /* 0x0003e20000000800 */
[----:B0-----:R-:W-:-:S03]  /*27c0*/  LEA R8, R65, UR4, 0x2 ;  /* 0x0000000441087c11 */ /* 0x001fc6000f8e10ff */
[----:B------:R-:W-:Y:S04]  /*27d0*/  STS [R51], R18 ;  /* 0x0000001233007388 */ /* 0x000fe80000000800 */
[----:B------:R0:W-:Y:S01]  /*27e0*/  STS [R2], R19 ;  /* 0x0000001302007388 */ /* 0x0001e20000000800 */
[----:B-1----:R-:W-:Y:S01]  /*27f0*/  LEA R10, R69, UR4, 0x2 ;  /* 0x00000004450a7c11 */ /* 0x002fe2000f8e10ff */
[----:B------:R-:W1:Y:S02]  /*2800*/  LDCU.64 UR4, c[0x0][0x3a0] ;  /* 0x00007400ff0477ac */ /* 0x000e640008000a00 */
[----:B------:R-:W-:Y:S04]  /*2810*/  STS [R55], R20 ;  /* 0x0000001437007388 */ /* 0x000fe80000000800 */
[----:B------:R2:W-:Y:S01]  /*2820*/  STS [R4], R21 ;  /* 0x0000001504007388 */ /* 0x0005e20000000800 */
[----:B0-----:R-:W0:Y:S03]  /*2830*/  LDC.64 R2, c[0x0][0x388] ;  /* 0x0000e200ff027b82 */ /* 0x001e260000000a00 */
[----:B------:R-:W-:Y:S04]  /*2840*/  STS [R59], R22 ;  /* 0x000000163b007388 */ /* 0x000fe80000000800 */
[----:B------:R3:W-:Y:S01]  /*2850*/  STS [R6], R23 ;  /* 0x0000001706007388 */ /* 0x0007e20000000800 */
[----:B--2---:R-:W-:-:S03]  /*2860*/  VIADD R4, R0, 0x100 ;  /* 0x0000010000047836 */ /* 0x004fc60000000000 */
[----:B------:R-:W-:Y:S02]  /*2870*/  STS [R63], R24 ;  /* 0x000000183f007388 */ /* 0x000fe40000000800 */
[----:B-1----:R-:W-:Y:S02]  /*2880*/  ISETP.GE.U32.AND P3, PT, R4, UR4, PT ;  /* 0x0000000404007c0c */ /* 0x002fe4000bf66070 */
[----:B------:R1:W-:Y:S01]  /*2890*/  STS [R8], R25 ;  /* 0x0000001908007388 */ /* 0x0003e20000000800 */
[C---:B------:R-:W-:Y:S02]  /*28a0*/  VIADD R4, R0.reuse, 0x200 ;  /* 0x0000020000047836 */ /* 0x040fe40000000000 */
[----:B---3--:R-:W-:Y:S01]  /*28b0*/  VIADD R6, R0, 0x300 ;  /* 0x0000030000067836 */ /* 0x008fe20000000000 */
[----:B------:R-:W-:Y:S01]  /*28c0*/  STS [R67], R26 ;  /* 0x0000001a43007388 */ /* 0x000fe20000000800 */
[----:B------:R-:W-:Y:S02]  /*28d0*/  ISETP.GE.U32.AND.EX P3, PT, RZ, UR5, PT, P3 ;  /* 0x00000005ff007c0c */ /* 0x000fe4000bf66130 */
[----:B------:R-:W-:Y:S01]  /*28e0*/  ISETP.GE.U32.AND P4, PT, R4, UR4, PT ;  /* 0x0000000404007c0c */ /* 0x000fe2000bf86070 */
[----:B------:R2:W-:Y:S01]  /*28f0*/  STS [R10], R27 ;  /* 0x0000001b0a007388 */ /* 0x0005e20000000800 */
[----:B------:R-:W-:Y:S01]  /*2900*/  ISETP.GE.U32.AND P1, PT, R6, UR4, PT ;  /* 0x0000000406007c0c */ /* 0x000fe2000bf26070 */
[C---:B0-----:R-:W-:Y:S01]  /*2910*/  IMAD.WIDE.U32 R2, R0.reuse, 0x4, R2 ;  /* 0x0000000400027825 */ /* 0x041fe200078e0002 */
[C---:B-1----:R-:W-:Y:S01]  /*2920*/  LOP3.LUT R8, R0.reuse, 0x400, RZ, 0xfc, !PT ;  /* 0x0000040000087812 */ /* 0x042fe200078efcff */
[----:B------:R-:W-:Y:S01]  /*2930*/  STS [R71], R28 ;  /* 0x0000001c47007388 */ /* 0x000fe20000000800 */
[----:B------:R-:W-:Y:S01]  /*2940*/  BAR.SYNC.DEFER_BLOCKING 0x0 ;  /* 0x0000000000007b1d */ /* 0x000fe20000010000 */
[----:B------:R-:W-:Y:S01]  /*2950*/  ISETP.GE.U32.AND.EX P1, PT, RZ, UR5, PT, P1 ;  /* 0x00000005ff007c0c */ /* 0x000fe2000bf26110 */
[----:B--2---:R-:W-:Y:S01]  /*2960*/  VIADD R10, R0, 0x500 ;  /* 0x00000500000a7836 */ /* 0x004fe20000000000 */
[----:B------:R-:W-:Y:S01]  /*2970*/  ISETP.GE.U32.AND P6, PT, R8, UR4, PT ;  /* 0x0000000408007c0c */ /* 0x000fe2000bfc6070 */
[C---:B------:R-:W-:Y:S01]  /*2980*/  VIADD R4, R0.reuse, 0x600 ;  /* 0x0000060000047836 */ /* 0x040fe20000000000 */
[----:B------:R-:W-:Y:S01]  /*2990*/  ISETP.GE.U32.AND.EX P4, PT, RZ, UR5, PT, P4 ;  /* 0x00000005ff007c0c */ /* 0x000fe2000bf86140 */
[----:B------:R-:W-:Y:S01]  /*29a0*/  VIADD R6, R0, 0x700 ;  /* 0x0000070000067836 */ /* 0x000fe20000000000 */
[----:B------:R-:W-:-:S02]  /*29b0*/  ISETP.GE.U32.AND P0, PT, R10, UR4, PT ;  /* 0x000000040a007c0c */ /* 0x000fc4000bf06070 */
[----:B------:R-:W-:Y:S02]  /*29c0*/  ISETP.GE.U32.AND.EX P6, PT, RZ, UR5, PT, P6 ;  /* 0x00000005ff007c0c */ /* 0x000fe4000bfc6160 */
[----:B------:R-:W-:Y:S02]  /*29d0*/  ISETP.GE.U32.AND.EX P0, PT, RZ, UR5, PT, P0 ;  /* 0x00000005ff007c0c */ /* 0x000fe4000bf06100 */
[----:B------:R-:W-:Y:S02]  /*29e0*/  ISETP.GE.U32.AND P5, PT, R4, UR4, PT ;  /* 0x0000000404007c0c */ /* 0x000fe4000bfa6070 */
[----:B------:R-:W-:Y:S02]  /*29f0*/  LOP3.LUT R4, R0, 0x800, RZ, 0xfc, !PT ;  /* 0x0000080000047812 */ /* 0x000fe400078efcff */
[----:B------:R-:W-:Y:S01]  /*2a00*/  ISETP.GE.U32.AND P2, PT, R6, UR4, PT ;  /* 0x0000000406007c0c */ /* 0x000fe2000bf46070 */
[----:B------:R-:W-:Y:S01]  /*2a10*/  VIADD R6, R0, 0x900 ;  /* 0x0000090000067836 */ /* 0x000fe20000000000 */
[----:B------:R-:W-:-:S02]  /*2a20*/  ISETP.GE.U32.AND.EX P5, PT, RZ, UR5, PT, P5 ;  /* 0x00000005ff007c0c */ /* 0x000fc4000bfa6150 */
[----:B------:R-:W-:Y:S01]  /*2a30*/  ISETP.GE.U32.AND.EX P2, PT, RZ, UR5, PT, P2 ;  /* 0x00000005ff007c0c */ /* 0x000fe2000bf46120 */
[----:B------:R-:W0:Y:S04]  /*2a40*/  LDS R5, [R35+0x400] ;  /* 0x0004000023057984 */ /* 0x000e280000000800 */
[----:B------:R-:W1:Y:S04]  /*2a50*/  LDS R9, [R35+0xc00] ;  /* 0x000c000023097984 */ /* 0x000e680000000800 */
        /* <DEDUP_REMOVED lines=8> */
[----:B0-----:R-:W-:Y:S01]  /*2ae0*/  @!P3 STG.E desc[UR10][R2.64+0x400], R5 ;  /* 0x000400050200b986 */ /* 0x001fe2000c10190a */
[----:B------:R-:W-:Y:S01]  /*2af0*/  ISETP.GE.U32.AND P3, PT, R4, UR4, PT ;  /* 0x0000000404007c0c */ /* 0x000fe2000bf66070 */
[----:B------:R-:W-:-:S02]  /*2b00*/  VIADD R4, R0, 0xa00 ;  /* 0x00000a0000047836 */ /* 0x000fc40000000000 */
[----:B------:R-:W0:Y:S01]  /*2b10*/  LDS R25, [R35+0x2c00] ;  /* 0x002c000023197984 */ /* 0x000e220000000800 */
[----:B------:R-:W-:-:S03]  /*2b20*/  ISETP.GE.U32.AND.EX P3, PT, RZ, UR5, PT, P3 ;  /* 0x00000005ff007c0c */ /* 0x000fc6000bf66130 */
[----:B-1----:R-:W-:Y:S01]  /*2b30*/  @!P1 STG.E desc[UR10][R2.64+0xc00], R9 ;  /* 0x000c000902009986 */ /* 0x002fe2000c10190a */
[----:B------:R-:W-:-:S03]  /*2b40*/  ISETP.GE.U32.AND P1, PT, R0, UR4, PT ;  /* 0x0000000400007c0c */ /* 0x000fc6000bf26070 */
[----:B------:R-:W1:Y:S04]  /*2b50*/  LDS R5, [R35+0x3000] ;  /* 0x0030000023057984 */ /* 0x000e680000000800 */
[----:B--2---:R-:W-:Y:S01]  /*2b60*/  @!P0 STG.E desc[UR10][R2.64+0x1400], R13 ;  /* 0x0014000d02008986 */ /* 0x004fe2000c10190a */
[----:B------:R-:W-:-:S03]  /*2b70*/  ISETP.GE.U32.AND.EX P0, PT, RZ, UR5, PT, P1 ;  /* 0x00000005ff007c0c */ /* 0x000fc6000bf06110 */
[----:B---3--:R-:W-:Y:S01]  /*2b80*/  @!P6 STG.E desc[UR10][R2.64+0x1000], R11 ;  /* 0x0010000b0200e986 */ /* 0x008fe2000c10190a */
[----:B------:R-:W-:Y:S01]  /*2b90*/  ISETP.GE.U32.AND P6, PT, R4, UR4, PT ;  /* 0x0000000404007c0c */ /* 0x000fe2000bfc6070 */
[----:B------:R-:W-:Y:S02]  /*2ba0*/  VIADD R4, R0, 0xb00 ;  /* 0x00000b0000047836 */ /* 0x000fe40000000000 */
[----:B----4-:R-:W-:Y:S01]  /*2bb0*/  @!P4 STG.E desc[UR10][R2.64+0x800], R7 ;  /* 0x000800070200c986 */ /* 0x010fe2000c10190a */
[----:B------:R-:W-:Y:S01]  /*2bc0*/  ISETP.GE.U32.AND P4, PT, R6, UR4, PT ;  /* 0x0000000406007c0c */ /* 0x000fe2000bf86070 */
[----:B------:R-:W-:Y:S01]  /*2bd0*/  VIADD R6, R0, 0xe00 ;  /* 0x00000e0000067836 */ /* 0x000fe20000000000 */
[----:B------:R-:W-:Y:S01]  /*2be0*/  ISETP.GE.U32.AND P1, PT, R4, UR4, PT ;  /* 0x0000000404007c0c */ /* 0x000fe2000bf26070 */
[----:B------:R-:W2:Y:S01]  /*2bf0*/  LDS R7, [R35+0x3400] ;  /* 0x0034000023077984 */ /* 0x000ea20000000800 */
[----:B------:R-:W-:Y:S02]  /*2c00*/  LOP3.LUT R4, R0, 0xc00, RZ, 0xfc, !PT ;  /* 0x00000c0000047812 */ /* 0x000fe400078efcff */
[----:B------:R-:W-:Y:S01]  /*2c10*/  ISETP.GE.U32.AND.EX P4, PT, RZ, UR5, PT, P4 ;  /* 0x00000005ff007c0c */ /* 0x000fe2000bf86140 */
[----:B------:R-:W3:Y:S01]  /*2c20*/  LDS R9, [R35+0x3800] ;  /* 0x0038000023097984 */ /* 0x000ee20000000800 */
[----:B------:R-:W-:-:S03]  /*2c30*/  ISETP.GE.U32.AND.EX P6, PT, RZ, UR5, PT, P6 ;  /* 0x00000005ff007c0c */ /* 0x000fc6000bfc6160 */
[----:B------:R-:W-:Y:S04]  /*2c40*/  LDS R11, [R35+0x3c00] ;  /* 0x003c0000230b7984 */ /* 0x000fe80000000800 */
[----:B------:R-:W-:Y:S04]  /*2c50*/  LDS R13, [R35+0x4000] ;  /* 0x00400000230d7984 */ /* 0x000fe80000000800 */
[----:B------:R-:W-:Y:S04]  /*2c60*/  LDS R27, [R35+0x4400] ;  /* 0x00440000231b7984 */ /* 0x000fe80000000800 */
[----:B------:R-:W4:Y:S04]  /*2c70*/  @!P0 LDS R29, [R35] ;  /* 0x00000000231d8984 */ /* 0x000f280000000800 */
[----:B-----5:R0:W-:Y:S01]  /*2c80*/  @!P5 STG.E desc[UR10][R2.64+0x1800], R15 ;  /* 0x0018000f0200d986 */ /* 0x0201e2000c10190a */
[----:B------:R-:W-:Y:S01]  /*2c90*/  ISETP.GE.U32.AND P5, PT, R4, UR4, PT ;  /* 0x0000000404007c0c */ /* 0x000fe2000bfa6070 */
[----:B------:R-:W-:-:S02]  /*2ca0*/  VIADD R4, R0, 0xd00 ;  /* 0x00000d0000047836 */ /* 0x000fc40000000000 */
[----:B------:R0:W-:Y:S01]  /*2cb0*/  @!P2 STG.E desc[UR10][R2.64+0x1c00], R17 ;  /* 0x001c00110200a986 */ /* 0x0001e2000c10190a */
[----:B------:R-:W-:Y:S02]  /*2cc0*/  ISETP.GE.U32.AND.EX P2, PT, RZ, UR5, PT, P1 ;  /* 0x00000005ff007c0c */ /* 0x000fe4000bf46110 */
[----:B------:R-:W-:Y:S01]  /*2cd0*/  ISETP.GE.U32.AND.EX P5, PT, RZ, UR5, PT, P5 ;  /* 0x00000005ff007c0c */ /* 0x000fe2000bfa6150 */
[----:B------:R0:W-:Y:S01]  /*2ce0*/  @!P3 STG.E desc[UR10][R2.64+0x2000], R19 ;  /* 0x002000130200b986 */ /* 0x0001e2000c10190a */
[----:B------:R-:W-:Y:S01]  /*2cf0*/  ISETP.GE.U32.AND P1, PT, R4, UR4, PT ;  /* 0x0000000404007c0c */ /* 0x000fe2000bf26070 */
[----:B------:R-:W-:Y:S01]  /*2d00*/  VIADD R4, R0, 0xf00 ;  /* 0x00000f0000047836 */ /* 0x000fe20000000000 */
[----:B------:R-:W-:Y:S01]  /*2d10*/  ISETP.GE.U32.AND P3, PT, R6, UR4, PT ;  /* 0x0000000406007c0c */ /* 0x000fe2000bf66070 */
[----:B------:R1:W-:Y:S01]  /*2d20*/  @!P4 STG.E desc[UR10][R2.64+0x2400], R21 ;  /* 0x002400150200c986 */ /* 0x0003e2000c10190a */
[----:B------:R-:W-:Y:S01]  /*2d30*/  VIADD R6, R0, 0x1100 ;  /* 0x0000110000067836 */ /* 0x000fe20000000000 */
[----:B------:R-:W-:-:S02]  /*2d40*/  ISETP.GE.U32.AND.EX P1, PT, RZ, UR5, PT, P1 ;  /* 0x00000005ff007c0c */ /* 0x000fc4000bf26110 */
[----:B------:R-:W-:Y:S01]  /*2d50*/  ISETP.GE.U32.AND P4, PT, R4, UR4, PT ;  /* 0x0000000404007c0c */ /* 0x000fe2000bf86070 */
[----:B------:R2:W-:Y:S01]  /*2d60*/  @!P6 STG.E desc[UR10][R2.64+0x2800], R23 ;  /* 0x002800170200e986 */ /* 0x0005e2000c10190a */
[C---:B------:R-:W-:Y:S01]  /*2d70*/  LOP3.LUT R4, R0.reuse, 0x1000, RZ, 0xfc, !PT ;  /* 0x0000100000047812 */ /* 0x040fe200078efcff */
[----:B------:R-:W-:Y:S01]  /*2d80*/  VIADD R0, R0, 0x1200 ;  /* 0x0000120000007836 */ /* 0x000fe20000000000 */
[----:B------:R-:W-:Y:S01]  /*2d90*/  ISETP.GE.U32.AND.EX P3, PT, RZ, UR5, PT, P3 ;  /* 0x00000005ff007c0c */ /* 0x000fe2000bf66130 */
[----:B0-----:R0:W-:Y:S01]  /*2da0*/  @!P2 STG.E desc[UR10][R2.64+0x2c00], R25 ;  /* 0x002c00190200a986 */ /* 0x0011e2000c10190a */
[----:B------:R-:W-:Y:S02]  /*2db0*/  ISETP.GE.U32.AND P6, PT, R4, UR4, PT ;  /* 0x0000000404007c0c */ /* 0x000fe4000bfc6070 */
[----:B------:R-:W-:Y:S01]  /*2dc0*/  ISETP.GE.U32.AND P2, PT, R6, UR4, PT ;  /* 0x0000000406007c0c */ /* 0x000fe2000bf46070 */
[----:B-1----:R0:W-:Y:S01]  /*2dd0*/  @!P5 STG.E desc[UR10][R2.64+0x3000], R5 ;  /* 0x003000050200d986 */ /* 0x0021e2000c10190a */
[----:B------:R-:W-:-:S02]  /*2de0*/  ISETP.GE.U32.AND P5, PT, R0, UR4, PT ;  /* 0x0000000400007c0c */ /* 0x000fc4000bfa6070 */
[----:B------:R-:W-:Y:S01]  /*2df0*/  ISETP.GE.U32.AND.EX P4, PT, RZ, UR5, PT, P4 ;  /* 0x00000005ff007c0c */ /* 0x000fe2000bf86140 */
[----:B--2---:R0:W-:Y:S01]  /*2e00*/  @!P1 STG.E desc[UR10][R2.64+0x3400], R7 ;  /* 0x0034000702009986 */ /* 0x0041e2000c10190a */
[----:B------:R-:W-:Y:S02]  /*2e10*/  ISETP.GE.U32.AND.EX P6, PT, RZ, UR5, PT, P6 ;  /* 0x00000005ff007c0c */ /* 0x000fe4000bfc6160 */
[----:B------:R-:W-:Y:S01]  /*2e20*/  ISETP.GE.U32.AND.EX P2, PT, RZ, UR5, PT, P2 ;  /* 0x00000005ff007c0c */ /* 0x000fe2000bf46120 */
[----:B---3--:R0:W-:Y:S01]  /*2e30*/  @!P3 STG.E desc[UR10][R2.64+0x3800], R9 ;  /* 0x003800090200b986 */ /* 0x0081e2000c10190a */
[----:B------:R-:W-:-:S03]  /*2e40*/  ISETP.GE.U32.AND.EX P5, PT, RZ, UR5, PT, P5 ;  /* 0x00000005ff007c0c */ /* 0x000fc6000bfa6150 */
[----:B----4-:R0:W-:Y:S04]  /*2e50*/  @!P0 STG.E desc[UR10][R2.64], R29 ;  /* 0x0000001d02008986 */ /* 0x0101e8000c10190a */
[----:B------:R0:W-:Y:S04]  /*2e60*/  @!P4 STG.E desc[UR10][R2.64+0x3c00], R11 ;  /* 0x003c000b0200c986 */ /* 0x0001e8000c10190a */
[----:B------:R0:W-:Y:S04]  /*2e70*/  @!P6 STG.E desc[UR10][R2.64+0x4000], R13 ;  /* 0x0040000d0200e986 */ /* 0x0001e8000c10190a */
[----:B------:R0:W-:Y:S01]  /*2e80*/  @!P2 STG.E desc[UR10][R2.64+0x4400], R27 ;  /* 0x0044001b0200a986 */ /* 0x0001e2000c10190a */
[----:B------:R-:W-:Y:S05]  /*2e90*/  @P5 EXIT ;  /* 0x000000000000594d */ /* 0x000fea0003800000 */
[----:B------:R-:W1:Y:S04]  /*2ea0*/  LDS R35, [R35+0x4800] ;  /* 0x0048000023237984 */ /* 0x000e680000000800 */
[----:B-1----:R-:W-:Y:S01]  /*2eb0*/  STG.E desc[UR10][R2.64+0x4800], R35 ;  /* 0x0048002302007986 */ /* 0x002fe2000c10190a */
[----:B------:R-:W-:Y:S05]  /*2ec0*/  EXIT ;  /* 0x000000000000794d */ /* 0x000fea0003800000 */
.L_x_221:
        /* <DEDUP_REMOVED lines=11> */
.L_x_248:


//--------------------- .text._ZN3cub18CUB_300001_SM_10006detail11EmptyKernelIvEEvv --------------------------
	.section	.text._ZN3cub18CUB_300001_SM_10006detail11EmptyKernelIvEEvv,"ax",@progbits
	.align	128
        .global         _ZN3cub18CUB_300001_SM_10006detail11EmptyKernelIvEEvv
        .type           _ZN3cub18CUB_300001_SM_10006detail11EmptyKernelIvEEvv,@function
        .size           _ZN3cub18CUB_300001_SM_10006detail11EmptyKernelIvEEvv,(.L_x_249 - _ZN3cub18CUB_300001_SM_10006detail11EmptyKernelIvEEvv)
        .other          _ZN3cub18CUB_300001_SM_10006detail11EmptyKernelIvEEvv,@"STO_CUDA_ENTRY STV_DEFAULT"
_ZN3cub18CUB_300001_SM_10006detail11EmptyKernelIvEEvv:
.text._ZN3cub18CUB_300001_SM_10006detail11EmptyKernelIvEEvv:
[----:B------:R-:W-:Y:S01]  /*0000*/  LDC R1, c[0x0][0x37c] ;  /* 0x0000df00ff017b82 */ /* 0x000fe20000000800 */
[----:B------:R-:W-:Y:S05]  /*0010*/  EXIT ;  /* 0x000000000000794d */ /* 0x000fea0003800000 */
.L_x_222:
        /* <DEDUP_REMOVED lines=14> */
.L_x_249:


//--------------------- .text._Z7ScatterPjiiiiPiS_ --------------------------
	.section	.text._Z7ScatterPjiiiiPiS_,"ax",@progbits
	.align	128
        .global         _Z7ScatterPjiiiiPiS_
        .type           _Z7ScatterPjiiiiPiS_,@function
        .size           _Z7ScatterPjiiiiPiS_,(.L_x_250 - _Z7ScatterPjiiiiPiS_)
        .other          _Z7ScatterPjiiiiPiS_,@"STO_CUDA_ENTRY STV_DEFAULT"
_Z7ScatterPjiiiiPiS_:
.text._Z7ScatterPjiiiiPiS_:
[----:B------:R-:W-:Y:S01]  /*0000*/  LDC R1, c[0x0][0x37c] ;  /* 0x0000df00ff017b82 */ /* 0x000fe20000000800 */
[----:B------:R-:W0:Y:S01]  /*0010*/  S2R R3, SR_CTAID.X ;  /* 0x0000000000037919 */ /* 0x000e220000002500 */
[----:B------:R-:W0:Y:S01]  /*0020*/  LDCU UR14, c[0x0][0x360] ;  /* 0x00006c00ff0e77ac */ /* 0x000e220008000800 */
[----:B------:R-:W0:Y:S01]  /*0030*/  S2R R0, SR_TID.X ;  /* 0x0000000000007919 */ /* 0x000e220000002100 */
[----:B------:R-:W1:Y:S01]  /*0040*/  LDCU UR4, c[0x0][0x388] ;  /* 0x00007100ff0477ac */ /* 0x000e620008000800 */
[----:B------:R-:W2:Y:S03]  /*0050*/  LDCU.64 UR12, c[0x0][0x358] ;  /* 0x00006b00ff0c77ac */ /* 0x000ea60008000a00 */
[----:B------:R-:W3:Y:S01]  /*0060*/  S2UR UR5, SR_CgaCtaId ;  /* 0x00000000000579c3 */ /* 0x000ee20000008800 */
[----:B------:R-:W4:Y:S01]  /*0070*/  LDCU UR6, c[0x0][0x394] ;  /* 0x00007280ff0677ac */ /* 0x000f220008000800 */
[----:B------:R-:W5:Y:S01]  /*0080*/  LDCU UR9, c[0x0][0x38c] ;  /* 0x00007180ff0977ac */ /* 0x000f620008000800 */
[----:B0-----:R-:W-:-:S05]  /*0090*/  IMAD R2, R3, UR14, R0 ;  /* 0x0000000e03027c24 */ /* 0x001fca000f8e0200 */
[----:B-1----:R-:W-:-:S13]  /*00a0*/  ISETP.GE.AND P0, PT, R2, UR4, PT ;  /* 0x0000000402007c0c */ /* 0x002fda000bf06270 */
[----:B------:R-:W0:Y:S08]  /*00b0*/  @!P0 LDC.64 R4, c[0x0][0x380] ;  /* 0x0000e000ff048b82 */ /* 0x000e300000000a00 */
[----:B------:R-:W1:Y:S01]  /*00c0*/  @!P0 LDC R7, c[0x0][0x390] ;  /* 0x0000e400ff078b82 */ /* 0x000e620000000800 */
[----:B0-----:R-:W-:-:S05]  /*00d0*/  @!P0 IMAD.WIDE R4, R2, 0x4, R4 ;  /* 0x0000000402048825 */ /* 0x001fca00078e0204 */
[----:B--2---:R0:W1:Y:S01]  /*00e0*/  @!P0 LDG.E R6, desc[UR12][R4.64] ;  /* 0x0000000c04068981 */ /* 0x004062000c1e1900 */
[----:B------:R-:W-:Y:S01]  /*00f0*/  UMOV UR4, 0x400 ;  /* 0x0000040000047882 */ /* 0x000fe20000000000 */
[----:B-----5:R-:W-:Y:S02]  /*0100*/  UISETP.GE.AND UP0, UPT, UR9, 0x1, UPT ;  /* 0x000000010900788c */ /* 0x020fe4000bf06270 */
[----:B---3--:R-:W-:Y:S02]  /*0110*/  ULEA UR4, UR5, UR4, 0x18 ;  /* 0x0000000405047291 */ /* 0x008fe4000f8ec0ff */
[----:B----4-:R-:W-:Y:S02]  /*0120*/  UIADD3 UR5, UPT, UPT, UR6, -0x1, URZ ;  /* 0xffffffff06057890 */ /* 0x010fe4000fffe0ff */
[----:B------:R-:W-:Y:S02]  /*0130*/  ULEA UR6, UR14, UR4, 0x2 ;  /* 0x000000040e067291 */ /* 0x000fe4000f8e10ff */
[----:B0-----:R-:W-:-:S04]  /*0140*/  LEA R5, R0, UR4, 0x2 ;  /* 0x0000000400057c11 */ /* 0x001fc8000f8e10ff */
[----:B------:R-:W-:Y:S02]  /*0150*/  LEA R4, R0, UR6, 0x2 ;  /* 0x0000000600047c11 */ /* 0x000fe4000f8e10ff */
[----:B-1----:R-:W-:Y:S01]  /*0160*/  @!P0 SHF.R.S32.HI R7, RZ, R7, R6 ;  /* 0x00000007ff078219 */ /* 0x002fe20000011406 */
[----:B------:R0:W-:Y:S03]  /*0170*/  @!P0 STS [R5], R6 ;  /* 0x0000000605008388 */ /* 0x0001e60000000800 */
[----:B------:R-:W-:Y:S01]  /*0180*/  @!P0 LOP3.LUT R7, R7, UR5, RZ, 0xc0, !PT ;  /* 0x0000000507078c12 */ /* 0x000fe2000f8ec0ff */
[----:B------:R-:W-:Y:S01]  /*0190*/  @P0 IMAD.U32 R7, RZ, RZ, UR5 ;  /* 0x00000005ff070e24 */ /* 0x000fe2000f8e00ff */
[----:B------:R-:W-:-:S04]  /*01a0*/  ULEA UR5, UR14, UR6, 0x2 ;  /* 0x000000060e057291 */ /* 0x000fc8000f8e10ff */
[----:B------:R0:W-:Y:S01]  /*01b0*/  STS [R4], R7 ;  /* 0x0000000704007388 */ /* 0x0001e20000000800 */
[----:B------:R-:W-:-:S04]  /*01c0*/  ULEA UR7, UR14, UR5, 0x2 ;  /* 0x000000050e077291 */ /* 0x000fc8000f8e10ff */
[----:B------:R-:W-:Y:S01]  /*01d0*/  ULEA UR8, UR14, UR7, 0x2 ;  /* 0x000000070e087291 */ /* 0x000fe2000f8e10ff */
[----:B------:R-:W-:Y:S11]  /*01e0*/  BRA.U !UP0, `(.L_x_223) ;  /* 0x0000000108e47547 */ /* 0x000ff6000b800000 */
[----:B------:R-:W-:Y:S01]  /*01f0*/  ULEA UR4, UR14, UR8, 0x2 ;  /* 0x000000080e047291 */ /* 0x000fe2000f8e10ff */
[C---:B------:R-:W-:Y:S02]  /*0200*/  LEA R9, R0.reuse, UR5, 0x2 ;  /* 0x0000000500097c11 */ /* 0x040fe4000f8e10ff */
[C---:B------:R-:W-:Y:S01]  /*0210*/  LEA R15, R0.reuse, UR7, 0x2 ;  /* 0x00000007000f7c11 */ /* 0x040fe2000f8e10ff */
[----:B------:R-:W-:Y:S02]  /*0220*/  ULEA UR9, UR14, UR4, 0x2 ;  /* 0x000000040e097291 */ /* 0x000fe4000f8e10ff */
[C---:B0-----:R-:W-:Y:S01]  /*0230*/  LEA R6, R0.reuse, UR4, 0x2 ;  /* 0x0000000400067c11 */ /* 0x041fe2000f8e10ff */
[----:B------:R-:W-:Y:S01]  /*0240*/  UMOV UR4, URZ ;  /* 0x000000ff00047c82 */ /* 0x000fe20008000000 */
[----:B------:R-:W-:Y:S02]  /*0250*/  ULEA UR10, UR14, UR9, 0x2 ;  /* 0x000000090e0a7291 */ /* 0x000fe4000f8e10ff */
[----:B------:R-:W-:-:S10]  /*0260*/  LEA R8, R0, UR9, 0x2 ;  /* 0x0000000900087c11 */ /* 0x000fd4000f8e10ff */
.L_x_226:
[----:B------:R-:W-:Y:S01]  /*0270*/  SHF.R.U32.HI R7, RZ, UR4, R7 ;  /* 0x00000004ff077c19 */ /* 0x000fe20008011607 */
[----:B------:R-:W-:Y:S01]  /*0280*/  UISETP.GE.U32.AND UP0, UPT, UR14, 0x2, UPT ;  /* 0x000000020e00788c */ /* 0x000fe2000bf06070 */
[----:B------:R-:W-:Y:S02]  /*0290*/  ISETP.NE.AND P0, PT, R0, RZ, PT ;  /* 0x000000ff0000720c */ /* 0x000fe40003f05270 */
[----:B------:R-:W-:-:S05]  /*02a0*/  LOP3.LUT R7, R7, 0x1, RZ, 0xc0, !PT ;  /* 0x0000000107077812 */ /* 0x000fca00078ec0ff */
[----:B------:R-:W-:Y:S01]  /*02b0*/  STS [R6], R7 ;  /* 0x0000000706007388 */ /* 0x000fe20000000800 */
[----:B------:R-:W-:Y:S06]  /*02c0*/  BAR.SYNC.DEFER_BLOCKING 0x0 ;  /* 0x0000000000007b1d */ /* 0x000fec0000010000 */
[----:B------:R-:W-:Y:S04]  /*02d0*/  @!P0 STS [UR9], RZ ;  /* 0x000000ffff008988 */ /* 0x000fe80008000809 */
[----:B------:R-:W0:Y:S04]  /*02e0*/  @P0 LDS R11, [R6+-0x4] ;  /* 0xfffffc00060b0984 */ /* 0x000e280000000800 */
[----:B0-----:R0:W-:Y:S01]  /*02f0*/  @P0 STS [R8], R11 ;  /* 0x0000000b08000388 */ /* 0x0011e20000000800 */
[----:B------:R-:W-:Y:S06]  /*0300*/  BAR.SYNC.DEFER_BLOCKING 0x0 ;  /* 0x0000000000007b1d */ /* 0x000fec0000010000 */
[----:B-1----:R-:W-:Y:S05]  /*0310*/  BRA.U !UP0, `(.L_x_224) ;  /* 0x0000000108387547 */ /* 0x002fea000b800000 */
[----:B------:R-:W-:-:S05]  /*0320*/  UMOV UR11, 0x1 ;  /* 0x00000001000b7882 */ /* 0x000fca0000000000 */
.L_x_225:
[----:B------:R-:W-:Y:S01]  /*0330*/  ISETP.GE.U32.AND P0, PT, R0, UR11, PT ;  /* 0x0000000b00007c0c */ /* 0x000fe2000bf06070 */
[----:B-1----:R-:W-:-:S12]  /*0340*/  IMAD.MOV.U32 R7, RZ, RZ, RZ ;  /* 0x000000ffff077224 */ /* 0x002fd800078e00ff */
[----:B------:R-:W-:Y:S01]  /*0350*/  @P0 VIADD R10, R0, -UR11 ;  /* 0x8000000b000a0c36 */ /* 0x000fe20008000000 */
[----:B------:R-:W-:-:S04]  /*0360*/  USHF.L.U32 UR11, UR11, 0x1, URZ ;  /* 0x000000010b0b7899 */ /* 0x000fc800080006ff */
[----:B------:R-:W-:Y:S01]  /*0370*/  @P0 LEA R10, R10, UR9, 0x2 ;  /* 0x000000090a0a0c11 */ /* 0x000fe2000f8e10ff */
[----:B------:R-:W-:-:S04]  /*0380*/  UISETP.GE.U32.AND UP0, UPT, UR11, UR14, UPT ;  /* 0x0000000e0b00728c */ /* 0x000fc8000bf06070 */
[----:B------:R-:W-:Y:S01]  /*0390*/  @P0 LDS R7, [R10] ;  /* 0x000000000a070984 */ /* 0x000fe20000000800 */
[----:B------:R-:W-:Y:S06]  /*03a0*/  BAR.SYNC.DEFER_BLOCKING 0x0 ;  /* 0x0000000000007b1d */ /* 0x000fec0000010000 */
[----:B------:R-:W1:Y:S02]  /*03b0*/  LDS R12, [R8] ;  /* 0x00000000080c7984 */ /* 0x000e640000000800 */
[----:B-1----:R-:W-:-:S05]  /*03c0*/  IMAD.IADD R7, R12, 0x1, R7 ;  /* 0x000000010c077824 */ /* 0x002fca00078e0207 */
[----:B------:R1:W-:Y:S01]  /*03d0*/  STS [R8], R7 ;  /* 0x0000000708007388 */ /* 0x0003e20000000800 */
[----:B------:R-:W-:Y:S06]  /*03e0*/  BAR.SYNC.DEFER_BLOCKING 0x0 ;  /* 0x0000000000007b1d */ /* 0x000fec0000010000 */
[----:B------:R-:W-:Y:S05]  /*03f0*/  BRA.U !UP0, `(.L_x_225) ;  /* 0xfffffffd08cc7547 */ /* 0x000fea000b83ffff */
.L_x_224:
[----:B------:R-:W-:Y:S01]  /*0400*/  BAR.SYNC.DEFER_BLOCKING 0x0 ;  /* 0x0000000000007b1d */ /* 0x000fe20000010000 */
[----:B------:R-:W-:-:S05]  /*0410*/  UIADD3 UR4, UPT, UPT, UR4, 0x1, URZ ;  /* 0x0000000104047890 */ /* 0x000fca000fffe0ff */
[----:B------:R-:W2:Y:S01]  /*0420*/  LDCU UR11, c[0x0][0x38c] ;  /* 0x00007180ff0b77ac */ /* 0x000ea20008000800 */
[----:B-1----:R-:W1:Y:S01]  /*0430*/  LDS R7, [R6] ;  /* 0x0000000006077984 */ /* 0x002e620000000800 */
[----:B--2---:R-:W-:-:S03]  /*0440*/  UISETP.NE.AND UP0, UPT, UR4, UR11, UPT ;  /* 0x0000000b0400728c */ /* 0x004fc6000bf05270 */
[----:B------:R-:W-:Y:S01]  /*0450*/  LDS R13, [R4] ;  /* 0x00000000040d7984 */ /* 0x000fe20000000800 */
[----:B-1----:R-:W-:-:S03]  /*0460*/  ISETP.NE.AND P0, PT, R7, RZ, PT ;  /* 0x000000ff0700720c */ /* 0x002fc60003f05270 */
[----:B------:R-:W1:Y:S10]  /*0470*/  LDS R7, [R8] ;  /* 0x0000000008077984 */ /* 0x000e740000000800 */
[----:B0-----:R-:W-:Y:S04]  /*0480*/  @P0 LDS R11, [UR9+-0x4] ;  /* 0xfffffc09ff0b0984 */ /* 0x001fe80008000800 */
[----:B------:R-:W0:Y:S01]  /*0490*/  @P0 LDS R12, [UR10+-0x4] ;  /* 0xfffffc0aff0c0984 */ /* 0x000e220008000800 */
[----:B-1----:R-:W-:Y:S01]  /*04a0*/  @!P0 IMAD.IADD R10, R0, 0x1, -R7 ;  /* 0x00000001000a8824 */ /* 0x002fe200078e0a07 */
[----:B0-----:R-:W-:-:S05]  /*04b0*/  @P0 IADD3 R12, PT, PT, -R12, UR14, -R11 ;  /* 0x0000000e0c0c0c10 */ /* 0x001fca000fffe90b */
[----:B------:R-:W-:-:S05]  /*04c0*/  @P0 IMAD.IADD R10, R7, 0x1, R12 ;  /* 0x00000001070a0824 */ /* 0x000fca00078e020c */
[C---:B------:R-:W-:Y:S02]  /*04d0*/  LEA R12, R10.reuse, UR5, 0x2 ;  /* 0x000000050a0c7c11 */ /* 0x040fe4000f8e10ff */
[----:B------:R-:W-:-:S03]  /*04e0*/  LEA R10, R10, UR7, 0x2 ;  /* 0x000000070a0a7c11 */ /* 0x000fc6000f8e10ff */
[----:B------:R-:W-:Y:S04]  /*04f0*/  STS [R12], R13 ;  /* 0x0000000d0c007388 */ /* 0x000fe80000000800 */
[----:B------:R-:W0:Y:S04]  /*0500*/  LDS R11, [R5] ;  /* 0x00000000050b7984 */ /* 0x000e280000000800 */
[----:B0-----:R-:W-:Y:S01]  /*0510*/  STS [R10], R11 ;  /* 0x0000000b0a007388 */ /* 0x001fe20000000800 */
[----:B------:R-:W-:Y:S06]  /*0520*/  BAR.SYNC.DEFER_BLOCKING 0x0 ;  /* 0x0000000000007b1d */ /* 0x000fec0000010000 */
[----:B------:R-:W0:Y:S04]  /*0530*/  LDS R7, [R9] ;  /* 0x0000000009077984 */ /* 0x000e280000000800 */
[----:B0-----:R-:W-:Y:S04]  /*0540*/  STS [R4], R7 ;  /* 0x0000000704007388 */ /* 0x001fe80000000800 */
[----:B------:R-:W0:Y:S04]  /*0550*/  LDS R14, [R15] ;  /* 0x000000000f0e7984 */ /* 0x000e280000000800 */
[----:B0-----:R1:W-:Y:S01]  /*0560*/  STS [R5], R14 ;  /* 0x0000000e05007388 */ /* 0x0013e20000000800 */
[----:B------:R-:W-:Y:S05]  /*0570*/  BRA.U UP0, `(.L_x_226) ;  /* 0xfffffffd003c7547 */ /* 0x000fea000b83ffff */
.L_x_223:
[----:B------:R-:W-:Y:S01]  /*0580*/  BAR.SYNC.DEFER_BLOCKING 0x0 ;  /* 0x0000000000007b1d */ /* 0x000fe20000010000 */
[----:B------:R-:W-:-:S05]  /*0590*/  ISETP.NE.AND P0, PT, R0, RZ, PT ;  /* 0x000000ff0000720c */ /* 0x000fca0003f05270 */
[----:B------:R-:W-:Y:S08]  /*05a0*/  BSSY.RECONVERGENT B0, `(.L_x_227) ;  /* 0x000000a000007945 */ /* 0x000ff00003800200 */
[----:B0-----:R-:W0:Y:S02]  /*05b0*/  @!P0 LDS R6, [UR6] ;  /* 0x00000006ff068984 */ /* 0x001e240008000800 */
[----:B0-----:R-:W-:-:S05]  /*05c0*/  @!P0 LEA R6, R6, UR8, 0x2 ;  /* 0x0000000806068c11 */ /* 0x001fca000f8e10ff */
[----:B------:R0:W-:Y:S01]  /*05d0*/  @!P0 STS [R6], RZ ;  /* 0x000000ff06008388 */ /* 0x0001e20000000800 */
[----:B------:R-:W-:Y:S05]  /*05e0*/  @!P0 BRA `(.L_x_228) ;  /* 0x0000000000148947 */ /* 0x000fea0003800000 */
[----:B0-----:R-:W-:Y:S04]  /*05f0*/  LDS R6, [R4] ;  /* 0x0000000004067984 */ /* 0x001fe80000000800 */
[----:B------:R-:W0:Y:S02]  /*0600*/  LDS R7, [R4+-0x4] ;  /* 0xfffffc0004077984 */ /* 0x000e240000000800 */
[----:B0-----:R-:W-:-:S13]  /*0610*/  ISETP.NE.AND P0, PT, R6, R7, PT ;  /* 0x000000070600720c */ /* 0x001fda0003f05270 */
[----:B------:R-:W-:-:S05]  /*0620*/  @P0 LEA R7, R6, UR8, 0x2 ;  /* 0x0000000806070c11 */ /* 0x000fca000f8e10ff */
[----:B------:R2:W-:Y:S02]  /*0630*/  @P0 STS [R7], R0 ;  /* 0x0000000007000388 */ /* 0x0005e40000000800 */
.L_x_228:
[----:B------:R-:W-:Y:S05]  /*0640*/  BSYNC.RECONVERGENT B0 ;  /* 0x0000000000007941 */ /* 0x000fea0003800200 */
.L_x_227:
[----:B------:R-:W3:Y:S01]  /*0650*/  LDCU UR4, c[0x0][0x388] ;  /* 0x00007100ff0477ac */ /* 0x000ee20008000800 */
[----:B------:R-:W-:Y:S01]  /*0660*/  BAR.SYNC.DEFER_BLOCKING 0x0 ;  /* 0x0000000000007b1d */ /* 0x000fe20000010000 */
[----:B---3--:R-:W-:-:S13]  /*0670*/  ISETP.GE.AND P0, PT, R2, UR4, PT ;  /* 0x0000000402007c0c */ /* 0x008fda000bf06270 */
[----:B------:R-:W-:Y:S05]  /*0680*/  @P0 EXIT ;  /* 0x000000000000094d */ /* 0x000fea0003800000 */
[----:B------:R-:W3:Y:S01]  /*0690*/  LDS R9, [R5] ;  /* 0x0000000005097984 */ /* 0x000ee20000000800 */
[----:B------:R-:W4:Y:S01]  /*06a0*/  LDCU.64 UR6, c[0x0][0x390] ;  /* 0x00007200ff0677ac */ /* 0x000f220008000a00 */
[----:B0-2---:R-:W0:Y:S02]  /*06b0*/  LDC.64 R6, c[0x0][0x398] ;  /* 0x0000e600ff067b82 */ /* 0x005e240000000a00 */
[----:B------:R-:W1:Y:S01]  /*06c0*/  LDS R4, [R4] ;  /* 0x0000000004047984 */ /* 0x000e620000000800 */
[----:B------:R-:W2:Y:S01]  /*06d0*/  LDCU UR5, c[0x0][0x370] ;  /* 0x00006e00ff0577ac */ /* 0x000ea20008000800 */
[----:B----4-:R-:W-:Y:S01]  /*06e0*/  UIADD3 UR4, UPT, UPT, UR7, -0x1, URZ ;  /* 0xffffffff07047890 */ /* 0x010fe2000fffe0ff */
[----:B---3--:R-:W-:-:S05]  /*06f0*/  SHF.R.S32.HI R2, RZ, UR6, R9 ;  /* 0x00000006ff027c19 */ /* 0x008fca0008011409 */
[----:B------:R-:W-:-:S05]  /*0700*/  LOP3.LUT R2, R2, UR4, RZ, 0xc0, !PT ;  /* 0x0000000402027c12 */ /* 0x000fca000f8ec0ff */
[----:B--2---:R-:W-:-:S04]  /*0710*/  IMAD R3, R2, UR5, R3 ;  /* 0x0000000502037c24 */ /* 0x004fc8000f8e0203 */
[----:B0-----:R-:W-:Y:S01]  /*0720*/  IMAD.WIDE.U32 R2, R3, 0x4, R6 ;  /* 0x0000000403027825 */ /* 0x001fe200078e0006 */
[----:B-1----:R-:W-:Y:S01]  /*0730*/  LEA R5, R4, UR8, 0x2 ;  /* 0x0000000804057c11 */ /* 0x002fe2000f8e10ff */
[----:B------:R-:W0:Y:S04]  /*0740*/  LDC.64 R6, c[0x0][0x3a0] ;  /* 0x0000e800ff067b82 */ /* 0x000e280000000a00 */
[----:B------:R-:W2:Y:S04]  /*0750*/  LDG.E R2, desc[UR12][R2.64] ;  /* 0x0000000c02027981 */ /* 0x000ea8000c1e1900 */
[----:B------:R-:W2:Y:S02]  /*0760*/  LDS R5, [R5] ;  /* 0x0000000005057984 */ /* 0x000ea40000000800 */
[----:B--2---:R-:W-:-:S05]  /*0770*/  IADD3 R11, PT, PT, R2, R0, -R5 ;  /* 0x00000000020b7210 */ /* 0x004fca0007ffe805 */
[----:B0-----:R-:W-:-:S05]  /*0780*/  IMAD.WIDE R6, R11, 0x4, R6 ;  /* 0x000000040b067825 */ /* 0x001fca00078e0206 */
[----:B------:R-:W-:Y:S01]  /*0790*/  STG.E desc[UR12][R6.64], R9 ;  /* 0x0000000906007986 */ /* 0x000fe2000c10190c */
[----:B------:R-:W-:Y:S05]  /*07a0*/  EXIT ;  /* 0x000000000000794d */ /* 0x000fea0003800000 */
.L_x_229:
        /* <DEDUP_REMOVED lines=13> */
.L_x_250:


//--------------------- .text._Z7scatterPjPiiS0_iiS_ --------------------------
	.section	.text._Z7scatterPjPiiS0_iiS_,"ax",@progbits
	.align	128
        .global         _Z7scatterPjPiiS0_iiS_
        .type           _Z7scatterPjPiiS0_iiS_,@function
        .size           _Z7scatterPjPiiS0_iiS_,(.L_x_251 - _Z7scatterPjPiiS0_iiS_)
        .other          _Z7scatterPjPiiS0_iiS_,@"STO_CUDA_ENTRY STV_DEFAULT"
_Z7scatterPjPiiS0_iiS_:
.text._Z7scatterPjPiiS0_iiS_:
[----:B------:R-:W-:Y:S01]  /*0000*/  LDC R1, c[0x0][0x37c] ;  /* 0x0000df00ff017b82 */ /* 0x000fe20000000800 */
[----:B------:R-:W0:Y:S07]  /*0010*/  S2R R0, SR_TID.X ;  /* 0x0000000000007919 */ /* 0x000e2e0000002100 */
[----:B------:R-:W0:Y:S01]  /*0020*/  S2UR UR5, SR_CTAID.X ;  /* 0x00000000000579c3 */ /* 0x000e220000002500 */
[----:B------:R-:W1:Y:S07]  /*0030*/  LDCU UR4, c[0x0][0x3a0] ;  /* 0x00007400ff0477ac */ /* 0x000e6e0008000800 */
[----:B------:R-:W0:Y:S02]  /*0040*/  LDC R9, c[0x0][0x360] ;  /* 0x0000d800ff097b82 */ /* 0x000e240000000800 */
[----:B0-----:R-:W-:-:S05]  /*0050*/  IMAD R9, R9, UR5, R0 ;  /* 0x0000000509097c24 */ /* 0x001fca000f8e0200 */
[----:B-1----:R-:W-:-:S13]  /*0060*/  ISETP.GE.AND P0, PT, R9, UR4, PT ;  /* 0x0000000409007c0c */ /* 0x002fda000bf06270 */
[----:B------:R-:W-:Y:S05]  /*0070*/  @P0 EXIT ;  /* 0x000000000000094d */ /* 0x000fea0003800000 */
[----:B------:R-:W0:Y:S01]  /*0080*/  LDC.64 R2, c[0x0][0x380] ;  /* 0x0000e000ff027b82 */ /* 0x000e220000000a00 */
[----:B------:R-:W1:Y:S01]  /*0090*/  LDCU.64 UR6, c[0x0][0x358] ;  /* 0x00006b00ff0677ac */ /* 0x000e620008000a00 */
[----:B------:R-:W2:Y:S01]  /*00a0*/  LDCU UR4, c[0x0][0x3a4] ;  /* 0x00007480ff0477ac */ /* 0x000ea20008000800 */
[----:B------:R-:W3:Y:S05]  /*00b0*/  LDCU UR8, c[0x0][0x390] ;  /* 0x00007200ff0877ac */ /* 0x000eea0008000800 */
[----:B------:R-:W4:Y:S08]  /*00c0*/  LDC R13, c[0x0][0x370] ;  /* 0x0000dc00ff0d7b82 */ /* 0x000f300000000800 */
[----:B------:R-:W5:Y:S01]  /*00d0*/  LDC.64 R4, c[0x0][0x388] ;  /* 0x0000e200ff047b82 */ /* 0x000f620000000a00 */
[----:B0-----:R-:W-:-:S07]  /*00e0*/  IMAD.WIDE R2, R9, 0x4, R2 ;  /* 0x0000000409027825 */ /* 0x001fce00078e0202 */
[----:B------:R-:W0:Y:S01]  /*00f0*/  LDC.64 R6, c[0x0][0x398] ;  /* 0x0000e600ff067b82 */ /* 0x000e220000000a00 */
[----:B-1----:R-:W3:Y:S01]  /*0100*/  LDG.E R11, desc[UR6][R2.64] ;  /* 0x00000006020b7981 */ /* 0x002ee2000c1e1900 */
[----:B--2---:R-:W-:Y:S01]  /*0110*/  UIADD3 UR4, UPT, UPT, UR4, -0x1, URZ ;  /* 0xffffffff04047890 */ /* 0x004fe2000fffe0ff */
[----:B-----5:R-:W-:-:S06]  /*0120*/  IMAD.WIDE R4, R9, 0x4, R4 ;  /* 0x0000000409047825 */ /* 0x020fcc00078e0204 */
[----:B------:R-:W2:Y:S01]  /*0130*/  LDG.E R5, desc[UR6][R4.64] ;  /* 0x0000000604057981 */ /* 0x000ea2000c1e1900 */
[----:B---3--:R-:W-:-:S04]  /*0140*/  SHF.R.U32.HI R0, RZ, UR8, R11 ;  /* 0x00000008ff007c19 */ /* 0x008fc8000801160b */
[----:B------:R-:W-:-:S05]  /*0150*/  LOP3.LUT R0, R0, UR4, RZ, 0xc0, !PT ;  /* 0x0000000400007c12 */ /* 0x000fca000f8ec0ff */
[----:B----4-:R-:W-:-:S04]  /*0160*/  IMAD R13, R0, R13, UR5 ;  /* 0x00000005000d7e24 */ /* 0x010fc8000f8e020d */
[----:B0-----:R-:W-:Y:S02]  /*0170*/  IMAD.WIDE.U32 R2, R13, 0x4, R6 ;  /* 0x000000040d027825 */ /* 0x001fe400078e0006 */
[----:B------:R-:W0:Y:S04]  /*0180*/  LDC.64 R6, c[0x0][0x3a8] ;  /* 0x0000ea00ff067b82 */ /* 0x000e280000000a00 */
[----:B------:R-:W2:Y:S02]  /*0190*/  LDG.E R2, desc[UR6][R2.64] ;  /* 0x0000000602027981 */ /* 0x000ea4000c1e1900 */
[----:B--2---:R-:W-:-:S05]  /*01a0*/  IADD3 R9, PT, PT, R2, R5, RZ ;  /* 0x0000000502097210 */ /* 0x004fca0007ffe0ff */
[----:B0-----:R-:W-:-:S05]  /*01b0*/  IMAD.WIDE R6, R9, 0x4, R6 ;  /* 0x0000000409067825 */ /* 0x001fca00078e0206 */
[----:B------:R-:W-:Y:S01]  /*01c0*/  STG.E desc[UR6][R6.64], R11 ;  /* 0x0000000b06007986 */ /* 0x000fe2000c101906 */
[----:B------:R-:W-:Y:S05]  /*01d0*/  EXIT ;  /* 0x000000000000794d */ /* 0x000fea0003800000 */
.L_x_230:
        /* <DEDUP_REMOVED lines=10> */
.L_x_251:


//--------------------- .text._Z10preScatterPjiiiiPi --------------------------
	.section	.text._Z10preScatterPjiiiiPi,"ax",@progbits
	.align	128
        .global         _Z10preScatterPjiiiiPi
        .type           _Z10preScatterPjiiiiPi,@function
        .size           _Z10preScatterPjiiiiPi,(.L_x_252 - _Z10preScatterPjiiiiPi)
        .other          _Z10preScatterPjiiiiPi,@"STO_CUDA_ENTRY STV_DEFAULT"
_Z10preScatterPjiiiiPi:
.text._Z10preScatterPjiiiiPi:
[----:B------:R-:W-:Y:S01]  /*0000*/  LDC R1, c[0x0][0x37c] ;  /* 0x0000df00ff017b82 */ /* 0x000fe20000000800 */
[----:B------:R-:W0:Y:S01]  /*0010*/  S2R R5, SR_CTAID.X ;  /* 0x0000000000057919 */ /* 0x000e220000002500 */
[----:B------:R-:W0:Y:S06]  /*0020*/  LDCU UR14, c[0x0][0x360] ;  /* 0x00006c00ff0e77ac */ /* 0x000e2c0008000800 */
[----:B------:R-:W1:Y:S01]  /*0030*/  LDC.64 R2, c[0x0][0x380] ;  /* 0x0000e000ff027b82 */ /* 0x000e620000000a00 */
[----:B------:R-:W0:Y:S01]  /*0040*/  S2R R0, SR_TID.X ;  /* 0x0000000000007919 */ /* 0x000e220000002100 */
[----:B------:R-:W2:Y:S01]  /*0050*/  LDCU UR4, c[0x0][0x388] ;  /* 0x00007100ff0477ac */ /* 0x000ea20008000800 */
[----:B------:R-:W3:Y:S05]  /*0060*/  LDCU.64 UR12, c[0x0][0x358] ;  /* 0x00006b00ff0c77ac */ /* 0x000eea0008000a00 */
[----:B------:R-:W4:Y:S01]  /*0070*/  S2UR UR5, SR_CgaCtaId ;  /* 0x00000000000579c3 */ /* 0x000f220000008800 */
[----:B------:R-:W5:Y:S01]  /*0080*/  LDCU UR6, c[0x0][0x394] ;  /* 0x00007280ff0677ac */ /* 0x000f620008000800 */
[----:B0-----:R-:W-:-:S04]  /*0090*/  IMAD R4, R5, UR14, R0 ;  /* 0x0000000e05047c24 */ /* 0x001fc8000f8e0200 */
[C---:B-1----:R-:W-:Y:S01]  /*00a0*/  IMAD.WIDE R2, R4.reuse, 0x4, R2 ;  /* 0x0000000404027825 */ /* 0x042fe200078e0202 */
[----:B--2---:R-:W-:-:S13]  /*00b0*/  ISETP.GE.AND P0, PT, R4, UR4, PT ;  /* 0x0000000404007c0c */ /* 0x004fda000bf06270 */
[----:B---3--:R-:W2:Y:S01]  /*00c0*/  @!P0 LDG.E R8, desc[UR12][R2.64] ;  /* 0x0000000c02088981 */ /* 0x008ea2000c1e1900 */
[----:B------:R-:W2:Y:S01]  /*00d0*/  @!P0 LDC R7, c[0x0][0x390] ;  /* 0x0000e400ff078b82 */ /* 0x000ea20000000800 */
[----:B------:R-:W-:Y:S02]  /*00e0*/  UMOV UR4, 0x400 ;  /* 0x0000040000047882 */ /* 0x000fe40000000000 */
[----:B----4-:R-:W-:Y:S02]  /*00f0*/  ULEA UR4, UR5, UR4, 0x18 ;  /* 0x0000000405047291 */ /* 0x010fe4000f8ec0ff */
[----:B-----5:R-:W-:Y:S02]  /*0100*/  UIADD3 UR5, UPT, UPT, UR6, -0x1, URZ ;  /* 0xffffffff06057890 */ /* 0x020fe4000fffe0ff */
[----:B------:R-:W-:Y:S02]  /*0110*/  ULEA UR6, UR14, UR4, 0x2 ;  /* 0x000000040e067291 */ /* 0x000fe4000f8e10ff */
[----:B------:R-:W-:-:S02]  /*0120*/  LEA R5, R0, UR4, 0x2 ;  /* 0x0000000400057c11 */ /* 0x000fc4000f8e10ff */
[----:B------:R-:W-:Y:S01]  /*0130*/  IMAD.U32 R9, RZ, RZ, UR5 ;  /* 0x00000005ff097e24 */ /* 0x000fe2000f8e00ff */
[----:B------:R-:W-:Y:S02]  /*0140*/  ULEA UR5, UR14, UR6, 0x2 ;  /* 0x000000060e057291 */ /* 0x000fe4000f8e10ff */
[----:B------:R-:W-:Y:S01]  /*0150*/  LEA R6, R0, UR6, 0x2 ;  /* 0x0000000600067c11 */ /* 0x000fe2000f8e10ff */
[----:B------:R-:W0:Y:S01]  /*0160*/  LDCU UR4, c[0x0][0x38c] ;  /* 0x00007180ff0477ac */ /* 0x000e220008000800 */
[----:B------:R-:W-:-:S04]  /*0170*/  ULEA UR7, UR14, UR5, 0x2 ;  /* 0x000000050e077291 */ /* 0x000fc8000f8e10ff */
[----:B------:R-:W-:Y:S02]  /*0180*/  ULEA UR8, UR14, UR7, 0x2 ;  /* 0x000000070e087291 */ /* 0x000fe4000f8e10ff */
[----:B0-----:R-:W-:Y:S01]  /*0190*/  UISETP.GE.AND UP0, UPT, UR4, 0x1, UPT ;  /* 0x000000010400788c */ /* 0x001fe2000bf06270 */
[----:B--2---:R-:W-:Y:S01]  /*01a0*/  @!P0 SHF.R.S32.HI R7, RZ, R7, R8 ;  /* 0x00000007ff078219 */ /* 0x004fe20000011408 */
[----:B------:R0:W-:Y:S03]  /*01b0*/  @!P0 STS [R5], R8 ;  /* 0x0000000805008388 */ /* 0x0001e60000000800 */
[----:B------:R-:W-:-:S05]  /*01c0*/  @!P0 LOP3.LUT R9, R7, R9, RZ, 0xc0, !PT ;  /* 0x0000000907098212 */ /* 0x000fca00078ec0ff */
[----:B------:R0:W-:Y:S01]  /*01d0*/  STS [R6], R9 ;  /* 0x0000000906007388 */ /* 0x0001e20000000800 */
[----:B------:R-:W-:Y:S06]  /*01e0*/  BAR.SYNC.DEFER_BLOCKING 0x0 ;  /* 0x0000000000007b1d */ /* 0x000fec0000010000 */
[----:B------:R-:W-:Y:S05]  /*01f0*/  BRA.U !UP0, `(.L_x_231) ;  /* 0x0000000108e87547 */ /* 0x000fea000b800000 */
[----:B------:R1:W2:Y:S01]  /*0200*/  LDS R11, [R6] ;  /* 0x00000000060b7984 */ /* 0x0002a20000000800 */
[----:B------:R-:W-:Y:S01]  /*0210*/  ULEA UR4, UR14, UR8, 0x2 ;  /* 0x000000080e047291 */ /* 0x000fe2000f8e10ff */
[C---:B0-----:R-:W-:Y:S02]  /*0220*/  LEA R8, R0.reuse, UR5, 0x2 ;  /* 0x0000000500087c11 */ /* 0x041fe4000f8e10ff */
[C---:B------:R-:W-:Y:S01]  /*0230*/  LEA R9, R0.reuse, UR7, 0x2 ;  /* 0x0000000700097c11 */ /* 0x040fe2000f8e10ff */
[----:B------:R-:W-:Y:S02]  /*0240*/  ULEA UR9, UR14, UR4, 0x2 ;  /* 0x000000040e097291 */ /* 0x000fe4000f8e10ff */
[C---:B------:R-:W-:Y:S01]  /*0250*/  LEA R10, R0.reuse, UR4, 0x2 ;  /* 0x00000004000a7c11 */ /* 0x040fe2000f8e10ff */
[----:B------:R-:W-:Y:S01]  /*0260*/  UMOV UR4, URZ ;  /* 0x000000ff00047c82 */ /* 0x000fe20008000000 */
[----:B------:R-:W-:Y:S02]  /*0270*/  ULEA UR10, UR14, UR9, 0x2 ;  /* 0x000000090e0a7291 */ /* 0x000fe4000f8e10ff */
[----:B-1----:R-:W-:-:S10]  /*0280*/  LEA R7, R0, UR9, 0x2 ;  /* 0x0000000900077c11 */ /* 0x002fd4000f8e10ff */
.L_x_234:
[----:B--2---:R-:W-:Y:S01]  /*0290*/  SHF.R.U32.HI R11, RZ, UR4, R11 ;  /* 0x00000004ff0b7c19 */ /* 0x004fe2000801160b */
        /* <DEDUP_REMOVED lines=11> */
.L_x_233:
[----:B------:R-:W-:Y:S01]  /*0350*/  ISETP.GE.U32.AND P0, PT, R0, UR11, PT ;  /* 0x0000000b00007c0c */ /* 0x000fe2000bf06070 */
[----:B------:R-:W-:-:S12]  /*0360*/  IMAD.MOV.U32 R11, RZ, RZ, RZ ;  /* 0x000000ffff0b7224 */ /* 0x000fd800078e00ff */
[----:B0-----:R-:W-:Y:S01]  /*0370*/  @P0 VIADD R12, R0, -UR11 ;  /* 0x8000000b000c0c36 */ /* 0x001fe20008000000 */
[----:B------:R-:W-:-:S04]  /*0380*/  USHF.L.U32 UR11, UR11, 0x1, URZ ;  /* 0x000000010b0b7899 */ /* 0x000fc800080006ff */
[----:B------:R-:W-:Y:S01]  /*0390*/  @P0 LEA R12, R12, UR9, 0x2 ;  /* 0x000000090c0c0c11 */ /* 0x000fe2000f8e10ff */
[----:B------:R-:W-:-:S04]  /*03a0*/  UISETP.GE.U32.AND UP0, UPT, UR11, UR14, UPT ;  /* 0x0000000e0b00728c */ /* 0x000fc8000bf06070 */
[----:B------:R-:W-:Y:S01]  /*03b0*/  @P0 LDS R11, [R12] ;  /* 0x000000000c0b0984 */ /* 0x000fe20000000800 */
[----:B------:R-:W-:Y:S06]  /*03c0*/  BAR.SYNC.DEFER_BLOCKING 0x0 ;  /* 0x0000000000007b1d */ /* 0x000fec0000010000 */
[----:B-1----:R-:W0:Y:S02]  /*03d0*/  LDS R14, [R7] ;  /* 0x00000000070e7984 */ /* 0x002e240000000800 */
[----:B0-----:R-:W-:-:S05]  /*03e0*/  IMAD.IADD R14, R14, 0x1, R11 ;  /* 0x000000010e0e7824 */ /* 0x001fca00078e020b */
[----:B------:R1:W-:Y:S01]  /*03f0*/  STS [R7], R14 ;  /* 0x0000000e07007388 */ /* 0x0003e20000000800 */
[----:B------:R-:W-:Y:S06]  /*0400*/  BAR.SYNC.DEFER_BLOCKING 0x0 ;  /* 0x0000000000007b1d */ /* 0x000fec0000010000 */
[----:B------:R-:W-:Y:S05]  /*0410*/  BRA.U !UP0, `(.L_x_233) ;  /* 0xfffffffd08cc7547 */ /* 0x000fea000b83ffff */
.L_x_232:
[----:B------:R-:W-:Y:S01]  /*0420*/  BAR.SYNC.DEFER_BLOCKING 0x0 ;  /* 0x0000000000007b1d */ /* 0x000fe20000010000 */
[----:B------:R-:W-:-:S05]  /*0430*/  UIADD3 UR4, UPT, UPT, UR4, 0x1, URZ ;  /* 0x0000000104047890 */ /* 0x000fca000fffe0ff */
[----:B------:R-:W2:Y:S01]  /*0440*/  LDCU UR11, c[0x0][0x38c] ;  /* 0x00007180ff0b77ac */ /* 0x000ea20008000800 */
[----:B------:R-:W3:Y:S01]  /*0450*/  LDS R11, [R10] ;  /* 0x000000000a0b7984 */ /* 0x000ee20000000800 */
[----:B--2---:R-:W-:-:S03]  /*0460*/  UISETP.NE.AND UP0, UPT, UR4, UR11, UPT ;  /* 0x0000000b0400728c */ /* 0x004fc6000bf05270 */
[----:B------:R-:W-:Y:S01]  /*0470*/  LDS R15, [R6] ;  /* 0x00000000060f7984 */ /* 0x000fe20000000800 */
[----:B---3--:R-:W-:-:S03]  /*0480*/  ISETP.NE.AND P0, PT, R11, RZ, PT ;  /* 0x000000ff0b00720c */ /* 0x008fc60003f05270 */
[----:B------:R-:W0:Y:S10]  /*0490*/  LDS R11, [R7] ;  /* 0x00000000070b7984 */ /* 0x000e340000000800 */
[----:B------:R-:W-:Y:S04]  /*04a0*/  @P0 LDS R13, [UR9+-0x4] ;  /* 0xfffffc09ff0d0984 */ /* 0x000fe80008000800 */
[----:B-1----:R-:W1:Y:S01]  /*04b0*/  @P0 LDS R14, [UR10+-0x4] ;  /* 0xfffffc0aff0e0984 */ /* 0x002e620008000800 */
[----:B0-----:R-:W-:Y:S01]  /*04c0*/  @!P0 IMAD.IADD R12, R0, 0x1, -R11 ;  /* 0x00000001000c8824 */ /* 0x001fe200078e0a0b */
[----:B-1----:R-:W-:-:S05]  /*04d0*/  @P0 IADD3 R14, PT, PT, -R14, UR14, -R13 ;  /* 0x0000000e0e0e0c10 */ /* 0x002fca000fffe90d */
        /* <DEDUP_REMOVED lines=12> */
.L_x_231:
[----:B------:R-:W-:Y:S01]  /*05a0*/  BAR.SYNC.DEFER_BLOCKING 0x0 ;  /* 0x0000000000007b1d */ /* 0x000fe20000010000 */
[----:B------:R-:W-:-:S05]  /*05b0*/  ISETP.NE.AND P0, PT, R0, RZ, PT ;  /* 0x000000ff0000720c */ /* 0x000fca0003f05270 */
[----:B------:R-:W-:Y:S08]  /*05c0*/  BSSY.RECONVERGENT B0, `(.L_x_235) ;  /* 0x000000a000007945 */ /* 0x000ff00003800200 */
[----:B------:R-:W2:Y:S02]  /*05d0*/  @!P0 LDS R7, [UR6] ;  /* 0x00000006ff078984 */ /* 0x000ea40008000800 */
[----:B--2---:R-:W-:-:S05]  /*05e0*/  @!P0 LEA R7, R7, UR8, 0x2 ;  /* 0x0000000807078c11 */ /* 0x004fca000f8e10ff */
[----:B------:R2:W-:Y:S01]  /*05f0*/  @!P0 STS [R7], RZ ;  /* 0x000000ff07008388 */ /* 0x0005e20000000800 */
[----:B------:R-:W-:Y:S05]  /*0600*/  @!P0 BRA `(.L_x_236) ;  /* 0x0000000000148947 */ /* 0x000fea0003800000 */
[----:B--2---:R-:W-:Y:S04]  /*0610*/  LDS R7, [R6] ;  /* 0x0000000006077984 */ /* 0x004fe80000000800 */
[----:B0-----:R-:W0:Y:S02]  /*0620*/  LDS R8, [R6+-0x4] ;  /* 0xfffffc0006087984 */ /* 0x001e240000000800 */
[----:B0-----:R-:W-:-:S13]  /*0630*/  ISETP.NE.AND P0, PT, R7, R8, PT ;  /* 0x000000080700720c */ /* 0x001fda0003f05270 */
[----:B------:R-:W-:-:S05]  /*0640*/  @P0 LEA R7, R7, UR8, 0x2 ;  /* 0x0000000807070c11 */ /* 0x000fca000f8e10ff */
[----:B------:R3:W-:Y:S02]  /*0650*/  @P0 STS [R7], R0 ;  /* 0x0000000007000388 */ /* 0x0007e40000000800 */
.L_x_236:
[----:B------:R-:W-:Y:S05]  /*0660*/  BSYNC.RECONVERGENT B0 ;  /* 0x0000000000007941 */ /* 0x000fea0003800200 */
.L_x_235:
[----:B------:R-:W4:Y:S01]  /*0670*/  LDCU UR4, c[0x0][0x388] ;  /* 0x00007100ff0477ac */ /* 0x000f220008000800 */
[----:B------:R-:W-:Y:S01]  /*0680*/  BAR.SYNC.DEFER_BLOCKING 0x0 ;  /* 0x0000000000007b1d */ /* 0x000fe20000010000 */
[----:B----4-:R-:W-:-:S13]  /*0690*/  ISETP.GE.AND P0, PT, R4, UR4, PT ;  /* 0x0000000404007c0c */ /* 0x010fda000bf06270 */
[----:B------:R-:W-:Y:S05]  /*06a0*/  @P0 EXIT ;  /* 0x000000000000094d */ /* 0x000fea0003800000 */
[----:B0-----:R-:W2:Y:S01]  /*06b0*/  LDS R6, [R6] ;  /* 0x0000000006067984 */ /* 0x001ea20000000800 */
[----:B------:R-:W0:Y:S03]  /*06c0*/  LDC.64 R8, c[0x0][0x398] ;  /* 0x0000e600ff087b82 */ /* 0x000e260000000a00 */
[----:B-1----:R-:W-:Y:S01]  /*06d0*/  LDS R5, [R5] ;  /* 0x0000000005057984 */ /* 0x002fe20000000800 */
[----:B0-----:R-:W-:Y:S01]  /*06e0*/  IMAD.WIDE R8, R4, 0x4, R8 ;  /* 0x0000000404087825 */ /* 0x001fe200078e0208 */
[----:B--23--:R-:W-:-:S06]  /*06f0*/  LEA R7, R6, UR8, 0x2 ;  /* 0x0000000806077c11 */ /* 0x00cfcc000f8e10ff */
[----:B------:R-:W0:Y:S02]  /*0700*/  LDS R7, [R7] ;  /* 0x0000000007077984 */ /* 0x000e240000000800 */
[----:B0-----:R-:W-:-:S05]  /*0710*/  IMAD.IADD R11, R0, 0x1, -R7 ;  /* 0x00000001000b7824 */ /* 0x001fca00078e0a07 */
[----:B------:R-:W-:Y:S04]  /*0720*/  STG.E desc[UR12][R8.64], R11 ;  /* 0x0000000b08007986 */ /* 0x000fe8000c10190c */
[----:B------:R-:W-:Y:S01]  /*0730*/  STG.E desc[UR12][R2.64], R5 ;  /* 0x0000000502007986 */ /* 0x000fe2000c10190c */
[----:B------:R-:W-:Y:S05]  /*0740*/  EXIT ;  /* 0x000000000000794d */ /* 0x000fea0003800000 */
.L_x_237:
        /* <DEDUP_REMOVED lines=11> */
.L_x_252:


//--------------------- .text._Z10addBlkSumsPiiS_ --------------------------
	.section	.text._Z10addBlkSumsPiiS_,"ax",@progbits
	.align	128
        .global         _Z10addBlkSumsPiiS_
        .type           _Z10addBlkSumsPiiS_,@function
        .size           _Z10addBlkSumsPiiS_,(.L_x_253 - _Z10addBlkSumsPiiS_)
        .other          _Z10addBlkSumsPiiS_,@"STO_CUDA_ENTRY STV_DEFAULT"
_Z10addBlkSumsPiiS_:
.text._Z10addBlkSumsPiiS_:
[----:B------:R-:W-:Y:S01]  /*0000*/  LDC R1, c[0x0][0x37c] ;  /* 0x0000df00ff017b82 */ /* 0x000fe20000000800 */
[----:B------:R-:W0:Y:S01]  /*0010*/  S2R R9, SR_CTAID.X ;  /* 0x0000000000097919 */ /* 0x000e220000002500 */
[----:B------:R-:W0:Y:S01]  /*0020*/  LDCU UR4, c[0x0][0x360] ;  /* 0x00006c00ff0477ac */ /* 0x000e220008000800 */
[----:B------:R-:W0:Y:S01]  /*0030*/  S2R R0, SR_TID.X ;  /* 0x0000000000007919 */ /* 0x000e220000002100 */
[----:B------:R-:W1:Y:S01]  /*0040*/  LDCU UR5, c[0x0][0x388] ;  /* 0x00007100ff0577ac */ /* 0x000e620008000800 */
[----:B0-----:R-:W-:-:S05]  /*0050*/  IMAD R7, R9, UR4, R0 ;  /* 0x0000000409077c24 */ /* 0x001fca000f8e0200 */
[----:B-1----:R-:W-:-:S04]  /*0060*/  ISETP.GE.AND P0, PT, R7, UR5, PT ;  /* 0x0000000507007c0c */ /* 0x002fc8000bf06270 */
[----:B------:R-:W-:-:S13]  /*0070*/  ISETP.EQ.OR P0, PT, R9, RZ, P0 ;  /* 0x000000ff0900720c */ /* 0x000fda0000702670 */
[----:B------:R-:W-:Y:S05]  /*0080*/  @P0 EXIT ;  /* 0x000000000000094d */ /* 0x000fea0003800000 */
[----:B------:R-:W0:Y:S01]  /*0090*/  LDC.64 R2, c[0x0][0x390] ;  /* 0x0000e400ff027b82 */ /* 0x000e220000000a00 */
[----:B------:R-:W1:Y:S01]  /*00a0*/  LDCU.64 UR4, c[0x0][0x358] ;  /* 0x00006b00ff0477ac */ /* 0x000e620008000a00 */
[----:B------:R-:W-:-:S06]  /*00b0*/  IADD3 R9, PT, PT, R9, -0x1, RZ ;  /* 0xffffffff09097810 */ /* 0x000fcc0007ffe0ff */
[----:B------:R-:W2:Y:S01]  /*00c0*/  LDC.64 R4, c[0x0][0x380] ;  /* 0x0000e000ff047b82 */ /* 0x000ea20000000a00 */
[----:B0-----:R-:W-:-:S06]  /*00d0*/  IMAD.WIDE.U32 R2, R9, 0x4, R2 ;  /* 0x0000000409027825 */ /* 0x001fcc00078e0002 */
[----:B-1----:R-:W3:Y:S01]  /*00e0*/  LDG.E R2, desc[UR4][R2.64] ;  /* 0x0000000402027981 */ /* 0x002ee2000c1e1900 */
[----:B--2---:R-:W-:-:S05]  /*00f0*/  IMAD.WIDE R4, R7, 0x4, R4 ;  /* 0x0000000407047825 */ /* 0x004fca00078e0204 */
[----:B------:R-:W3:Y:S02]  /*0100*/  LDG.E R7, desc[UR4][R4.64] ;  /* 0x0000000404077981 */ /* 0x000ee4000c1e1900 */
[----:B---3--:R-:W-:-:S05]  /*0110*/  IADD3 R7, PT, PT, R2, R7, RZ ;  /* 0x0000000702077210 */ /* 0x008fca0007ffe0ff */
[----:B------:R-:W-:Y:S01]  /*0120*/  STG.E desc[UR4][R4.64], R7 ;  /* 0x0000000704007986 */ /* 0x000fe2000c101904 */
[----:B------:R-:W-:Y:S05]  /*0130*/  EXIT ;  /* 0x000000000000794d */ /* 0x000fea0003800000 */
.L_x_238:
        /* <DEDUP_REMOVED lines=12> */
.L_x_253:


//--------------------- .text._Z13scanBlkKernelPiiS_S_i --------------------------
	.section	.text._Z13scanBlkKernelPiiS_S_i,"ax",@progbits
	.align	128
        .global         _Z13scanBlkKernelPiiS_S_i
        .type           _Z13scanBlkKernelPiiS_S_i,@function
        .size           _Z13scanBlkKernelPiiS_S_i,(.L_x_254 - _Z13scanBlkKernelPiiS_S_i)
        .other          _Z13scanBlkKernelPiiS_S_i,@"STO_CUDA_ENTRY STV_DEFAULT"
_Z13scanBlkKernelPiiS_S_i:
.text._Z13scanBlkKernelPiiS_S_i:
[----:B------:R-:W-:Y:S01]  /*0000*/  LDC R1, c[0x0][0x37c] ;  /* 0x0000df00ff017b82 */ /* 0x000fe20000000800 */
[----:B------:R-:W0:Y:S01]  /*0010*/  S2R R9, SR_CTAID.X ;  /* 0x0000000000097919 */ /* 0x000e220000002500 */
[----:B------:R-:W0:Y:S01]  /*0020*/  LDCU UR8, c[0x0][0x360] ;  /* 0x00006c00ff0877ac */ /* 0x000e220008000800 */
[----:B------:R-:W0:Y:S01]  /*0030*/  S2R R8, SR_TID.X ;  /* 0x0000000000087919 */ /* 0x000e220000002100 */
[----:B------:R-:W1:Y:S01]  /*0040*/  LDCU UR4, c[0x0][0x388] ;  /* 0x00007100ff0477ac */ /* 0x000e620008000800 */
[----:B------:R-:W2:Y:S01]  /*0050*/  LDCU.64 UR6, c[0x0][0x358] ;  /* 0x00006b00ff0677ac */ /* 0x000ea20008000a00 */
[----:B0-----:R-:W-:-:S05]  /*0060*/  IMAD R5, R9, UR8, R8 ;  /* 0x0000000809057c24 */ /* 0x001fca000f8e0208 */
[----:B-1----:R-:W-:-:S04]  /*0070*/  ISETP.GE.AND P0, PT, R5, UR4, PT ;  /* 0x0000000405007c0c */ /* 0x002fc8000bf06270 */
[----:B------:R-:W-:-:S13]  /*0080*/  ISETP.LT.OR P0, PT, R5, 0x1, P0 ;  /* 0x000000010500780c */ /* 0x000fda0000701670 */
[----:B------:R-:W0:Y:S01]  /*0090*/  @!P0 LDC.64 R2, c[0x0][0x380] ;  /* 0x0000e000ff028b82 */ /* 0x000e220000000a00 */
[----:B------:R-:W-:-:S04]  /*00a0*/  @!P0 VIADD R7, R5, 0xffffffff ;  /* 0xffffffff05078836 */ /* 0x000fc80000000000 */
[----:B0-----:R-:W-:-:S06]  /*00b0*/  @!P0 IMAD.WIDE.U32 R2, R7, 0x4, R2 ;  /* 0x0000000407028825 */ /* 0x001fcc00078e0002 */
[----:B--2---:R-:W2:Y:S01]  /*00c0*/  @!P0 LDG.E R3, desc[UR6][R2.64] ;  /* 0x0000000602038981 */ /* 0x004ea2000c1e1900 */
[----:B------:R-:W0:Y:S01]  /*00d0*/  S2UR UR5, SR_CgaCtaId ;  /* 0x00000000000579c3 */ /* 0x000e220000008800 */
[----:B------:R-:W-:Y:S01]  /*00e0*/  LOP3.LUT R0, RZ, R8, RZ, 0x33, !PT ;  /* 0x00000008ff007212 */ /* 0x000fe200078e33ff */
[----:B------:R-:W-:Y:S01]  /*00f0*/  UMOV UR4, 0x400 ;  /* 0x0000040000047882 */ /* 0x000fe20000000000 */
[----:B------:R-:W-:-:S03]  /*0100*/  UISETP.GE.U32.AND UP0, UPT, UR8, 0x2, UPT ;  /* 0x000000020800788c */ /* 0x000fc6000bf06070 */
[----:B------:R-:W-:Y:S01]  /*0110*/  VIADD R0, R0, UR8 ;  /* 0x0000000800007c36 */ /* 0x000fe20008000000 */
[----:B0-----:R-:W-:-:S06]  /*0120*/  ULEA UR4, UR5, UR4, 0x18 ;  /* 0x0000000405047291 */ /* 0x001fcc000f8ec0ff */
[----:B------:R-:W-:-:S05]  /*0130*/  LEA R0, R0, UR4, 0x2 ;  /* 0x0000000400007c11 */ /* 0x000fca000f8e10ff */
[----:B--2---:R0:W-:Y:S04]  /*0140*/  @!P0 STS [R0], R3 ;  /* 0x0000000300008388 */ /* 0x0041e80000000800 */
[----:B------:R0:W-:Y:S01]  /*0150*/  @P0 STS [R0], RZ ;  /* 0x000000ff00000388 */ /* 0x0001e20000000800 */
[----:B------:R-:W-:Y:S06]  /*0160*/  BAR.SYNC.DEFER_BLOCKING 0x0 ;  /* 0x0000000000007b1d */ /* 0x000fec0000010000 */
[----:B------:R-:W-:Y:S05]  /*0170*/  BRA.U !UP0, `(.L_x_239) ;  /* 0x00000001083c7547 */ /* 0x000fea000b800000 */
[----:B------:R-:W-:Y:S01]  /*0180*/  LEA R2, R8, UR4, 0x2 ;  /* 0x0000000408027c11 */ /* 0x000fe2000f8e10ff */
[----:B0-----:R-:W-:-:S07]  /*0190*/  IMAD.MOV.U32 R3, RZ, RZ, 0x1 ;  /* 0x00000001ff037424 */ /* 0x001fce00078e00ff */
.L_x_240:
[----:B------:R-:W-:-:S04]  /*01a0*/  IADD3 R4, PT, PT, -R3, UR8, RZ ;  /* 0x0000000803047c10 */ /* 0x000fc8000fffe1ff */
[----:B------:R-:W-:Y:S01]  /*01b0*/  ISETP.GE.U32.AND P0, PT, R8, R4, PT ;  /* 0x000000040800720c */ /* 0x000fe20003f06070 */
[----:B------:R-:W-:-:S12]  /*01c0*/  IMAD.MOV.U32 R4, RZ, RZ, RZ ;  /* 0x000000ffff047224 */ /* 0x000fd800078e00ff */
[C---:B------:R-:W-:Y:S02]  /*01d0*/  @!P0 IMAD R6, R3.reuse, 0x4, R2 ;  /* 0x0000000403068824 */ /* 0x040fe400078e0202 */
[----:B------:R-:W-:-:S03]  /*01e0*/  IMAD.SHL.U32 R3, R3, 0x2, RZ ;  /* 0x0000000203037824 */ /* 0x000fc600078e00ff */
[----:B------:R-:W-:Y:S01]  /*01f0*/  @!P0 LDS R4, [R6] ;  /* 0x0000000006048984 */ /* 0x000fe20000000800 */
[----:B------:R-:W-:Y:S01]  /*0200*/  BAR.SYNC.DEFER_BLOCKING 0x0 ;  /* 0x0000000000007b1d */ /* 0x000fe20000010000 */
[----:B------:R-:W-:-:S05]  /*0210*/  ISETP.GE.U32.AND P0, PT, R3, UR8, PT ;  /* 0x0000000803007c0c */ /* 0x000fca000bf06070 */
[----:B-1----:R-:W0:Y:S02]  /*0220*/  LDS R7, [R2] ;  /* 0x0000000002077984 */ /* 0x002e240000000800 */
[----:B0-----:R-:W-:-:S05]  /*0230*/  IMAD.IADD R7, R7, 0x1, R4 ;  /* 0x0000000107077824 */ /* 0x001fca00078e0204 */
[----:B------:R1:W-:Y:S01]  /*0240*/  STS [R2], R7 ;  /* 0x0000000702007388 */ /* 0x0003e20000000800 */
[----:B------:R-:W-:Y:S06]  /*0250*/  BAR.SYNC.DEFER_BLOCKING 0x0 ;  /* 0x0000000000007b1d */ /* 0x000fec0000010000 */
[----:B------:R-:W-:Y:S05]  /*0260*/  @!P0 BRA `(.L_x_240) ;  /* 0xfffffffc00cc8947 */ /* 0x000fea000383ffff */
.L_x_239:
[----:B------:R-:W2:Y:S02]  /*0270*/  LDCU UR4, c[0x0][0x388] ;  /* 0x00007100ff0477ac */ /* 0x000ea40008000800 */
[----:B--2---:R-:W-:Y:S01]  /*0280*/  ISETP.GE.AND P1, PT, R5, UR4, PT ;  /* 0x0000000405007c0c */ /* 0x004fe2000bf26270 */
[----:B------:R-:W2:-:S12]  /*0290*/  LDCU.64 UR4, c[0x0][0x398] ;  /* 0x00007300ff0477ac */ /* 0x000e980008000a00 */
[----:B-1----:R-:W1:Y:S01]  /*02a0*/  @!P1 LDS R7, [R0] ;  /* 0x0000000000079984 */ /* 0x002e620000000800 */
[----:B0-----:R-:W0:Y:S01]  /*02b0*/  @!P1 LDC.64 R2, c[0x0][0x390] ;  /* 0x0000e400ff029b82 */ /* 0x001e220000000a00 */
[----:B--2---:R-:W-:-:S04]  /*02c0*/  ISETP.NE.U32.AND P0, PT, RZ, UR4, PT ;  /* 0x00000004ff007c0c */ /* 0x004fc8000bf05070 */
[----:B------:R-:W-:Y:S01]  /*02d0*/  ISETP.NE.AND.EX P0, PT, RZ, UR5, PT, P0 ;  /* 0x00000005ff007c0c */ /* 0x000fe2000bf05300 */
[----:B0-----:R-:W-:-:S05]  /*02e0*/  @!P1 IMAD.WIDE R2, R5, 0x4, R2 ;  /* 0x0000000405029825 */ /* 0x001fca00078e0202 */
[----:B-1----:R0:W-:Y:S07]  /*02f0*/  @!P1 STG.E desc[UR6][R2.64], R7 ;  /* 0x0000000702009986 */ /* 0x0021ee000c101906 */
[----:B------:R-:W-:Y:S05]  /*0300*/  @!P0 EXIT ;  /* 0x000000000000894d */ /* 0x000fea0003800000 */
[----:B------:R-:W1:Y:S01]  /*0310*/  S2UR UR5, SR_CgaCtaId ;  /* 0x00000000000579c3 */ /* 0x000e620000008800 */
[----:B------:R-:W-:-:S07]  /*0320*/  UMOV UR4, 0x400 ;  /* 0x0000040000047882 */ /* 0x000fce0000000000 */
[----:B0-----:R-:W0:Y:S01]  /*0330*/  LDC.64 R2, c[0x0][0x398] ;  /* 0x0000e600ff027b82 */ /* 0x001e220000000a00 */
[----:B-1----:R-:W-:Y:S01]  /*0340*/  ULEA UR4, UR5, UR4, 0x18 ;  /* 0x0000000405047291 */ /* 0x002fe2000f8ec0ff */
[----:B0-----:R-:W-:-:S08]  /*0350*/  IMAD.WIDE.U32 R2, R9, 0x4, R2 ;  /* 0x0000000409027825 */ /* 0x001fd000078e0002 */
[----:B------:R-:W0:Y:S04]  /*0360*/  LDS R5, [UR4] ;  /* 0x00000004ff057984 */ /* 0x000e280008000800 */
[----:B0-----:R-:W-:Y:S01]  /*0370*/  STG.E desc[UR6][R2.64], R5 ;  /* 0x0000000502007986 */ /* 0x001fe2000c101906 */
[----:B------:R-:W-:Y:S05]  /*0380*/  EXIT ;  /* 0x000000000000794d */ /* 0x000fea0003800000 */
.L_x_241:
        /* <DEDUP_REMOVED lines=15> */
.L_x_254:


//--------------------- .text._Z17computeHistKernelPjiPiii --------------------------
	.section	.text._Z17computeHistKernelPjiPiii,"ax",@progbits
	.align	128
        .global         _Z17computeHistKernelPjiPiii
        .type           _Z17computeHistKernelPjiPiii,@function
        .size           _Z17computeHistKernelPjiPiii,(.L_x_255 - _Z17computeHistKernelPjiPiii)
        .other          _Z17computeHistKernelPjiPiii,@"STO_CUDA_ENTRY STV_DEFAULT"
_Z17computeHistKernelPjiPiii:
.text._Z17computeHistKernelPjiPiii:
[----:B------:R-:W-:Y:S01]  /*0000*/  LDC R1, c[0x0][0x37c] ;  /* 0x0000df00ff017b82 */ /* 0x000fe20000000800 */
[----:B------:R-:W0:Y:S07]  /*0010*/  S2R R6, SR_TID.X ;  /* 0x0000000000067919 */ /* 0x000e2e0000002100 */
[----:B------:R-:W0:Y:S01]  /*0020*/  S2UR UR10, SR_CTAID.X ;  /* 0x00000000000a79c3 */ /* 0x000e220000002500 */
[----:B------:R-:W1:Y:S01]  /*0030*/  LDCU UR6, c[0x0][0x388] ;  /* 0x00007100ff0677ac */ /* 0x000e620008000800 */
[----:B------:R-:W-:Y:S01]  /*0040*/  BSSY.RECONVERGENT B0, `(.L_x_242) ;  /* 0x0000015000007945 */ /* 0x000fe20003800200 */
[----:B------:R-:W-:Y:S01]  /*0050*/  UMOV UR4, 0x400 ;  /* 0x0000040000047882 */ /* 0x000fe20000000000 */
[----:B------:R-:W2:Y:S04]  /*0060*/  LDCU.64 UR8, c[0x0][0x358] ;  /* 0x00006b00ff0877ac */ /* 0x000ea80008000a00 */
[----:B------:R-:W0:Y:S08]  /*0070*/  LDC R5, c[0x0][0x360] ;  /* 0x0000d800ff057b82 */ /* 0x000e300000000800 */
[----:B------:R-:W3:Y:S01]  /*0080*/  S2UR UR5, SR_CgaCtaId ;  /* 0x00000000000579c3 */ /* 0x000ee20000008800 */
[----:B0-----:R-:W-:-:S05]  /*0090*/  IMAD R5, R5, UR10, R6 ;  /* 0x0000000a05057c24 */ /* 0x001fca000f8e0206 */
[----:B-1----:R-:W-:Y:S01]  /*00a0*/  ISETP.GE.AND P0, PT, R5, UR6, PT ;  /* 0x0000000605007c0c */ /* 0x002fe2000bf06270 */
[----:B---3--:R-:W-:-:S06]  /*00b0*/  ULEA UR4, UR5, UR4, 0x18 ;  /* 0x0000000405047291 */ /* 0x008fcc000f8ec0ff */
[----:B------:R-:W-:-:S05]  /*00c0*/  LEA R0, R6, UR4, 0x2 ;  /* 0x0000000406007c11 */ /* 0x000fca000f8e10ff */
[----:B------:R0:W-:Y:S01]  /*00d0*/  STS [R0], RZ ;  /* 0x000000ff00007388 */ /* 0x0001e20000000800 */
[----:B------:R-:W-:Y:S06]  /*00e0*/  BAR.SYNC.DEFER_BLOCKING 0x0 ;  /* 0x0000000000007b1d */ /* 0x000fec0000010000 */
[----:B--2---:R-:W-:Y:S05]  /*00f0*/  @P0 BRA `(.L_x_243) ;  /* 0x0000000000240947 */ /* 0x004fea0003800000 */
[----:B------:R-:W1:Y:S01]  /*0100*/  LDC.64 R2, c[0x0][0x380] ;  /* 0x0000e000ff027b82 */ /* 0x000e620000000a00 */
[----:B------:R-:W2:Y:S01]  /*0110*/  LDCU.64 UR6, c[0x0][0x398] ;  /* 0x00007300ff0677ac */ /* 0x000ea20008000a00 */
[----:B-1----:R-:W-:-:S06]  /*0120*/  IMAD.WIDE R2, R5, 0x4, R2 ;  /* 0x0000000405027825 */ /* 0x002fcc00078e0202 */
[----:B------:R-:W3:Y:S01]  /*0130*/  LDG.E R2, desc[UR8][R2.64] ;  /* 0x0000000802027981 */ /* 0x000ee2000c1e1900 */
[----:B--2---:R-:W-:Y:S01]  /*0140*/  UIADD3 UR5, UPT, UPT, UR6, -0x1, URZ ;  /* 0xffffffff06057890 */ /* 0x004fe2000fffe0ff */
[----:B---3--:R-:W-:-:S05]  /*0150*/  SHF.R.U32.HI R4, RZ, UR7, R2 ;  /* 0x00000007ff047c19 */ /* 0x008fca0008011602 */
[----:B------:R-:W-:-:S04]  /*0160*/  LOP3.LUT R4, R4, UR5, RZ, 0xc0, !PT ;  /* 0x0000000504047c12 */ /* 0x000fc8000f8ec0ff */
[----:B------:R-:W-:-:S05]  /*0170*/  LEA R4, R4, UR4, 0x2 ;  /* 0x0000000404047c11 */ /* 0x000fca000f8e10ff */
[----:B------:R1:W-:Y:S02]  /*0180*/  ATOMS.POPC.INC.32 RZ, [R4+URZ] ;  /* 0x0000000004ff7f8c */ /* 0x0003e4000d8000ff */
.L_x_243:
[----:B------:R-:W-:Y:S05]  /*0190*/  BSYNC.RECONVERGENT B0 ;  /* 0x0000000000007941 */ /* 0x000fea0003800200 */
.L_x_242:
[----:B------:R-:W2:Y:S01]  /*01a0*/  LDCU UR5, c[0x0][0x398] ;  /* 0x00007300ff0577ac */ /* 0x000ea20008000800 */
[----:B------:R-:W-:Y:S01]  /*01b0*/  BAR.SYNC.DEFER_BLOCKING 0x0 ;  /* 0x0000000000007b1d */ /* 0x000fe20000010000 */
[----:B--2---:R-:W-:-:S13]  /*01c0*/  ISETP.GE.U32.AND P0, PT, R6, UR5, PT ;  /* 0x0000000506007c0c */ /* 0x004fda000bf06070 */
[----:B------:R-:W-:Y:S05]  /*01d0*/  @P0 EXIT ;  /* 0x000000000000094d */ /* 0x000fea0003800000 */
[----:B------:R-:W2:Y:S01]  /*01e0*/  LDC R5, c[0x0][0x370] ;  /* 0x0000dc00ff057b82 */ /* 0x000ea20000000800 */
[----:B0-----:R-:W0:Y:S07]  /*01f0*/  LDS R0, [R0] ;  /* 0x0000000000007984 */ /* 0x001e2e0000000800 */
[----:B------:R-:W3:Y:S01]  /*0200*/  LDC.64 R2, c[0x0][0x390] ;  /* 0x0000e400ff027b82 */ /* 0x000ee20000000a00 */
[----:B--2---:R-:W-:-:S04]  /*0210*/  IMAD R5, R6, R5, UR10 ;  /* 0x0000000a06057e24 */ /* 0x004fc8000f8e0205 */
[----:B---3--:R-:W-:-:S05]  /*0220*/  IMAD.WIDE.U32 R2, R5, 0x4, R2 ;  /* 0x0000000405027825 */ /* 0x008fca00078e0002 */
[----:B------:R-:W0:Y:S02]  /*0230*/  LDG.E R5, desc[UR8][R2.64] ;  /* 0x0000000802057981 */ /* 0x000e24000c1e1900 */
[----:B0-----:R-:W-:-:S05]  /*0240*/  IMAD.IADD R5, R0, 0x1, R5 ;  /* 0x0000000100057824 */ /* 0x001fca00078e0205 */
[----:B------:R-:W-:Y:S01]  /*0250*/  STG.E desc[UR8][R2.64], R5 ;  /* 0x0000000502007986 */ /* 0x000fe2000c101908 */
[----:B------:R-:W-:Y:S05]  /*0260*/  EXIT ;  /* 0x000000000000794d */ /* 0x000fea0003800000 */
.L_x_244:
        /* <DEDUP_REMOVED lines=9> */
.L_x_255:


//--------------------- .nv.shared._ZN3cub18CUB_300001_SM_10006detail10radix_sort29DeviceRadixSortOnesweepKernelINS1_5radix10policy_hubIjNS0_8NullTypeEyE10Policy1000ELNS0_9SortOrderE0EjS6_yiiNS1_21identity_decomposer_tEEEvPT5_SC_PT3_PKSD_PT1_PKSH_PT2_PKSL_T4_iiT6_ --------------------------
	.section	.nv.shared._ZN3cub18CUB_300001_SM_10006detail10radix_sort29DeviceRadixSortOnesweepKernelINS1_5radix10policy_hubIjNS0_8NullTypeEyE10Policy1000ELNS0_9SortOrderE0EjS6_yiiNS1_21identity_decomposer_tEEEvPT5_SC_PT3_PKSD_PT1_PKSH_PT2_PKSL_T4_iiT6_,"aw",@nobits
	.sectionflags	@""
	.align	16
.nv.shared._ZN3cub18CUB_300001_SM_10006detail10radix_sort29DeviceRadixSortOnesweepKernelINS1_5radix10policy_hubIjNS0_8NullTypeEyE10Policy1000ELNS0_9SortOrderE0EjS6_yiiNS1_21identity_decomposer_tEEEvPT5_SC_PT3_PKSD_PT1_PKSH_PT2_PKSL_T4_iiT6_:
	.zero		32256


//--------------------- .nv.shared.reserved.0     --------------------------
	.section	.nv.shared.reserved.0,"aw",@nobits
	.weak		__nv_reservedSMEM_offset_0_alias
	.size		__nv_reservedSMEM_offset_0_alias, 0, 64
	.other		__nv_reservedSMEM_offset_0_alias,@"STO_CUDA_RESERVED_SHARED STV_DEFAULT"
__nv_reservedSMEM_offset_0_alias:
	.zero		0
	.zero		64


//--------------------- .nv.global                --------------------------
	.section	.nv.global,"aw",@nobits
.nv.global:
	.type		_ZN34_INTERNAL_758147ee_4_k_cu_a12557466thrust24THRUST_300001_SM_1000_NS12placeholders2_8E,@object
	.size		_ZN34_INTERNAL_758147ee_4_k_cu_a12557466thrust24THRUST_300001_SM_1000_NS12placeholders2_8E,(_ZN34_INTERNAL_758147ee_4_k_cu_a12557464cuda3std3__436_GLOBAL__N__758147ee_4_k_cu_a12557466ignoreE - _ZN34_INTERNAL_758147ee_4_k_cu_a12557466thrust24THRUST_300001_SM_1000_NS12placeholders2_8E)
_ZN34_INTERNAL_758147ee_4_k_cu_a12557466thrust24THRUST_300001_SM_1000_NS12placeholders2_8E:
	.zero		1
	.type		_ZN34_INTERNAL_758147ee_4_k_cu_a12557464cuda3std3__436_GLOBAL__N__758147ee_4_k_cu_a12557466ignoreE,@object
	.size		_ZN34_INTERNAL_758147ee_4_k_cu_a12557464cuda3std3__436_GLOBAL__N__758147ee_4_k_cu_a12557466ignoreE,(_ZN34_INTERNAL_758147ee_4_k_cu_a12557464cuda3std6ranges3__45__cpo4dataE - _ZN34_INTERNAL_758147ee_4_k_cu_a12557464cuda3std3__436_GLOBAL__N__758147ee_4_k_cu_a12557466ignoreE)
_ZN34_INTERNAL_758147ee_4_k_cu_a12557464cuda3std3__436_GLOBAL__N__758147ee_4_k_cu_a12557466ignoreE:
	.zero		1
	.type		_ZN34_INTERNAL_758147ee_4_k_cu_a12557464cuda3std6ranges3__45__cpo4dataE,@object
	.size		_ZN34_INTERNAL_758147ee_4_k_cu_a12557464cuda3std6ranges3__45__cpo4dataE,(_ZN34_INTERNAL_758147ee_4_k_cu_a12557466thrust24THRUST_300001_SM_1000_NS6system3cpp3parE - _ZN34_INTERNAL_758147ee_4_k_cu_a12557464cuda3std6ranges3__45__cpo4dataE)
_ZN34_INTERNAL_758147ee_4_k_cu_a12557464cuda3std6ranges3__45__cpo4dataE:
	.zero		1
	.type		_ZN34_INTERNAL_758147ee_4_k_cu_a12557466thrust24THRUST_300001_SM_1000_NS6system3cpp3parE,@object
	.size		_ZN34_INTERNAL_758147ee_4_k_cu_a12557466thrust24THRUST_300001_SM_1000_NS6system3cpp3parE,(_ZN34_INTERNAL_758147ee_4_k_cu_a12557464cuda3std3__45__cpo5beginE - _ZN34_INTERNAL_758147ee_4_k_cu_a12557466thrust24THRUST_300001_SM_1000_NS6system3cpp3parE)
_ZN34_INTERNAL_758147ee_4_k_cu_a12557466thrust24THRUST_300001_SM_1000_NS6system3cpp3parE:
	.zero		1
	.type		_ZN34_INTERNAL_758147ee_4_k_cu_a12557464cuda3std3__45__cpo5beginE,@object
	.size		_ZN34_INTERNAL_758147ee_4_k_cu_a12557464cuda3std3__45__cpo5beginE,(_ZN34_INTERNAL_758147ee_4_k_cu_a12557464cuda3std6ranges3__45__cpo5beginE - _ZN34_INTERNAL_758147ee_4_k_cu_a12557464cuda3std3__45__cpo5beginE)
_ZN34_INTERNAL_758147ee_4_k_cu_a12557464cuda3std3__45__cpo5beginE:
	.zero		1
	.type		_ZN34_INTERNAL_758147ee_4_k_cu_a12557464cuda3std6ranges3__45__cpo5beginE,@object
	.size		_ZN34_INTERNAL_758147ee_4_k_cu_a12557464cuda3std6ranges3__45__cpo5beginE,(_ZN34_INTERNAL_758147ee_4_k_cu_a12557466thrust24THRUST_300001_SM_1000_NS6deviceE - _ZN34_INTERNAL_758147ee_4_k_cu_a12557464cuda3std6ranges3__45__cpo5beginE)
_ZN34_INTERNAL_758147ee_4_k_cu_a12557464cuda3std6ranges3__45__cpo5beginE:
	.zero		1
	.type		_ZN34_INTERNAL_758147ee_4_k_cu_a12557466thrust24THRUST_300001_SM_1000_NS6deviceE,@object
	.size		_ZN34_INTERNAL_758147ee_4_k_cu_a12557466thrust24THRUST_300001_SM_1000_NS6deviceE,(_ZN34_INTERNAL_758147ee_4_k_cu_a12557464cuda3std3__47nulloptE - _ZN34_INTERNAL_758147ee_4_k_cu_a12557466thrust24THRUST_300001_SM_1000_NS6deviceE)
_ZN34_INTERNAL_758147ee_4_k_cu_a12557466thrust24THRUST_300001_SM_1000_NS6deviceE:
	.zero		1
	.type		_ZN34_INTERNAL_758147ee_4_k_cu_a12557464cuda3std3__47nulloptE,@object
	.size		_ZN34_INTERNAL_758147ee_4_k_cu_a12557464cuda3std3__47nulloptE,(_ZN34_INTERNAL_758147ee_4_k_cu_a12557464cuda3std6ranges3__45__cpo8distanceE - _ZN34_INTERNAL_758147ee_4_k_cu_a12557464cuda3std3__47nulloptE)
_ZN34_INTERNAL_758147ee_4_k_cu_a12557464cuda3std3__47nulloptE:
	.zero		1
	.type		_ZN34_INTERNAL_758147ee_4_k_cu_a12557464cuda3std6ranges3__45__cpo8distanceE,@object
	.size		_ZN34_INTERNAL_758147ee_4_k_cu_a12557464cuda3std6ranges3__45__cpo8distanceE,(_ZN34_INTERNAL_758147ee_4_k_cu_a12557466thrust24THRUST_300001_SM_1000_NS12placeholders2_4E - _ZN34_INTERNAL_758147ee_4_k_cu_a12557464cuda3std6ranges3__45__cpo8distanceE)
_ZN34_INTERNAL_758147ee_4_k_cu_a12557464cuda3std6ranges3__45__cpo8distanceE:
	.zero		1
	.type		_ZN34_INTERNAL_758147ee_4_k_cu_a12557466thrust24THRUST_300001_SM_1000_NS12placeholders2_4E,@object
	.size		_ZN34_INTERNAL_758147ee_4_k_cu_a12557466thrust24THRUST_300001_SM_1000_NS12placeholders2_4E,(_ZN34_INTERNAL_758147ee_4_k_cu_a12557464cuda3std3__45__cpo6rbeginE - _ZN34_INTERNAL_758147ee_4_k_cu_a12557466thrust24THRUST_300001_SM_1000_NS12placeholders2_4E)
_ZN34_INTERNAL_758147ee_4_k_cu_a12557466thrust24THRUST_300001_SM_1000_NS12placeholders2_4E:
	.zero		1
	.type		_ZN34_INTERNAL_758147ee_4_k_cu_a12557464cuda3std3__45__cpo6rbeginE,@object
	.size		_ZN34_INTERNAL_758147ee_4_k_cu_a12557464cuda3std3__45__cpo6rbeginE,(_ZN34_INTERNAL_758147ee_4_k_cu_a12557464cuda3std6ranges3__45__cpo7advanceE - _ZN34_INTERNAL_758147ee_4_k_cu_a12557464cuda3std3__45__cpo6rbeginE)
_ZN34_INTERNAL_758147ee_4_k_cu_a12557464cuda3std3__45__cpo6rbeginE:
	.zero		1
	.type		_ZN34_INTERNAL_758147ee_4_k_cu_a12557464cuda3std6ranges3__45__cpo7advanceE,@object
	.size		_ZN34_INTERNAL_758147ee_4_k_cu_a12557464cuda3std6ranges3__45__cpo7advanceE,(_ZN34_INTERNAL_758147ee_4_k_cu_a12557466thrust24THRUST_300001_SM_1000_NS12placeholders3_10E - _ZN34_INTERNAL_758147ee_4_k_cu_a12557464cuda3std6ranges3__45__cpo7advanceE)
_ZN34_INTERNAL_758147ee_4_k_cu_a12557464cuda3std6ranges3__45__cpo7advanceE:
	.zero		1
	.type		_ZN34_INTERNAL_758147ee_4_k_cu_a12557466thrust24THRUST_300001_SM_1000_NS12placeholders3_10E,@object
	.size		_ZN34_INTERNAL_758147ee_4_k_cu_a12557466thrust24THRUST_300001_SM_1000_NS12placeholders3_10E,(_ZN34_INTERNAL_758147ee_4_k_cu_a12557464cuda3std3__48in_placeE - _ZN34_INTERNAL_758147ee_4_k_cu_a12557466thrust24THRUST_300001_SM_1000_NS12placeholders3_10E)
_ZN34_INTERNAL_758147ee_4_k_cu_a12557466thrust24THRUST_300001_SM_1000_NS12placeholders3_10E:
	.zero		1
	.type		_ZN34_INTERNAL_758147ee_4_k_cu_a12557464cuda3std3__48in_placeE,@object
	.size		_ZN34_INTERNAL_758147ee_4_k_cu_a12557464cuda3std3__48in_placeE,(_ZN34_INTERNAL_758147ee_4_k_cu_a12557464cuda3std6ranges3__45__cpo4sizeE - _ZN34_INTERNAL_758147ee_4_k_cu_a12557464cuda3std3__48in_placeE)
_ZN34_INTERNAL_758147ee_4_k_cu_a12557464cuda3std3__48in_placeE:
	.zero		1
	.type		_ZN34_INTERNAL_758147ee_4_k_cu_a12557464cuda3std6ranges3__45__cpo4sizeE,@object
	.size		_ZN34_INTERNAL_758147ee_4_k_cu_a12557464cuda3std6ranges3__45__cpo4sizeE,(_ZN34_INTERNAL_758147ee_4_k_cu_a12557466thrust24THRUST_300001_SM_1000_NS12placeholders2_2E - _ZN34_INTERNAL_758147ee_4_k_cu_a12557464cuda3std6ranges3__45__cpo4sizeE)
_ZN34_INTERNAL_758147ee_4_k_cu_a12557464cuda3std6ranges3__45__cpo4sizeE:
	.zero		1
	.type		_ZN34_INTERNAL_758147ee_4_k_cu_a12557466thrust24THRUST_300001_SM_1000_NS12placeholders2_2E,@object
	.size		_ZN34_INTERNAL_758147ee_4_k_cu_a12557466thrust24THRUST_300001_SM_1000_NS12placeholders2_2E,(_ZN34_INTERNAL_758147ee_4_k_cu_a12557464cuda3std3__45__cpo6cbeginE - _ZN34_INTERNAL_758147ee_4_k_cu_a12557466thrust24THRUST_300001_SM_1000_NS12placeholders2_2E)
_ZN34_INTERNAL_758147ee_4_k_cu_a12557466thrust24THRUST_300001_SM_1000_NS12placeholders2_2E:
	.zero		1
	.type		_ZN34_INTERNAL_758147ee_4_k_cu_a12557464cuda3std3__45__cpo6cbeginE,@object
	.size		_ZN34_INTERNAL_758147ee_4_k_cu_a12557464cuda3std3__45__cpo6cbeginE,(_ZN34_INTERNAL_758147ee_4_k_cu_a12557464cuda3std6ranges3__45__cpo6cbeginE - _ZN34_INTERNAL_758147ee_4_k_cu_a12557464cuda3std3__45__cpo6cbeginE)
_ZN34_INTERNAL_758147ee_4_k_cu_a12557464cuda3std3__45__cpo6cbeginE:
	.zero		1
	.type		_ZN34_INTERNAL_758147ee_4_k_cu_a12557464cuda3std6ranges3__45__cpo6cbeginE,@object
	.size		_ZN34_INTERNAL_758147ee_4_k_cu_a12557464cuda3std6ranges3__45__cpo6cbeginE,(_ZN34_INTERNAL_758147ee_4_k_cu_a12557466thrust24THRUST_300001_SM_1000_NS12placeholders2_6E - _ZN34_INTERNAL_758147ee_4_k_cu_a12557464cuda3std6ranges3__45__cpo6cbeginE)
_ZN34_INTERNAL_758147ee_4_k_cu_a12557464cuda3std6ranges3__45__cpo6cbeginE:
	.zero		1
	.type		_ZN34_INTERNAL_758147ee_4_k_cu_a12557466thrust24THRUST_300001_SM_1000_NS12placeholders2_6E,@object
	.size		_ZN34_INTERNAL_758147ee_4_k_cu_a12557466thrust24THRUST_300001_SM_1000_NS12placeholders2_6E,(_ZN34_INTERNAL_758147ee_4_k_cu_a12557464cuda3std3__45__cpo7crbeginE - _ZN34_INTERNAL_758147ee_4_k_cu_a12557466thrust24THRUST_300001_SM_1000_NS12placeholders2_6E)
_ZN34_INTERNAL_758147ee_4_k_cu_a12557466thrust24THRUST_300001_SM_1000_NS12placeholders2_6E:
	.zero		1
	.type		_ZN34_INTERNAL_758147ee_4_k_cu_a12557464cuda3std3__45__cpo7crbeginE,@object
	.size		_ZN34_INTERNAL_758147ee_4_k_cu_a12557464cuda3std3__45__cpo7crbeginE,(_ZN34_INTERNAL_758147ee_4_k_cu_a12557464cuda3std6ranges3__45__cpo4nextE - _ZN34_INTERNAL_758147ee_4_k_cu_a12557464cuda3std3__45__cpo7crbeginE)
_ZN34_INTERNAL_758147ee_4_k_cu_a12557464cuda3std3__45__cpo7crbeginE:
	.zero		1
	.type		_ZN34_INTERNAL_758147ee_4_k_cu_a12557464cuda3std6ranges3__45__cpo4nextE,@object
	.size		_ZN34_INTERNAL_758147ee_4_k_cu_a12557464cuda3std6ranges3__45__cpo4nextE,(_ZN34_INTERNAL_758147ee_4_k_cu_a12557464cuda3std6ranges3__45__cpo4swapE - _ZN34_INTERNAL_758147ee_4_k_cu_a12557464cuda3std6ranges3__45__cpo4nextE)
_ZN34_INTERNAL_758147ee_4_k_cu_a12557464cuda3std6ranges3__45__cpo4nextE:
	.zero		1
	.type		_ZN34_INTERNAL_758147ee_4_k_cu_a12557464cuda3std6ranges3__45__cpo4swapE,@object
	.size		_ZN34_INTERNAL_758147ee_4_k_cu_a12557464cuda3std6ranges3__45__cpo4swapE,(_ZN34_INTERNAL_758147ee_4_k_cu_a12557466thrust24THRUST_300001_SM_1000_NS8cuda_cub10par_nosyncE - _ZN34_INTERNAL_758147ee_4_k_cu_a12557464cuda3std6ranges3__45__cpo4swapE)
_ZN34_INTERNAL_758147ee_4_k_cu_a12557464cuda3std6ranges3__45__cpo4swapE:
	.zero		1
	.type		_ZN34_INTERNAL_758147ee_4_k_cu_a12557466thrust24THRUST_300001_SM_1000_NS8cuda_cub10par_nosyncE,@object
	.size		_ZN34_INTERNAL_758147ee_4_k_cu_a12557466thrust24THRUST_300001_SM_1000_NS8cuda_cub10par_nosyncE,(_ZN34_INTERNAL_758147ee_4_k_cu_a12557466thrust24THRUST_300001_SM_1000_NS3seqE - _ZN34_INTERNAL_758147ee_4_k_cu_a12557466thrust24THRUST_300001_SM_1000_NS8cuda_cub10par_nosyncE)
_ZN34_INTERNAL_758147ee_4_k_cu_a12557466thrust24THRUST_300001_SM_1000_NS8cuda_cub10par_nosyncE:
	.zero		1
	.type		_ZN34_INTERNAL_758147ee_4_k_cu_a12557466thrust24THRUST_300001_SM_1000_NS3seqE,@object
	.size		_ZN34_INTERNAL_758147ee_4_k_cu_a12557466thrust24THRUST_300001_SM_1000_NS3seqE,(_ZN34_INTERNAL_758147ee_4_k_cu_a12557464cuda3std3__420unreachable_sentinelE - _ZN34_INTERNAL_758147ee_4_k_cu_a12557466thrust24THRUST_300001_SM_1000_NS3seqE)
_ZN34_INTERNAL_758147ee_4_k_cu_a12557466thrust24THRUST_300001_SM_1000_NS3seqE:
	.zero		1
	.type		_ZN34_INTERNAL_758147ee_4_k_cu_a12557464cuda3std3__420unreachable_sentinelE,@object
	.size		_ZN34_INTERNAL_758147ee_4_k_cu_a12557464cuda3std3__420unreachable_sentinelE,(_ZN34_INTERNAL_758147ee_4_k_cu_a12557464cuda3std6ranges3__45__cpo5ssizeE - _ZN34_INTERNAL_758147ee_4_k_cu_a12557464cuda3std3__420unreachable_sentinelE)
_ZN34_INTERNAL_758147ee_4_k_cu_a12557464cuda3std3__420unreachable_sentinelE:
	.zero		1
	.type		_ZN34_INTERNAL_758147ee_4_k_cu_a12557464cuda3std6ranges3__45__cpo5ssizeE,@object
	.size		_ZN34_INTERNAL_758147ee_4_k_cu_a12557464cuda3std6ranges3__45__cpo5ssizeE,(_ZN34_INTERNAL_758147ee_4_k_cu_a12557466thrust24THRUST_300001_SM_1000_NS12placeholders2_3E - _ZN34_INTERNAL_758147ee_4_k_cu_a12557464cuda3std6ranges3__45__cpo5ssizeE)
_ZN34_INTERNAL_758147ee_4_k_cu_a12557464cuda3std6ranges3__45__cpo5ssizeE:
	.zero		1
	.type		_ZN34_INTERNAL_758147ee_4_k_cu_a12557466thrust24THRUST_300001_SM_1000_NS12placeholders2_3E,@object
	.size		_ZN34_INTERNAL_758147ee_4_k_cu_a12557466thrust24THRUST_300001_SM_1000_NS12placeholders2_3E,(_ZN34_INTERNAL_758147ee_4_k_cu_a12557464cuda3std3__45__cpo4cendE - _ZN34_INTERNAL_758147ee_4_k_cu_a12557466thrust24THRUST_300001_SM_1000_NS12placeholders2_3E)
_ZN34_INTERNAL_758147ee_4_k_cu_a12557466thrust24THRUST_300001_SM_1000_NS12placeholders2_3E:
	.zero		1
	.type		_ZN34_INTERNAL_758147ee_4_k_cu_a12557464cuda3std3__45__cpo4cendE,@object
	.size		_ZN34_INTERNAL_758147ee_4_k_cu_a12557464cuda3std3__45__cpo4cendE,(_ZN34_INTERNAL_758147ee_4_k_cu_a12557464cuda3std6ranges3__45__cpo4cendE - _ZN34_INTERNAL_758147ee_4_k_cu_a12557464cuda3std3__45__cpo4cendE)
_ZN34_INTERNAL_758147ee_4_k_cu_a12557464cuda3std3__45__cpo4cendE:
	.zero		1
	.type		_ZN34_INTERNAL_758147ee_4_k_cu_a12557464cuda3std6ranges3__45__cpo4cendE,@object
	.size		_ZN34_INTERNAL_758147ee_4_k_cu_a12557464cuda3std6ranges3__45__cpo4cendE,(_ZN34_INTERNAL_758147ee_4_k_cu_a12557466thrust24THRUST_300001_SM_1000_NS12placeholders2_7E - _ZN34_INTERNAL_758147ee_4_k_cu_a12557464cuda3std6ranges3__45__cpo4cendE)
_ZN34_INTERNAL_758147ee_4_k_cu_a12557464cuda3std6ranges3__45__cpo4cendE:
	.zero		1
	.type		_ZN34_INTERNAL_758147ee_4_k_cu_a12557466thrust24THRUST_300001_SM_1000_NS12placeholders2_7E,@object
	.size		_ZN34_INTERNAL_758147ee_4_k_cu_a12557466thrust24THRUST_300001_SM_1000_NS12placeholders2_7E,(_ZN34_INTERNAL_758147ee_4_k_cu_a12557464cuda3std3__45__cpo5crendE - _ZN34_INTERNAL_758147ee_4_k_cu_a12557466thrust24THRUST_300001_SM_1000_NS12placeholders2_7E)
_ZN34_INTERNAL_758147ee_4_k_cu_a12557466thrust24THRUST_300001_SM_1000_NS12placeholders2_7E:
	.zero		1
	.type		_ZN34_INTERNAL_758147ee_4_k_cu_a12557464cuda3std3__45__cpo5crendE,@object
	.size		_ZN34_INTERNAL_758147ee_4_k_cu_a12557464cuda3std3__45__cpo5crendE,(_ZN34_INTERNAL_758147ee_4_k_cu_a12557464cuda3std6ranges3__45__cpo4prevE - _ZN34_INTERNAL_758147ee_4_k_cu_a12557464cuda3std3__45__cpo5crendE)
_ZN34_INTERNAL_758147ee_4_k_cu_a12557464cuda3std3__45__cpo5crendE:
	.zero		1
	.type		_ZN34_INTERNAL_758147ee_4_k_cu_a12557464cuda3std6ranges3__45__cpo4prevE,@object
	.size		_ZN34_INTERNAL_758147ee_4_k_cu_a12557464cuda3std6ranges3__45__cpo4prevE,(_ZN34_INTERNAL_758147ee_4_k_cu_a12557464cuda3std6ranges3__45__cpo9iter_moveE - _ZN34_INTERNAL_758147ee_4_k_cu_a12557464cuda3std6ranges3__45__cpo4prevE)
_ZN34_INTERNAL_758147ee_4_k_cu_a12557464cuda3std6ranges3__45__cpo4prevE:
	.zero		1
	.type		_ZN34_INTERNAL_758147ee_4_k_cu_a12557464cuda3std6ranges3__45__cpo9iter_moveE,@object
	.size		_ZN34_INTERNAL_758147ee_4_k_cu_a12557464cuda3std6ranges3__45__cpo9iter_moveE,(_ZN34_INTERNAL_758147ee_4_k_cu_a12557466thrust24THRUST_300001_SM_1000_NS6system6detail10sequential3seqE - _ZN34_INTERNAL_758147ee_4_k_cu_a12557464cuda3std6ranges3__45__cpo9iter_moveE)
_ZN34_INTERNAL_758147ee_4_k_cu_a12557464cuda3std6ranges3__45__cpo9iter_moveE:
	.zero		1
	.type		_ZN34_INTERNAL_758147ee_4_k_cu_a12557466thrust24THRUST_300001_SM_1000_NS6system6detail10sequential3seqE,@object
	.size		_ZN34_INTERNAL_758147ee_4_k_cu_a12557466thrust24THRUST_300001_SM_1000_NS6system6detail10sequential3seqE,(_ZN34_INTERNAL_758147ee_4_k_cu_a12557466thrust24THRUST_300001_SM_1000_NS12placeholders2_9E - _ZN34_INTERNAL_758147ee_4_k_cu_a12557466thrust24THRUST_300001_SM_1000_NS6system6detail10sequential3seqE)
_ZN34_INTERNAL_758147ee_4_k_cu_a12557466thrust24THRUST_300001_SM_1000_NS6system6detail10sequential3seqE:
	.zero		1
	.type		_ZN34_INTERNAL_758147ee_4_k_cu_a12557466thrust24THRUST_300001_SM_1000_NS12placeholders2_9E,@object
	.size		_ZN34_INTERNAL_758147ee_4_k_cu_a12557466thrust24THRUST_300001_SM_1000_NS12placeholders2_9E,(_ZN34_INTERNAL_758147ee_4_k_cu_a12557464cuda3std3__419piecewise_constructE - _ZN34_INTERNAL_758147ee_4_k_cu_a12557466thrust24THRUST_300001_SM_1000_NS12placeholders2_9E)
_ZN34_INTERNAL_758147ee_4_k_cu_a12557466thrust24THRUST_300001_SM_1000_NS12placeholders2_9E:
	.zero		1
	.type		_ZN34_INTERNAL_758147ee_4_k_cu_a12557464cuda3std3__419piecewise_constructE,@object
	.size		_ZN34_INTERNAL_758147ee_4_k_cu_a12557464cuda3std3__419piecewise_constructE,(_ZN34_INTERNAL_758147ee_4_k_cu_a12557464cuda3std6ranges3__45__cpo5cdataE - _ZN34_INTERNAL_758147ee_4_k_cu_a12557464cuda3std3__419piecewise_constructE)
_ZN34_INTERNAL_758147ee_4_k_cu_a12557464cuda3std3__419piecewise_constructE:
	.zero		1
	.type		_ZN34_INTERNAL_758147ee_4_k_cu_a12557464cuda3std6ranges3__45__cpo5cdataE,@object
	.size		_ZN34_INTERNAL_758147ee_4_k_cu_a12557464cuda3std6ranges3__45__cpo5cdataE,(_ZN34_INTERNAL_758147ee_4_k_cu_a12557466thrust24THRUST_300001_SM_1000_NS12placeholders2_1E - _ZN34_INTERNAL_758147ee_4_k_cu_a12557464cuda3std6ranges3__45__cpo5cdataE)
_ZN34_INTERNAL_758147ee_4_k_cu_a12557464cuda3std6ranges3__45__cpo5cdataE:
	.zero		1
	.type		_ZN34_INTERNAL_758147ee_4_k_cu_a12557466thrust24THRUST_300001_SM_1000_NS12placeholders2_1E,@object
	.size		_ZN34_INTERNAL_758147ee_4_k_cu_a12557466thrust24THRUST_300001_SM_1000_NS12placeholders2_1E,(_ZN34_INTERNAL_758147ee_4_k_cu_a12557464cuda3std3__45__cpo3endE - _ZN34_INTERNAL_758147ee_4_k_cu_a12557466thrust24THRUST_300001_SM_1000_NS12placeholders2_1E)
_ZN34_INTERNAL_758147ee_4_k_cu_a12557466thrust24THRUST_300001_SM_1000_NS12placeholders2_1E:
	.zero		1
	.type		_ZN34_INTERNAL_758147ee_4_k_cu_a12557464cuda3std3__45__cpo3endE,@object
	.size		_ZN34_INTERNAL_758147ee_4_k_cu_a12557464cuda3std3__45__cpo3endE,(_ZN34_INTERNAL_758147ee_4_k_cu_a12557464cuda3std6ranges3__45__cpo3endE - _ZN34_INTERNAL_758147ee_4_k_cu_a12557464cuda3std3__45__cpo3endE)
_ZN34_INTERNAL_758147ee_4_k_cu_a12557464cuda3std3__45__cpo3endE:
	.zero		1
	.type		_ZN34_INTERNAL_758147ee_4_k_cu_a12557464cuda3std6ranges3__45__cpo3endE,@object
	.size		_ZN34_INTERNAL_758147ee_4_k_cu_a12557464cuda3std6ranges3__45__cpo3endE,(_ZN34_INTERNAL_758147ee_4_k_cu_a12557466thrust24THRUST_300001_SM_1000_NS12placeholders2_5E - _ZN34_INTERNAL_758147ee_4_k_cu_a12557464cuda3std6ranges3__45__cpo3endE)
_ZN34_INTERNAL_758147ee_4_k_cu_a12557464cuda3std6ranges3__45__cpo3endE:
	.zero		1
	.type		_ZN34_INTERNAL_758147ee_4_k_cu_a12557466thrust24THRUST_300001_SM_1000_NS12placeholders2_5E,@object
	.size		_ZN34_INTERNAL_758147ee_4_k_cu_a12557466thrust24THRUST_300001_SM_1000_NS12placeholders2_5E,(_ZN34_INTERNAL_758147ee_4_k_cu_a12557464cuda3std3__45__cpo4rendE - _ZN34_INTERNAL_758147ee_4_k_cu_a12557466thrust24THRUST_300001_SM_1000_NS12placeholders2_5E)
_ZN34_INTERNAL_758147ee_4_k_cu_a12557466thrust24THRUST_300001_SM_1000_NS12placeholders2_5E:
	.zero		1
	.type		_ZN34_INTERNAL_758147ee_4_k_cu_a12557464cuda3std3__45__cpo4rendE,@object
	.size		_ZN34_INTERNAL_758147ee_4_k_cu_a12557464cuda3std3__45__cpo4rendE,(_ZN34_INTERNAL_758147ee_4_k_cu_a12557464cuda3std6ranges3__45__cpo9iter_swapE - _ZN34_INTERNAL_758147ee_4_k_cu_a12557464cuda3std3__45__cpo4rendE)
_ZN34_INTERNAL_758147ee_4_k_cu_a12557464cuda3std3__45__cpo4rendE:
	.zero		1
	.type		_ZN34_INTERNAL_758147ee_4_k_cu_a12557464cuda3std6ranges3__45__cpo9iter_swapE,@object
	.size		_ZN34_INTERNAL_758147ee_4_k_cu_a12557464cuda3std6ranges3__45__cpo9iter_swapE,(_ZN34_INTERNAL_758147ee_4_k_cu_a12557464cuda3std3__48unexpectE - _ZN34_INTERNAL_758147ee_4_k_cu_a12557464cuda3std6ranges3__45__cpo9iter_swapE)
_ZN34_INTERNAL_758147ee_4_k_cu_a12557464cuda3std6ranges3__45__cpo9iter_swapE:
	.zero		1
	.type		_ZN34_INTERNAL_758147ee_4_k_cu_a12557464cuda3std3__48unexpectE,@object
	.size		_ZN34_INTERNAL_758147ee_4_k_cu_a12557464cuda3std3__48unexpectE,(_ZN34_INTERNAL_758147ee_4_k_cu_a12557466thrust24THRUST_300001_SM_1000_NS8cuda_cub3parE - _ZN34_INTERNAL_758147ee_4_k_cu_a12557464cuda3std3__48unexpectE)
_ZN34_INTERNAL_758147ee_4_k_cu_a12557464cuda3std3__48unexpectE:
	.zero		1
	.type		_ZN34_INTERNAL_758147ee_4_k_cu_a12557466thrust24THRUST_300001_SM_1000_NS8cuda_cub3parE,@object
	.size		_ZN34_INTERNAL_758147ee_4_k_cu_a12557466thrust24THRUST_300001_SM_1000_NS8cuda_cub3parE,(.L_29 - _ZN34_INTERNAL_758147ee_4_k_cu_a12557466thrust24THRUST_300001_SM_1000_NS8cuda_cub3parE)
_ZN34_INTERNAL_758147ee_4_k_cu_a12557466thrust24THRUST_300001_SM_1000_NS8cuda_cub3parE:
	.zero		1
.L_29:


//--------------------- .nv.shared._ZN3cub18CUB_300001_SM_10006detail10radix_sort33DeviceRadixSortExclusiveSumKernelINS1_5radix10policy_hubIjNS0_8NullTypeEyE10Policy1000EyEEvPT0_ --------------------------
	.section	.nv.shared._ZN3cub18CUB_300001_SM_10006detail10radix_sort33DeviceRadixSortExclusiveSumKernelINS1_5radix10policy_hubIjNS0_8NullTypeEyE10Policy1000EyEEvPT0_,"aw",@nobits
	.sectionflags	@""
	.align	16
.nv.shared._ZN3cub18CUB_300001_SM_10006detail10radix_sort33DeviceRadixSortExclusiveSumKernelINS1_5radix10policy_hubIjNS0_8NullTypeEyE10Policy1000EyEEvPT0_:
	.zero		3360


//--------------------- .nv.shared._ZN3cub18CUB_300001_SM_10006detail10radix_sort30DeviceRadixSortHistogramKernelINS1_5radix10policy_hubIjNS0_8NullTypeEyE10Policy1000ELNS0_9SortOrderE0EjyNS1_21identity_decomposer_tEEEvPT2_PKT1_SB_iiT3_ --------------------------
	.section	.nv.shared._ZN3cub18CUB_300001_SM_10006detail10radix_sort30DeviceRadixSortHistogramKernelINS1_5radix10policy_hubIjNS0_8NullTypeEyE10Policy1000ELNS0_9SortOrderE0EjyNS1_21identity_decomposer_tEEEvPT2_PKT1_SB_iiT3_,"aw",@nobits
	.sectionflags	@""
	.align	16
.nv.shared._ZN3cub18CUB_300001_SM_10006detail10radix_sort30DeviceRadixSortHistogramKernelINS1_5radix10policy_hubIjNS0_8NullTypeEyE10Policy1000ELNS0_9SortOrderE0EjyNS1_21identity_decomposer_tEEEvPT2_PKT1_SB_iiT3_:
	.zero		5120


//--------------------- .nv.shared._ZN3cub18CUB_300001_SM_10006detail10radix_sort31DeviceRadixSortSingleTileKernelINS1_5radix10policy_hubIjNS0_8NullTypeEyE10Policy1000ELNS0_9SortOrderE0EjS6_yNS1_21identity_decomposer_tEEEvPKT1_PSB_PKT2_PSF_T3_iiT4_ --------------------------
	.section	.nv.shared._ZN3cub18CUB_300001_SM_10006detail10radix_sort31DeviceRadixSortSingleTileKernelINS1_5radix10policy_hubIjNS0_8NullTypeEyE10Policy1000ELNS0_9SortOrderE0EjS6_yNS1_21identity_decomposer_tEEEvPKT1_PSB_PKT2_PSF_T3_iiT4_,"aw",@nobits
	.sectionflags	@""
	.align	16
.nv.shared._ZN3cub18CUB_300001_SM_10006detail10radix_sort31DeviceRadixSortSingleTileKernelINS1_5radix10policy_hubIjNS0_8NullTypeEyE10Policy1000ELNS0_9SortOrderE0EjS6_yNS1_21identity_decomposer_tEEEvPKT1_PSB_PKT2_PSF_T3_iiT4_:
	.zero		34880


//--------------------- .nv.shared._ZN3cub18CUB_300001_SM_10006detail11EmptyKernelIvEEvv --------------------------
	.section	.nv.shared._ZN3cub18CUB_300001_SM_10006detail11EmptyKernelIvEEvv,"aw",@nobits
	.sectionflags	@""
	.align	16
	.zero		1024


//--------------------- .nv.shared._Z7ScatterPjiiiiPiS_ --------------------------
	.section	.nv.shared._Z7ScatterPjiiiiPiS_,"aw",@nobits
	.sectionflags	@""
	.align	16
	.zero		1024


//--------------------- .nv.shared._Z7scatterPjPiiS0_iiS_ --------------------------
	.section	.nv.shared._Z7scatterPjPiiS0_iiS_,"aw",@nobits
	.sectionflags	@""
	.align	16
	.zero		1024


//--------------------- .nv.shared._Z10preScatterPjiiiiPi --------------------------
	.section	.nv.shared._Z10preScatterPjiiiiPi,"aw",@nobits
	.sectionflags	@""
	.align	16
	.zero		1024


//--------------------- .nv.shared._Z10addBlkSumsPiiS_ --------------------------
	.section	.nv.shared._Z10addBlkSumsPiiS_,"aw",@nobits
	.sectionflags	@""
	.align	16
	.zero		1024


//--------------------- .nv.shared._Z13scanBlkKernelPiiS_S_i --------------------------
	.section	.nv.shared._Z13scanBlkKernelPiiS_S_i,"aw",@nobits
	.sectionflags	@""
	.align	16
	.zero		1024


//--------------------- .nv.shared._Z17computeHistKernelPjiPiii --------------------------
	.section	.nv.shared._Z17computeHistKernelPjiPiii,"aw",@nobits
	.sectionflags	@""
	.align	16
	.zero		1024


//--------------------- .nv.constant0._ZN3cub18CUB_300001_SM_10006detail10radix_sort29DeviceRadixSortOnesweepKernelINS1_5radix10policy_hubIjNS0_8NullTypeEyE10Policy1000ELNS0_9SortOrderE0EjS6_yiiNS1_21identity_decomposer_tEEEvPT5_SC_PT3_PKSD_PT1_PKSH_PT2_PKSL_T4_iiT6_ --------------------------
	.section	.nv.constant0._ZN3cub18CUB_300001_SM_10006detail10radix_sort29DeviceRadixSortOnesweepKernelINS1_5radix10policy_hubIjNS0_8NullTypeEyE10Policy1000ELNS0_9SortOrderE0EjS6_yiiNS1_21identity_decomposer_tEEEvPT5_SC_PT3_PKSD_PT1_PKSH_PT2_PKSL_T4_iiT6_,"a",@progbits
	.sectionflags	@""
	.align	4
.nv.constant0._ZN3cub18CUB_300001_SM_10006detail10radix_sort29DeviceRadixSortOnesweepKernelINS1_5radix10policy_hubIjNS0_8NullTypeEyE10Policy1000ELNS0_9SortOrderE0EjS6_yiiNS1_21identity_decomposer_tEEEvPT5_SC_PT3_PKSD_PT1_PKSH_PT2_PKSL_T4_iiT6_:
	.zero		973


//--------------------- .nv.constant0._ZN3cub18CUB_300001_SM_10006detail10radix_sort33DeviceRadixSortExclusiveSumKernelINS1_5radix10policy_hubIjNS0_8NullTypeEyE10Policy1000EyEEvPT0_ --------------------------
	.section	.nv.constant0._ZN3cub18CUB_300001_SM_10006detail10radix_sort33DeviceRadixSortExclusiveSumKernelINS1_5radix10policy_hubIjNS0_8NullTypeEyE10Policy1000EyEEvPT0_,"a",@progbits
	.sectionflags	@""
	.align	4
.nv.constant0._ZN3cub18CUB_300001_SM_10006detail10radix_sort33DeviceRadixSortExclusiveSumKernelINS1_5radix10policy_hubIjNS0_8NullTypeEyE10Policy1000EyEEvPT0_:
	.zero		904


//--------------------- .nv.constant0._ZN3cub18CUB_300001_SM_10006detail10radix_sort30DeviceRadixSortHistogramKernelINS1_5radix10policy_hubIjNS0_8NullTypeEyE10Policy1000ELNS0_9SortOrderE0EjyNS1_21identity_decomposer_tEEEvPT2_PKT1_SB_iiT3_ --------------------------
	.section	.nv.constant0._ZN3cub18CUB_300001_SM_10006detail10radix_sort30DeviceRadixSortHistogramKernelINS1_5radix10policy_hubIjNS0_8NullTypeEyE10Policy1000ELNS0_9SortOrderE0EjyNS1_21identity_decomposer_tEEEvPT2_PKT1_SB_iiT3_,"a",@progbits
	.sectionflags	@""
	.align	4
.nv.constant0._ZN3cub18CUB_300001_SM_10006detail10radix_sort30DeviceRadixSortHistogramKernelINS1_5radix10policy_hubIjNS0_8NullTypeEyE10Policy1000ELNS0_9SortOrderE0EjyNS1_21identity_decomposer_tEEEvPT2_PKT1_SB_iiT3_:
	.zero		929


//--------------------- .nv.constant0._ZN3cub18CUB_300001_SM_10006detail10radix_sort31DeviceRadixSortSingleTileKernelINS1_5radix10policy_hubIjNS0_8NullTypeEyE10Policy1000ELNS0_9SortOrderE0EjS6_yNS1_21identity_decomposer_tEEEvPKT1_PSB_PKT2_PSF_T3_iiT4_ --------------------------
	.section	.nv.constant0._ZN3cub18CUB_300001_SM_10006detail10radix_sort31DeviceRadixSortSingleTileKernelINS1_5radix10policy_hubIjNS0_8NullTypeEyE10Policy1000ELNS0_9SortOrderE0EjS6_yNS1_21identity_decomposer_tEEEvPKT1_PSB_PKT2_PSF_T3_iiT4_,"a",@progbits
	.sectionflags	@""
	.align	4
.nv.constant0._ZN3cub18CUB_300001_SM_10006detail10radix_sort31DeviceRadixSortSingleTileKernelINS1_5radix10policy_hubIjNS0_8NullTypeEyE10Policy1000ELNS0_9SortOrderE0EjS6_yNS1_21identity_decomposer_tEEEvPKT1_PSB_PKT2_PSF_T3_iiT4_:
	.zero		945


//--------------------- .nv.constant0._ZN3cub18CUB_300001_SM_10006detail11EmptyKernelIvEEvv --------------------------
	.section	.nv.constant0._ZN3cub18CUB_300001_SM_10006detail11EmptyKernelIvEEvv,"a",@progbits
	.sectionflags	@""
	.align	4
.nv.constant0._ZN3cub18CUB_300001_SM_10006detail11EmptyKernelIvEEvv:
	.zero		896


//--------------------- .nv.constant0._Z7ScatterPjiiiiPiS_ --------------------------
	.section	.nv.constant0._Z7ScatterPjiiiiPiS_,"a",@progbits
	.sectionflags	@""
	.align	4
.nv.constant0._Z7ScatterPjiiiiPiS_:
	.zero		936


//--------------------- .nv.constant0._Z7scatterPjPiiS0_iiS_ --------------------------
	.section	.nv.constant0._Z7scatterPjPiiS0_iiS_,"a",@progbits
	.sectionflags	@""
	.align	4
.nv.constant0._Z7scatterPjPiiS0_iiS_:
	.zero		944


//--------------------- .nv.constant0._Z10preScatterPjiiiiPi --------------------------
	.section	.nv.constant0._Z10preScatterPjiiiiPi,"a",@progbits
	.sectionflags	@""
	.align	4
.nv.constant0._Z10preScatterPjiiiiPi:
	.zero		928


//--------------------- .nv.constant0._Z10addBlkSumsPiiS_ --------------------------
	.section	.nv.constant0._Z10addBlkSumsPiiS_,"a",@progbits
	.sectionflags	@""
	.align	4
.nv.constant0._Z10addBlkSumsPiiS_:
	.zero		920


//--------------------- .nv.constant0._Z13scanBlkKernelPiiS_S_i --------------------------
	.section	.nv.constant0._Z13scanBlkKernelPiiS_S_i,"a",@progbits
	.sectionflags	@""
	.align	4
.nv.constant0._Z13scanBlkKernelPiiS_S_i:
	.zero		932


//--------------------- .nv.constant0._Z17computeHistKernelPjiPiii --------------------------
	.section	.nv.constant0._Z17computeHistKernelPjiPiii,"a",@progbits
	.sectionflags	@""
	.align	4
.nv.constant0._Z17computeHistKernelPjiPiii:
	.zero		928


//--------------------- SYMBOLS --------------------------

	.type		.nv.reservedSmem.offset0,@object
	.size		.nv.reservedSmem.offset0,0x4
	.type		.nv.reservedSmem.cap,@object
	.size		.nv.reservedSmem.cap,0x4
